def matmul_kernel(
    a_ptr,
    b_ptr,
    c_ptr,
    M,
    N,
    K,
    stride_am,
    stride_ak,
    stride_bk,
    stride_bn,
    stride_cm,
    stride_cn,
    BLOCK_M: tl.constexpr,
    BLOCK_N: tl.constexpr,
    BLOCK_K: tl.constexpr,
    GROUP_M: tl.constexpr,
):
    pid = tl.program_id(axis=0)
    num_pid_m = tl.cdiv(M, BLOCK_M)
    num_pid_n = tl.cdiv(N, BLOCK_N)
    num_pid_in_group = GROUP_M * num_pid_n
    group_id = pid // num_pid_in_group
    first_pid_m = group_id * GROUP_M
    group_size_m = min(num_pid_m - first_pid_m, GROUP_M)
    pid_m = first_pid_m + ((pid % num_pid_in_group) % group_size_m)
    pid_n = (pid % num_pid_in_group) // group_size_m

    offs_am = (pid_m * BLOCK_M + tl.arange(0, BLOCK_M)) % M
    offs_bn = (pid_n * BLOCK_N + tl.arange(0, BLOCK_N)) % N
    offs_k = tl.arange(0, BLOCK_K)
    a_ptrs = a_ptr + offs_am[:, None] * stride_am + offs_k[None, :] * stride_ak
    b_ptrs = b_ptr + offs_k[:, None] * stride_bk + offs_bn[None, :] * stride_bn

    acc = tl.zeros((BLOCK_M, BLOCK_N), dtype=tl.float32)
    for kk in range(0, tl.cdiv(K, BLOCK_K)):
        a = tl.load(a_ptrs, mask=offs_k[None, :] < K - kk * BLOCK_K, other=0.0)
        b = tl.load(b_ptrs, mask=offs_k[:, None] < K - kk * BLOCK_K, other=0.0)
        acc = tl.dot(a, b, acc)
        a_ptrs += BLOCK_K * stride_ak
        b_ptrs += BLOCK_K * stride_bk

    c = acc.to(c_ptr.dtype.element_ty)
    offs_cm = pid_m * BLOCK_M + tl.arange(0, BLOCK_M)
    offs_cn = pid_n * BLOCK_N + tl.arange(0, BLOCK_N)
    c_ptrs = c_ptr + offs_cm[:, None] * stride_cm + offs_cn[None, :] * stride_cn
    mask = (offs_cm[:, None] < M) & (offs_cn[None, :] < N)
    tl.store(c_ptrs, c, mask=mask)

# config = {"BLOCK_K": 128, "BLOCK_M": 64, "BLOCK_N": 64, "GROUP_M": 8, "arch": "sm_100", "dtype": "fp16", "num_ctas": 1, "num_stages": 3, "num_warps": 2}
# arch = sm_100


// ===== COMPILED SASS (sm_100a) =====

	.target	sm_100a

	.elftype	@"ET_EXEC"


//--------------------- .note.nv.tkinfo           --------------------------
	.section	.note.nv.tkinfo,"",@"SHT_NOTE"
	.sectionflags	@"SHF_NOTE_NV_TKINFO"
	.tkinfo
        /*0018*/ 	.word	0x00000081
        /*0030*/ 	.string	""
        /*0030*/ 	.string	"ptxas-blackwell"
        /*0030*/ 	.string	"Cuda compilation tools, release 12.9, V12.9.86"
        /*0030*/ 	.string	"Build cuda_12.9.r12.9/compiler.36037853_0"
        /*0030*/ 	.string	"-v  -suppress-debug-info  -lineinfo  -arch sm_100a "



//--------------------- .note.nv.cuver            --------------------------
	.section	.note.nv.cuver,"",@"SHT_NOTE"
	.sectionflags	@"SHF_NOTE_NV_CUVER"
        /*0018*/ 	.short	0x0001
        /*001a*/ 	.short	0x0064
        /*001c*/ 	.short	0x0001
        /*001e*/ 	.short	0x0000
        /*0020*/ 	.short	0x0001
        /*0022*/ 	.short	0x0000


//--------------------- .nv.info                  --------------------------
	.section	.nv.info,"",@"SHT_CUDA_INFO"
	.align	4


	//----- nvinfo : EIATTR_REGCOUNT
	.align		4
        /*0000*/ 	.byte	0x04, 0x2f
        /*0002*/ 	.short	(.L_1 - .L_0)
	.align		4
.L_0:
        /*0004*/ 	.word	index@(matmul_kernel)
        /*0008*/ 	.word	0x00000020


	//----- nvinfo : EIATTR_FRAME_SIZE
	.align		4
.L_1:
        /*000c*/ 	.byte	0x04, 0x11
        /*000e*/ 	.short	(.L_3 - .L_2)
	.align		4
.L_2:
        /*0010*/ 	.word	index@(matmul_kernel)
        /*0014*/ 	.word	0x000017c0


	//----- nvinfo : EIATTR_MIN_STACK_SIZE
	.align		4
.L_3:
        /*0018*/ 	.byte	0x04, 0x12
        /*001a*/ 	.short	(.L_5 - .L_4)
	.align		4
.L_4:
        /*001c*/ 	.word	index@(matmul_kernel)
        /*0020*/ 	.word	0x000017c0
.L_5:


//--------------------- .nv.info.matmul_kernel    --------------------------
	.section	.nv.info.matmul_kernel,"",@"SHT_CUDA_INFO"
	.sectionflags	@""
	.align	4


	//----- nvinfo : EIATTR_CUDA_API_VERSION
	.align		4
        /*0000*/ 	.byte	0x04, 0x37
        /*0002*/ 	.short	(.L_7 - .L_6)
.L_6:
        /*0004*/ 	.word	0x00000081


	//----- nvinfo : EIATTR_KPARAM_INFO
	.align		4
.L_7:
        /*0008*/ 	.byte	0x04, 0x17
        /*000a*/ 	.short	(.L_9 - .L_8)
.L_8:
        /*000c*/ 	.word	0x00000000
        /*0010*/ 	.short	0x000d
        /*0012*/ 	.short	0x0048
        /*0014*/ 	.byte	0x00, 0xf4, 0x21, 0x00


	//----- nvinfo : EIATTR_KPARAM_INFO
	.align		4
.L_9:
        /*0018*/ 	.byte	0x04, 0x17
        /*001a*/ 	.short	(.L_11 - .L_10)
.L_10:
        /*001c*/ 	.word	0x00000000
        /*0020*/ 	.short	0x000c
        /*0022*/ 	.short	0x0040
        /*0024*/ 	.byte	0x00, 0xf4, 0x21, 0x00


	//----- nvinfo : EIATTR_KPARAM_INFO
	.align		4
.L_11:
        /*0028*/ 	.byte	0x04, 0x17
        /*002a*/ 	.short	(.L_13 - .L_12)
.L_12:
        /*002c*/ 	.word	0x00000000
        /*0030*/ 	.short	0x000b
        /*0032*/ 	.short	0x0038
        /*0034*/ 	.byte	0x00, 0xf0, 0x11, 0x00


	//----- nvinfo : EIATTR_KPARAM_INFO
	.align		4
.L_13:
        /*0038*/ 	.byte	0x04, 0x17
        /*003a*/ 	.short	(.L_15 - .L_14)
.L_14:
        /*003c*/ 	.word	0x00000000
        /*0040*/ 	.short	0x000a
        /*0042*/ 	.short	0x0034
        /*0044*/ 	.byte	0x00, 0xf0, 0x11, 0x00


	//----- nvinfo : EIATTR_KPARAM_INFO
	.align		4
.L_15:
        /*0048*/ 	.byte	0x04, 0x17
        /*004a*/ 	.short	(.L_17 - .L_16)
.L_16:
        /*004c*/ 	.word	0x00000000
        /*0050*/ 	.short	0x0009
        /*0052*/ 	.short	0x0030
        /*0054*/ 	.byte	0x00, 0xf0, 0x11, 0x00


	//----- nvinfo : EIATTR_KPARAM_INFO
	.align		4
.L_17:
        /*0058*/ 	.byte	0x04, 0x17
        /*005a*/ 	.short	(.L_19 - .L_18)
.L_18:
        /*005c*/ 	.word	0x00000000
        /*0060*/ 	.short	0x0008
        /*0062*/ 	.short	0x002c
        /*0064*/ 	.byte	0x00, 0xf0, 0x11, 0x00


	//----- nvinfo : EIATTR_KPARAM_INFO
	.align		4
.L_19:
        /*0068*/ 	.byte	0x04, 0x17
        /*006a*/ 	.short	(.L_21 - .L_20)
.L_20:
        /*006c*/ 	.word	0x00000000
        /*0070*/ 	.short	0x0007
        /*0072*/ 	.short	0x0028
        /*0074*/ 	.byte	0x00, 0xf0, 0x11, 0x00


	//----- nvinfo : EIATTR_KPARAM_INFO
	.align		4
.L_21:
        /*0078*/ 	.byte	0x04, 0x17
        /*007a*/ 	.short	(.L_23 - .L_22)
.L_22:
        /*007c*/ 	.word	0x00000000
        /*0080*/ 	.short	0x0006
        /*0082*/ 	.short	0x0024
        /*0084*/ 	.byte	0x00, 0xf0, 0x11, 0x00


	//----- nvinfo : EIATTR_KPARAM_INFO
	.align		4
.L_23:
        /*0088*/ 	.byte	0x04, 0x17
        /*008a*/ 	.short	(.L_25 - .L_24)
.L_24:
        /*008c*/ 	.word	0x00000000
        /*0090*/ 	.short	0x0005
        /*0092*/ 	.short	0x0020
        /*0094*/ 	.byte	0x00, 0xf0, 0x11, 0x00


	//----- nvinfo : EIATTR_KPARAM_INFO
	.align		4
.L_25:
        /*0098*/ 	.byte	0x04, 0x17
        /*009a*/ 	.short	(.L_27 - .L_26)
.L_26:
        /*009c*/ 	.word	0x00000000
        /*00a0*/ 	.short	0x0004
        /*00a2*/ 	.short	0x001c
        /*00a4*/ 	.byte	0x00, 0xf0, 0x11, 0x00


	//----- nvinfo : EIATTR_KPARAM_INFO
	.align		4
.L_27:
        /*00a8*/ 	.byte	0x04, 0x17
        /*00aa*/ 	.short	(.L_29 - .L_28)
.L_28:
        /*00ac*/ 	.word	0x00000000
        /*00b0*/ 	.short	0x0003
        /*00b2*/ 	.short	0x0018
        /*00b4*/ 	.byte	0x00, 0xf0, 0x11, 0x00


	//----- nvinfo : EIATTR_KPARAM_INFO
	.align		4
.L_29:
        /*00b8*/ 	.byte	0x04, 0x17
        /*00ba*/ 	.short	(.L_31 - .L_30)
.L_30:
        /*00bc*/ 	.word	0x00000000
        /*00c0*/ 	.short	0x0002
        /*00c2*/ 	.short	0x0010
        /*00c4*/ 	.byte	0x00, 0xf4, 0x21, 0x00


	//----- nvinfo : EIATTR_KPARAM_INFO
	.align		4
.L_31:
        /*00c8*/ 	.byte	0x04, 0x17
        /*00ca*/ 	.short	(.L_33 - .L_32)
.L_32:
        /*00cc*/ 	.word	0x00000000
        /*00d0*/ 	.short	0x0001
        /*00d2*/ 	.short	0x0008
        /*00d4*/ 	.byte	0x00, 0xf4, 0x21, 0x00


	//----- nvinfo : EIATTR_KPARAM_INFO
	.align		4
.L_33:
        /*00d8*/ 	.byte	0x04, 0x17
        /*00da*/ 	.short	(.L_35 - .L_34)
.L_34:
        /*00dc*/ 	.word	0x00000000
        /*00e0*/ 	.short	0x0000
        /*00e2*/ 	.short	0x0000
        /*00e4*/ 	.byte	0x00, 0xf4, 0x21, 0x00


	//----- nvinfo : EIATTR_SPARSE_MMA_MASK
	.align		4
.L_35:
        /*00e8*/ 	.byte	0x03, 0x50
        /*00ea*/ 	.short	0x0000


	//----- nvinfo : EIATTR_MAXREG_COUNT
	.align		4
        /*00ec*/ 	.byte	0x03, 0x1b
        /*00ee*/ 	.short	0x00ff


	//----- nvinfo : EIATTR_NUM_BARRIERS
	.align		4
        /*00f0*/ 	.byte	0x02, 0x4c
        /*00f2*/ 	.byte	0x01
	.zero		1


	//----- nvinfo : EIATTR_ANNOTATIONS
	.align		4
        /*00f4*/ 	.byte	0x04, 0x55
        /*00f6*/ 	.short	(.L_37 - .L_36)


	//   ....[0]....
.L_36:
        /*00f8*/ 	.word	0x00000001
        /*00fc*/ 	.byte	0x10, 0x01, 0x00, 0x00, 0x01, 0x00, 0x00, 0x00, 0x40, 0x01, 0x00, 0x00, 0x01, 0x00, 0x00, 0x00
        /* <DEDUP_REMOVED lines=2627> */
        /*a53c*/ 	.byte	0x30, 0x70, 0x02, 0x00


	//----- nvinfo : EIATTR_VRC_CTA_INIT_COUNT
	.align		4
.L_37:
        /*a540*/ 	.byte	0x02, 0x4a
	.zero		1
	.zero		1


	//----- nvinfo : EIATTR_EXIT_INSTR_OFFSETS
	.align		4
        /*a544*/ 	.byte	0x04, 0x1c
        /*a546*/ 	.short	(.L_39 - .L_38)


	//   ....[0]....
.L_38:
        /*a548*/ 	.word	0x00028250


	//   ....[1]....
        /*a54c*/ 	.word	0x00028280


	//----- nvinfo : EIATTR_REQNTID
	.align		4
.L_39:
        /*a550*/ 	.byte	0x04, 0x10
        /*a552*/ 	.short	(.L_41 - .L_40)
.L_40:
        /*a554*/ 	.word	0x00000040
        /*a558*/ 	.word	0x00000001
        /*a55c*/ 	.word	0x00000001


	//----- nvinfo : EIATTR_CBANK_PARAM_SIZE
	.align		4
.L_41:
        /*a560*/ 	.byte	0x03, 0x19
        /*a562*/ 	.short	0x0050


	//----- nvinfo : EIATTR_PARAM_CBANK
	.align		4
        /*a564*/ 	.byte	0x04, 0x0a
        /*a566*/ 	.short	(.L_43 - .L_42)
	.align		4
.L_42:
        /*a568*/ 	.word	index@(.nv.constant0.matmul_kernel)
        /*a56c*/ 	.short	0x0380
        /*a56e*/ 	.short	0x0050


	//----- nvinfo : EIATTR_SW_WAR
	.align		4
.L_43:
        /*a570*/ 	.byte	0x04, 0x36
        /*a572*/ 	.short	(.L_45 - .L_44)
.L_44:
        /*a574*/ 	.word	0x00000008
.L_45:


//--------------------- .nv.compat                --------------------------
	.section	.nv.compat,"",@"SHT_CUDA_COMPAT_INFO"
	.align	4
        /*0000*/ 	.byte	0x02, 0x02, 0x01, 0x00, 0x02, 0x05, 0x05, 0x00, 0x02, 0x03, 0x00, 0x00, 0x02, 0x06, 0x01, 0x00


//--------------------- .nv.callgraph             --------------------------
	.section	.nv.callgraph,"",@"SHT_CUDA_CALLGRAPH"
	.align	4
	.sectionentsize	8
	.align		4
        /*0000*/ 	.word	0x00000000
	.align		4
        /*0004*/ 	.word	0xffffffff
	.align		4
        /*0008*/ 	.word	0x00000000
	.align		4
        /*000c*/ 	.word	0xfffffffe
	.align		4
        /*0010*/ 	.word	0x00000000
	.align		4
        /*0014*/ 	.word	0xfffffffd
	.align		4
        /*0018*/ 	.word	0x00000000
	.align		4
        /*001c*/ 	.word	0xfffffffc


//--------------------- .text.matmul_kernel       --------------------------
	.section	.text.matmul_kernel,"ax",@progbits
	.align	128
        .global         matmul_kernel
        .type           matmul_kernel,@function
        .size           matmul_kernel,(.L_x_3 - matmul_kernel)
        .other          matmul_kernel,@"STO_CUDA_ENTRY STV_DEFAULT"
matmul_kernel:
.text.matmul_kernel:
[----:B------:R-:W0:Y:S08]  /*0000*/  LDC R1, c[0x0][0x37c] ;  /* 0x0000df00ff017b82 */ /* 0x000e300000000800 */
[----:B------:R-:W1:Y:S01]  /*0010*/  LDC.64 R2, c[0x0][0x398] ;  /* 0x0000e600ff027b82 */ /* 0x000e620000000a00 */
[----:B------:R-:W2:Y:S01]  /*0020*/  S2R R28, SR_TID.X ;  /* 0x00000000001c7919 */ /* 0x000ea20000002100 */
[----:B0-----:R-:W-:Y:S01]  /*0030*/  VIADD R1, R1, 0xffffe840 ;  /* 0xffffe84001017836 */ /* 0x001fe20000000000 */
[----:B------:R-:W0:Y:S01]  /*0040*/  LDCU UR4, c[0x0][0x3a0] ;  /* 0x00007400ff0477ac */ /* 0x000e220008000800 */
[----:B------:R-:W-:-:S02]  /*0050*/  CS2R R20, SRZ ;  /* 0x0000000000147805 */ /* 0x000fc4000001ff00 */
[----:B------:R-:W-:Y:S02]  /*0060*/  CS2R R22, SRZ ;  /* 0x0000000000167805 */ /* 0x000fe4000001ff00 */
[----:B------:R-:W-:Y:S02]  /*0070*/  CS2R R24, SRZ ;  /* 0x0000000000187805 */ /* 0x000fe4000001ff00 */
[----:B------:R-:W-:Y:S01]  /*0080*/  CS2R R26, SRZ ;  /* 0x00000000001a7805 */ /* 0x000fe2000001ff00 */
[----:B------:R-:W3:Y:S01]  /*0090*/  S2UR UR6, SR_CgaCtaId ;  /* 0x00000000000679c3 */ /* 0x000ee20000008800 */
[----:B------:R-:W-:Y:S02]  /*00a0*/  CS2R R14, SRZ ;  /* 0x00000000000e7805 */ /* 0x000fe4000001ff00 */
[----:B------:R-:W-:Y:S02]  /*00b0*/  CS2R R16, SRZ ;  /* 0x0000000000107805 */ /* 0x000fe4000001ff00 */
[----:B------:R-:W-:Y:S01]  /*00c0*/  CS2R R18, SRZ ;  /* 0x0000000000127805 */ /* 0x000fe2000001ff00 */
[----:B------:R-:W-:Y:S01]  /*00d0*/  UMOV UR5, 0x400 ;  /* 0x0000040000057882 */ /* 0x000fe20000000000 */
[----:B------:R-:W4:Y:S01]  /*00e0*/  LDCU.64 UR8, c[0x0][0x358] ;  /* 0x00006b00ff0877ac */ /* 0x000f220008000a00 */
[----:B0-----:R-:W-:Y:S01]  /*00f0*/  UIADD3 UR4, UPT, UPT, UR4, 0x7f, URZ ;  /* 0x0000007f04047890 */ /* 0x001fe2000fffe0ff */
[----:B-1----:R-:W-:Y:S01]  /*0100*/  VIADD R0, R3, 0x3f ;  /* 0x0000003f03007836 */ /* 0x002fe20000000000 */
[----:B------:R-:W-:Y:S02]  /*0110*/  STL [R1+0xb6c], R3 ;  /* 0x000b6c0301007387 */ /* 0x000fe40000100800 */
[----:B------:R-:W-:-:S02]  /*0120*/  UISETP.GE.AND UP0, UPT, UR4, 0x80, UPT ;  /* 0x000000800400788c */ /* 0x000fc4000bf06270 */
[----:B------:R-:W-:Y:S01]  /*0130*/  SHF.R.S32.HI R5, RZ, 0x1f, R0 ;  /* 0x0000001fff057819 */ /* 0x000fe20000011400 */
[----:B------:R2:W-:Y:S01]  /*0140*/  STL [R1+0xb70], R2 ;  /* 0x000b700201007387 */ /* 0x0005e20000100800 */
[----:B---3--:R-:W-:Y:S02]  /*0150*/  ULEA UR5, UR6, UR5, 0x18 ;  /* 0x0000000506057291 */ /* 0x008fe4000f8ec0ff */
[----:B------:R-:W-:Y:S01]  /*0160*/  LEA.HI R5, R5, R0, RZ, 0x6 ;  /* 0x0000000005057211 */ /* 0x000fe200078f30ff */
[----:B------:R-:W-:Y:S03]  /*0170*/  STL [R1+0x10], RZ ;  /* 0x000010ff01007387 */ /* 0x000fe60000100800 */
[----:B------:R-:W-:Y:S01]  /*0180*/  SHF.R.S32.HI R0, RZ, 0x6, R5 ;  /* 0x00000006ff007819 */ /* 0x000fe20000011405 */
[----:B------:R-:W-:Y:S04]  /*0190*/  STL [R1+0x14], RZ ;  /* 0x000014ff01007387 */ /* 0x000fe80000100800 */
[----:B------:R-:W-:Y:S01]  /*01a0*/  IMAD.SHL.U32 R0, R0, 0x8, RZ ;  /* 0x0000000800007824 */ /* 0x000fe200078e00ff */
[----:B------:R-:W0:Y:S04]  /*01b0*/  S2R R5, SR_CTAID.X ;  /* 0x0000000000057919 */ /* 0x000e280000002500 */
[-C--:B------:R-:W-:Y:S01]  /*01c0*/  IABS R9, R0.reuse ;  /* 0x0000000000097213 */ /* 0x080fe20000000000 */
[----:B------:R-:W-:Y:S01]  /*01d0*/  STL [R1+0x18], RZ ;  /* 0x000018ff01007387 */ /* 0x000fe20000100800 */
[----:B------:R-:W-:-:S02]  /*01e0*/  IABS R12, R0 ;  /* 0x00000000000c7213 */ /* 0x000fc40000000000 */
[----:B------:R-:W1:Y:S01]  /*01f0*/  I2F.RP R4, R9 ;  /* 0x0000000900047306 */ /* 0x000e620000209400 */
[----:B------:R-:W-:Y:S04]  /*0200*/  STL [R1+0x1c], RZ ;  /* 0x00001cff01007387 */ /* 0x000fe80000100800 */
[----:B------:R-:W-:Y:S04]  /*0210*/  STL [R1], RZ ;  /* 0x000000ff01007387 */ /* 0x000fe80000100800 */
[----:B------:R-:W-:Y:S04]  /*0220*/  STL [R1+0x4], RZ ;  /* 0x000004ff01007387 */ /* 0x000fe80000100800 */
[----:B------:R-:W-:Y:S01]  /*0230*/  STL [R1+0x8], RZ ;  /* 0x000008ff01007387 */ /* 0x000fe20000100800 */
[----:B-1----:R-:W1:Y:S03]  /*0240*/  MUFU.RCP R4, R4 ;  /* 0x0000000400047308 */ /* 0x002e660000001000 */
[----:B------:R-:W-:Y:S01]  /*0250*/  STL [R1+0xc], RZ ;  /* 0x00000cff01007387 */ /* 0x000fe20000100800 */
[----:B0-----:R-:W-:Y:S01]  /*0260*/  IABS R10, R5 ;  /* 0x00000005000a7213 */ /* 0x001fe20000000000 */
[----:B-1----:R-:W-:-:S02]  /*0270*/  VIADD R6, R4, 0xffffffe ;  /* 0x0ffffffe04067836 */ /* 0x002fc40000000000 */
[----:B------:R-:W-:Y:S02]  /*0280*/  IMAD.MOV R4, RZ, RZ, -R12 ;  /* 0x000000ffff047224 */ /* 0x000fe400078e0a0c */
[----:B------:R0:W1:Y:S02]  /*0290*/  F2I.FTZ.U32.TRUNC.NTZ R7, R6 ;  /* 0x0000000600077305 */ /* 0x000064000021f000 */
[----:B0-----:R-:W-:Y:S02]  /*02a0*/  IMAD.MOV.U32 R6, RZ, RZ, RZ ;  /* 0x000000ffff067224 */ /* 0x001fe400078e00ff */
[----:B-1----:R-:W-:-:S04]  /*02b0*/  IMAD.MOV R8, RZ, RZ, -R7 ;  /* 0x000000ffff087224 */ /* 0x002fc800078e0a07 */
[----:B------:R-:W-:Y:S02]  /*02c0*/  IMAD R11, R8, R9, RZ ;  /* 0x00000009080b7224 */ /* 0x000fe400078e02ff */
[----:B------:R-:W-:Y:S02]  /*02d0*/  IMAD.MOV.U32 R8, RZ, RZ, R10 ;  /* 0x000000ffff087224 */ /* 0x000fe400078e000a */
[----:B------:R-:W-:-:S06]  /*02e0*/  IMAD.HI.U32 R7, R7, R11, R6 ;  /* 0x0000000b07077227 */ /* 0x000fcc00078e0006 */
[----:B------:R-:W-:-:S04]  /*02f0*/  IMAD.HI.U32 R7, R7, R8, RZ ;  /* 0x0000000807077227 */ /* 0x000fc800078e00ff */
[----:B------:R-:W-:-:S05]  /*0300*/  IMAD R4, R7, R4, R8 ;  /* 0x0000000407047224 */ /* 0x000fca00078e0208 */
[----:B------:R-:W-:-:S13]  /*0310*/  ISETP.GT.U32.AND P1, PT, R9, R4, PT ;  /* 0x000000040900720c */ /* 0x000fda0003f24070 */
[----:B------:R-:W-:Y:S02]  /*0320*/  @!P1 IMAD.IADD R4, R4, 0x1, -R9 ;  /* 0x0000000104049824 */ /* 0x000fe400078e0a09 */
[----:B------:R-:W-:Y:S01]  /*0330*/  @!P1 VIADD R7, R7, 0x1 ;  /* 0x0000000107079836 */ /* 0x000fe20000000000 */
[----:B------:R-:W-:Y:S02]  /*0340*/  ISETP.NE.AND P1, PT, R0, RZ, PT ;  /* 0x000000ff0000720c */ /* 0x000fe40003f25270 */
[----:B------:R-:W-:Y:S02]  /*0350*/  ISETP.GE.U32.AND P0, PT, R4, R9, PT ;  /* 0x000000090400720c */ /* 0x000fe40003f06070 */
[----:B------:R-:W-:-:S04]  /*0360*/  LOP3.LUT R4, R5, R0, RZ, 0x3c, !PT ;  /* 0x0000000005047212 */ /* 0x000fc800078e3cff */
[----:B------:R-:W-:Y:S01]  /*0370*/  ISETP.GE.AND P2, PT, R4, RZ, PT ;  /* 0x000000ff0400720c */ /* 0x000fe20003f46270 */
[----:B------:R-:W-:Y:S01]  /*0380*/  VIADD R4, R2, 0x3f ;  /* 0x0000003f02047836 */ /* 0x000fe20000000000 */
[----:B--2---:R-:W-:-:S05]  /*0390*/  LOP3.LUT R2, R28, 0x3f, RZ, 0xc0, !PT ;  /* 0x0000003f1c027812 */ /* 0x004fca00078ec0ff */
[----:B------:R-:W-:-:S04]  /*03a0*/  @P0 VIADD R7, R7, 0x1 ;  /* 0x0000000107070836 */ /* 0x000fc80000000000 */
[----:B------:R-:W-:Y:S01]  /*03b0*/  IMAD.MOV.U32 R6, RZ, RZ, R7 ;  /* 0x000000ffff067224 */ /* 0x000fe200078e0007 */
[----:B------:R-:W-:-:S03]  /*03c0*/  SHF.R.S32.HI R7, RZ, 0x1f, R4 ;  /* 0x0000001fff077819 */ /* 0x000fc60000011404 */
[----:B------:R-:W-:Y:S01]  /*03d0*/  @!P2 IMAD.MOV R6, RZ, RZ, -R6 ;  /* 0x000000ffff06a224 */ /* 0x000fe200078e0a06 */
[----:B------:R-:W-:Y:S02]  /*03e0*/  @!P1 LOP3.LUT R6, RZ, R0, RZ, 0x33, !PT ;  /* 0x00000000ff069212 */ /* 0x000fe400078e33ff */
[----:B------:R-:W-:-:S03]  /*03f0*/  LEA.HI R7, R7, R4, RZ, 0x6 ;  /* 0x0000000407077211 */ /* 0x000fc600078f30ff */
[----:B------:R-:W-:Y:S02]  /*0400*/  IMAD.SHL.U32 R4, R6, 0x8, RZ ;  /* 0x0000000806047824 */ /* 0x000fe400078e00ff */
[----:B------:R-:W-:-:S03]  /*0410*/  IMAD.MOV R6, RZ, RZ, -R6 ;  /* 0x000000ffff067224 */ /* 0x000fc600078e0a06 */
[----:B------:R-:W-:Y:S01]  /*0420*/  LEA.HI.SX32 R7, R7, -R4, 0x1a ;  /* 0x8000000407077211 */ /* 0x000fe200078fd2ff */
[----:B------:R-:W-:Y:S02]  /*0430*/  IMAD R13, R0, R6, R5 ;  /* 0x00000006000d7224 */ /* 0x000fe400078e0205 */
[----:B------:R-:W-:Y:S01]  /*0440*/  IMAD.MOV.U32 R6, RZ, RZ, RZ ;  /* 0x000000ffff067224 */ /* 0x000fe200078e00ff */
[----:B------:R-:W-:-:S04]  /*0450*/  VIMNMX R8, PT, PT, R7, 0x8, PT ;  /* 0x0000000807087848 */ /* 0x000fc80003fe0100 */
[-C--:B------:R-:W-:Y:S02]  /*0460*/  IABS R10, R8.reuse ;  /* 0x00000008000a7213 */ /* 0x080fe40000000000 */
[----:B------:R-:W-:Y:S02]  /*0470*/  IABS R0, R8 ;  /* 0x0000000800007213 */ /* 0x000fe40000000000 */
[----:B------:R-:W0:Y:S08]  /*0480*/  I2F.RP R9, R10 ;  /* 0x0000000a00097306 */ /* 0x000e300000209400 */
[----:B0-----:R-:W0:Y:S02]  /*0490*/  MUFU.RCP R9, R9 ;  /* 0x0000000900097308 */ /* 0x001e240000001000 */
[----:B0-----:R-:W-:-:S06]  /*04a0*/  VIADD R7, R9, 0xffffffe ;  /* 0x0ffffffe09077836 */ /* 0x001fcc0000000000 */
[----:B------:R-:W0:Y:S02]  /*04b0*/  F2I.FTZ.U32.TRUNC.NTZ R7, R7 ;  /* 0x0000000700077305 */ /* 0x000e24000021f000 */
[----:B0-----:R-:W-:-:S04]  /*04c0*/  IMAD.MOV R11, RZ, RZ, -R7 ;  /* 0x000000ffff0b7224 */ /* 0x001fc800078e0a07 */
[----:B------:R-:W-:Y:S01]  /*04d0*/  IMAD.MOV.U32 R5, RZ, RZ, R11 ;  /* 0x000000ffff057224 */ /* 0x000fe200078e000b */
[----:B------:R-:W-:-:S03]  /*04e0*/  IABS R11, R13 ;  /* 0x0000000d000b7213 */ /* 0x000fc60000000000 */
[----:B------:R-:W-:-:S04]  /*04f0*/  IMAD R5, R5, R10, RZ ;  /* 0x0000000a05057224 */ /* 0x000fc800078e02ff */
[----:B------:R-:W-:-:S04]  /*0500*/  IMAD.HI.U32 R6, R7, R5, R6 ;  /* 0x0000000507067227 */ /* 0x000fc800078e0006 */
[----:B------:R-:W-:Y:S02]  /*0510*/  IMAD.MOV R5, RZ, RZ, -R0 ;  /* 0x000000ffff057224 */ /* 0x000fe400078e0a00 */
[----:B------:R-:W-:Y:S01]  /*0520*/  IMAD.HI.U32 R0, R6, R11, RZ ;  /* 0x0000000b06007227 */ /* 0x000fe200078e00ff */
[----:B------:R-:W-:-:S03]  /*0530*/  CS2R R6, SRZ ;  /* 0x0000000000067805 */ /* 0x000fc6000001ff00 */
[----:B------:R-:W-:-:S05]  /*0540*/  IMAD R5, R0, R5, R11 ;  /* 0x0000000500057224 */ /* 0x000fca00078e020b */
[----:B------:R-:W-:-:S13]  /*0550*/  ISETP.GT.U32.AND P1, PT, R10, R5, PT ;  /* 0x000000050a00720c */ /* 0x000fda0003f24070 */
[----:B------:R-:W-:Y:S02]  /*0560*/  @!P1 IMAD.IADD R5, R5, 0x1, -R10 ;  /* 0x0000000105059824 */ /* 0x000fe400078e0a0a */
[----:B------:R-:W-:Y:S01]  /*0570*/  @!P1 VIADD R0, R0, 0x1 ;  /* 0x0000000100009836 */ /* 0x000fe20000000000 */
[----:B------:R-:W-:Y:S02]  /*0580*/  ISETP.NE.AND P1, PT, R8, RZ, PT ;  /* 0x000000ff0800720c */ /* 0x000fe40003f25270 */
[----:B------:R-:W-:Y:S02]  /*0590*/  ISETP.GE.U32.AND P0, PT, R5, R10, PT ;  /* 0x0000000a0500720c */ /* 0x000fe40003f06070 */
[----:B------:R-:W-:Y:S02]  /*05a0*/  CS2R R10, SRZ ;  /* 0x00000000000a7805 */ /* 0x000fe4000001ff00 */
[----:B------:R-:W-:-:S04]  /*05b0*/  LOP3.LUT R5, R13, R8, RZ, 0x3c, !PT ;  /* 0x000000080d057212 */ /* 0x000fc800078e3cff */
[----:B------:R-:W-:-:S05]  /*05c0*/  ISETP.GE.AND P2, PT, R5, RZ, PT ;  /* 0x000000ff0500720c */ /* 0x000fca0003f46270 */
[----:B------:R-:W-:-:S08]  /*05d0*/  @P0 VIADD R0, R0, 0x1 ;  /* 0x0000000100000836 */ /* 0x000fd00000000000 */
[----:B------:R-:W-:Y:S01]  /*05e0*/  @!P2 IMAD.MOV R0, RZ, RZ, -R0 ;  /* 0x000000ffff00a224 */ /* 0x000fe200078e0a00 */
[----:B------:R-:W-:-:S05]  /*05f0*/  @!P1 LOP3.LUT R0, RZ, R8, RZ, 0x33, !PT ;  /* 0x00000008ff009212 */ /* 0x000fca00078e33ff */
[----:B------:R-:W-:Y:S02]  /*0600*/  IMAD.MOV R5, RZ, RZ, -R0 ;  /* 0x000000ffff057224 */ /* 0x000fe400078e0a00 */
[----:B------:R-:W-:Y:S02]  /*0610*/  IMAD.SHL.U32 R0, R0, 0x40, RZ ;  /* 0x0000004000007824 */ /* 0x000fe400078e00ff */
[----:B------:R-:W-:Y:S01]  /*0620*/  IMAD R5, R8, R5, R13 ;  /* 0x0000000508057224 */ /* 0x000fe200078e020d */
[----:B------:R-:W-:Y:S01]  /*0630*/  CS2R R8, SRZ ;  /* 0x0000000000087805 */ /* 0x000fe2000001ff00 */
[C---:B------:R-:W-:Y:S01]  /*0640*/  VIADD R29, R0.reuse, 0x1 ;  /* 0x00000001001d7836 */ /* 0x040fe20000000000 */
[----:B------:R-:W-:Y:S01]  /*0650*/  STL [R1+0x2c8], R0 ;  /* 0x0002c80001007387 */ /* 0x000fe20000100800 */
[----:B------:R-:W-:Y:S01]  /*0660*/  VIADD R28, R0, 0x2 ;  /* 0x00000002001c7836 */ /* 0x000fe20000000000 */
[----:B------:R-:W-:Y:S01]  /*0670*/  CS2R R12, SRZ ;  /* 0x00000000000c7805 */ /* 0x000fe2000001ff00 */
[----:B------:R-:W-:Y:S01]  /*0680*/  IMAD.IADD R3, R4, 0x1, R5 ;  /* 0x0000000104037824 */ /* 0x000fe200078e0205 */
[----:B------:R0:W-:Y:S01]  /*0690*/  STL [R1+0x14c], R29 ;  /* 0x00014c1d01007387 */ /* 0x0001e20000100800 */
[----:B------:R-:W-:-:S02]  /*06a0*/  CS2R R4, SRZ ;  /* 0x0000000000047805 */ /* 0x000fc4000001ff00 */
[----:B------:R-:W-:Y:S01]  /*06b0*/  IMAD R3, R3, 0x40, R2 ;  /* 0x0000004003037824 */ /* 0x000fe200078e0202 */
[----:B------:R1:W-:Y:S01]  /*06c0*/  STL [R1+0x148], R28 ;  /* 0x0001481c01007387 */ /* 0x0003e20000100800 */
[C---:B0-----:R-:W-:Y:S02]  /*06d0*/  VIADD R29, R0.reuse, 0x3 ;  /* 0x00000003001d7836 */ /* 0x041fe40000000000 */
[----:B-1----:R-:W-:-:S03]  /*06e0*/  VIADD R28, R0, 0x4 ;  /* 0x00000004001c7836 */ /* 0x002fc60000000000 */
[----:B------:R0:W-:Y:S04]  /*06f0*/  STL [R1+0x144], R29 ;  /* 0x0001441d01007387 */ /* 0x0001e80000100800 */
        /* <DEDUP_REMOVED lines=112> */
[----:B------:R1:W-:Y:S04]  /*0e00*/  STL [R1+0x20], R28 ;  /* 0x0000201c01007387 */ /* 0x0003e80000100800 */
[----:B------:R2:W5:Y:S01]  /*0e10*/  LDL.LU R2, [R1+0xb70] ;  /* 0x000b700001027983 */ /* 0x0005620000300800 */
[----:B0-----:R-:W-:-:S03]  /*0e20*/  VIADD R29, R0, 0x3d ;  /* 0x0000003d001d7836 */ /* 0x001fc60000000000 */
[----:B------:R0:W-:Y:S01]  /*0e30*/  STL [R1+0xb68], R3 ;  /* 0x000b680301007387 */ /* 0x0001e20000100800 */
[C---:B-1----:R-:W-:Y:S02]  /*0e40*/  VIADD R28, R0.reuse, 0x3e ;  /* 0x0000003e001c7836 */ /* 0x042fe40000000000 */
[----:B------:R-:W-:Y:S01]  /*0e50*/  VIADD R0, R0, 0x3f ;  /* 0x0000003f00007836 */ /* 0x000fe20000000000 */
[----:B0-----:R2:W5:Y:S01]  /*0e60*/  LDL.LU R3, [R1+0xb6c] ;  /* 0x000b6c0001037983 */ /* 0x0015620000300800 */
[----:B----4-:R-:W-:Y:S05]  /*0e70*/  BRA.U !UP0, `(.L_x_0) ;  /* 0x0000025508487547 */ /* 0x010fea000b800000 */
[----:B------:R-:W3:Y:S01]  /*0e80*/  LDL.LU R8, [R1+0xa8] ;  /* 0x0000a80001087983 */ /* 0x000ee20000300800 */
[----:B-----5:R-:W-:Y:S01]  /*0e90*/  IABS R4, R3 ;  /* 0x0000000300047213 */ /* 0x020fe20000000000 */
[----:B------:R-:W-:Y:S01]  /*0ea0*/  IMAD.MOV.U32 R6, RZ, RZ, RZ ;  /* 0x000000ffff067224 */ /* 0x000fe200078e00ff */
[----:B------:R-:W-:Y:S01]  /*0eb0*/  ISETP.GE.AND P3, PT, R28, RZ, PT ;  /* 0x000000ff1c00720c */ /* 0x000fe20003f66270 */
[----:B------:R-:W4:Y:S01]  /*0ec0*/  LDL.LU R18, [R1+0xf0] ;  /* 0x0000f00001127983 */ /* 0x000f220000300800 */
[----:B------:R-:W-:Y:S01]  /*0ed0*/  ISETP.NE.AND P6, PT, R2, RZ, PT ;  /* 0x000000ff0200720c */ /* 0x000fe20003fc5270 */
[----:B------:R-:W0:Y:S02]  /*0ee0*/  LDCU.128 UR12, c[0x0][0x380] ;  /* 0x00007000ff0c77ac */ /* 0x000e240008000c00 */
[----:B--2---:R-:W2:Y:S01]  /*0ef0*/  LDL.LU R9, [R1+0x80] ;  /* 0x0000800001097983 */ /* 0x004ea20000300800 */
[----:B------:R-:W-:Y:S01]  /*0f00*/  ISETP.GE.AND P4, PT, R0, RZ, PT ;  /* 0x000000ff0000720c */ /* 0x000fe20003f86270 */
[----:B------:R-:W1:Y:S02]  /*0f10*/  LDCU UR6, c[0x0][0x3a4] ;  /* 0x00007480ff0677ac */ /* 0x000e640008000800 */
[----:B------:R-:W2:Y:S01]  /*0f20*/  LDL.LU R10, [R1+0xe0] ;  /* 0x0000e000010a7983 */ /* 0x000ea20000300800 */
[----:B------:R-:W-:Y:S01]  /*0f30*/  ISETP.GE.AND P2, PT, R29, RZ, PT ;  /* 0x000000ff1d00720c */ /* 0x000fe20003f46270 */
[----:B------:R-:W0:Y:S02]  /*0f40*/  LDCU UR7, c[0x0][0x3b0] ;  /* 0x00007600ff0777ac */ /* 0x000e240008000800 */
[----:B------:R-:W2:Y:S04]  /*0f50*/  LDL.LU R17, [R1+0xb0] ;  /* 0x0000b00001117983 */ /* 0x000ea80000300800 */
[----:B------:R-:W2:Y:S04]  /*0f60*/  LDL.LU R19, [R1+0xec] ;  /* 0x0000ec0001137983 */ /* 0x000ea80000300800 */
[----:B------:R-:W2:Y:S04]  /*0f70*/  LDL.LU R11, [R1+0x84] ;  /* 0x00008400010b7983 */ /* 0x000ea80000300800 */
[----:B------:R-:W2:Y:S04]  /*0f80*/  LDL.LU R16, [R1+0x78] ;  /* 0x0000780001107983 */ /* 0x000ea80000300800 */
[----:B------:R-:W2:Y:S04]  /*0f90*/  LDL.LU R13, [R1+0xe4] ;  /* 0x0000e400010d7983 */ /* 0x000ea80000300800 */
[----:B------:R-:W2:Y:S04]  /*0fa0*/  LDL.LU R14, [R1+0xe8] ;  /* 0x0000e800010e7983 */ /* 0x000ea80000300800 */
[----:B------:R-:W2:Y:S04]  /*0fb0*/  LDL.LU R12, [R1+0x58] ;  /* 0x00005800010c7983 */ /* 0x000ea80000300800 */
[----:B------:R-:W2:Y:S04]  /*0fc0*/  LDL.LU R15, [R1+0x5c] ;  /* 0x00005c00010f7983 */ /* 0x000ea80000300800 */
[----:B--2---:R2:W-:Y:S04]  /*0fd0*/  STL [R1+0xd6c], R15 ;  /* 0x000d6c0f01007387 */ /* 0x0045e80000100800 */
[----:B------:R-:W4:Y:S01]  /*0fe0*/  LDL.LU R23, [R1+0x74] ;  /* 0x0000740001177983 */ /* 0x000f220000300800 */
[----:B------:R-:W-:-:S02]  /*0ff0*/  IMAD.MOV.U32 R25, RZ, RZ, R10 ;  /* 0x000000ffff197224 */ /* 0x000fc400078e000a */
[----:B---3--:R-:W-:Y:S01]  /*1000*/  IMAD.MOV.U32 R24, RZ, RZ, R8 ;  /* 0x000000ffff187224 */ /* 0x008fe200078e0008 */
[----:B------:R-:W3:Y:S04]  /*1010*/  LDL R20, [R1+0x24] ;  /* 0x0000240001147983 */ /* 0x000ee80000100800 */
[----:B--2---:R-:W2:Y:S01]  /*1020*/  LDL R15, [R1+0xb68] ;  /* 0x000b6800010f7983 */ /* 0x004ea20000100800 */
[----:B------:R-:W-:Y:S01]  /*1030*/  IABS R10, R2 ;  /* 0x00000002000a7213 */ /* 0x000fe20000000000 */
[----:B------:R-:W-:Y:S01]  /*1040*/  I2F.RP R8, R4 ;  /* 0x0000000400087306 */ /* 0x000fe20000209400 */
[----:B------:R-:W-:Y:S01]  /*1050*/  IMAD.MOV.U32 R27, RZ, RZ, R9 ;  /* 0x000000ffff1b7224 */ /* 0x000fe200078e0009 */
[----:B------:R-:W3:Y:S01]  /*1060*/  LDL.LU R21, [R1+0x20] ;  /* 0x0000200001157983 */ /* 0x000ee20000300800 */
[----:B------:R-:W-:-:S02]  /*1070*/  IMAD.MOV.U32 R22, RZ, RZ, R12 ;  /* 0x000000ffff167224 */ /* 0x000fc400078e000c */
[----:B------:R-:W-:-:S03]  /*1080*/  IMAD.MOV.U32 R26, RZ, RZ, R11 ;  /* 0x000000ffff1a7224 */ /* 0x000fc600078e000b */
[----:B------:R-:W0:Y:S08]  /*1090*/  I2F.RP R5, R10 ;  /* 0x0000000a00057306 */ /* 0x000e300000209400 */
[----:B0-----:R-:W0:Y:S08]  /*10a0*/  MUFU.RCP R5, R5 ;  /* 0x0000000500057308 */ /* 0x001e300000001000 */
[----:B------:R-:W1:Y:S01]  /*10b0*/  MUFU.RCP R8, R8 ;  /* 0x0000000800087308 */ /* 0x000e620000001000 */
[----:B0-----:R-:W-:-:S07]  /*10c0*/  VIADD R5, R5, 0xffffffe ;  /* 0x0ffffffe05057836 */ /* 0x001fce0000000000 */
[----:B------:R-:W0:Y:S01]  /*10d0*/  F2I.FTZ.U32.TRUNC.NTZ R7, R5 ;  /* 0x0000000500077305 */ /* 0x000e22000021f000 */
[----:B-1----:R-:W-:-:S07]  /*10e0*/  VIADD R8, R8, 0xffffffe ;  /* 0x0ffffffe08087836 */ /* 0x002fce0000000000 */
[----:B------:R-:W1:Y:S01]  /*10f0*/  F2I.FTZ.U32.TRUNC.NTZ R9, R8 ;  /* 0x0000000800097305 */ /* 0x000e62000021f000 */
[----:B0-----:R-:W-:-:S04]  /*1100*/  IMAD.MOV R5, RZ, RZ, -R7 ;  /* 0x000000ffff057224 */ /* 0x001fc800078e0a07 */
[----:B------:R-:W-:-:S04]  /*1110*/  IMAD R5, R5, R10, RZ ;  /* 0x0000000a05057224 */ /* 0x000fc800078e02ff */
[----:B------:R-:W-:-:S04]  /*1120*/  IMAD.HI.U32 R5, R7, R5, R6 ;  /* 0x0000000507057227 */ /* 0x000fc800078e0006 */
[----:B-1----:R-:W-:-:S04]  /*1130*/  IMAD.MOV R6, RZ, RZ, -R9 ;  /* 0x000000ffff067224 */ /* 0x002fc800078e0a09 */
[----:B------:R-:W-:Y:S01]  /*1140*/  IMAD.MOV.U32 R7, RZ, RZ, R6 ;  /* 0x000000ffff077224 */ /* 0x000fe200078e0006 */
[----:B------:R0:W-:Y:S04]  /*1150*/  STL [R1+0xd58], R3 ;  /* 0x000d580301007387 */ /* 0x0001e80000100800 */
[----:B0-----:R-:W4:Y:S01]  /*1160*/  LDL.LU R3, [R1+0x2c] ;  /* 0x00002c0001037983 */ /* 0x001f220000300800 */
[----:B--2---:R-:W-:-:S05]  /*1170*/  IABS R8, R15 ;  /* 0x0000000f00087213 */ /* 0x004fca0000000000 */
[----:B------:R-:W-:-:S04]  /*1180*/  IMAD.HI.U32 R5, R5, R8, RZ ;  /* 0x0000000805057227 */ /* 0x000fc800078e00ff */
[----:B------:R-:W-:Y:S02]  /*1190*/  IMAD.MOV R6, RZ, RZ, -R5 ;  /* 0x000000ffff067224 */ /* 0x000fe400078e0a05 */
[----:B------:R-:W-:Y:S02]  /*11a0*/  IMAD R5, R7, R4, RZ ;  /* 0x0000000407057224 */ /* 0x000fe400078e02ff */
[----:B------:R-:W-:Y:S02]  /*11b0*/  IMAD R6, R10, R6, R8 ;  /* 0x000000060a067224 */ /* 0x000fe400078e0208 */
[----:B------:R-:W-:-:S04]  /*11c0*/  IMAD.MOV.U32 R8, RZ, RZ, RZ ;  /* 0x000000ffff087224 */ /* 0x000fc800078e00ff */
[----:B------:R-:W-:Y:S01]  /*11d0*/  IMAD.HI.U32 R5, R9, R5, R8 ;  /* 0x0000000509057227 */ /* 0x000fe200078e0008 */
[----:B------:R-:W-:Y:S02]  /*11e0*/  IABS R8, R28 ;  /* 0x0000001c00087213 */ /* 0x000fe40000000000 */
[----:B------:R-:W2:Y:S01]  /*11f0*/  LDL.LU R28, [R1+0x28] ;  /* 0x00002800011c7983 */ /* 0x000ea20000300800 */
[----:B------:R-:W-:-:S03]  /*1200*/  ISETP.GE.AND P5, PT, R15, RZ, PT ;  /* 0x000000ff0f00720c */ /* 0x000fc60003fa6270 */
[----:B------:R-:W2:Y:S01]  /*1210*/  LDL.LU R15, [R1+0xd6c] ;  /* 0x000d6c00010f7983 */ /* 0x000ea20000300800 */
[----:B------:R-:W-:Y:S02]  /*1220*/  IABS R7, R0 ;  /* 0x0000000000077213 */ /* 0x000fe40000000000 */
[----:B------:R-:W-:-:S03]  /*1230*/  ISETP.GT.U32.AND P0, PT, R10, R6, PT ;  /* 0x000000060a00720c */ /* 0x000fc60003f04070 */
[----:B------:R-:W-:-:S04]  /*1240*/  IMAD.HI.U32 R9, R5, R7, RZ ;  /* 0x0000000705097227 */ /* 0x000fc800078e00ff */
[----:B------:R-:W-:-:S04]  /*1250*/  IMAD.MOV R9, RZ, RZ, -R9 ;  /* 0x000000ffff097224 */ /* 0x000fc800078e0a09 */
[----:B------:R-:W-:Y:S02]  /*1260*/  IMAD R7, R4, R9, R7 ;  /* 0x0000000904077224 */ /* 0x000fe400078e0207 */
[----:B------:R-:W-:Y:S02]  /*1270*/  @!P0 IMAD.IADD R6, R6, 0x1, -R10 ;  /* 0x0000000106068824 */ /* 0x000fe400078e0a0a */
[C---:B------:R-:W-:Y:S01]  /*1280*/  IMAD.HI.U32 R12, R5.reuse, R8, RZ ;  /* 0x00000008050c7227 */ /* 0x040fe200078e00ff */
[----:B------:R-:W-:Y:S02]  /*1290*/  ISETP.GT.U32.AND P1, PT, R4, R7, PT ;  /* 0x000000070400720c */ /* 0x000fe40003f24070 */
[----:B------:R-:W-:Y:S01]  /*12a0*/  ISETP.GT.U32.AND P0, PT, R10, R6, PT ;  /* 0x000000060a00720c */ /* 0x000fe20003f04070 */
[----:B------:R-:W-:Y:S01]  /*12b0*/  IMAD.MOV R12, RZ, RZ, -R12 ;  /* 0x000000ffff0c7224 */ /* 0x000fe200078e0a0c */
[----:B------:R-:W-:Y:S02]  /*12c0*/  IABS R11, R29 ;  /* 0x0000001d000b7213 */ /* 0x000fe40000000000 */
[----:B---3--:R-:W-:Y:S01]  /*12d0*/  IABS R9, R21 ;  /* 0x0000001500097213 */ /* 0x008fe20000000000 */
[----:B------:R-:W-:Y:S01]  /*12e0*/  IMAD R12, R4, R12, R8 ;  /* 0x0000000c040c7224 */ /* 0x000fe200078e0208 */
[----:B------:R-:W3:Y:S01]  /*12f0*/  LDL.LU R29, [R1+0x30] ;  /* 0x00003000011d7983 */ /* 0x000ee20000300800 */
[----:B------:R-:W-:-:S04]  /*1300*/  IMAD.HI.U32 R0, R5, R11, RZ ;  /* 0x0000000b05007227 */ /* 0x000fc800078e00ff */
[----:B------:R-:W-:Y:S01]  /*1310*/  @!P1 IMAD.IADD R7, R7, 0x1, -R4 ;  /* 0x0000000107079824 */ /* 0x000fe200078e0a04 */
[----:B------:R-:W-:Y:S01]  /*1320*/  ISETP.GT.U32.AND P1, PT, R4, R12, PT ;  /* 0x0000000c0400720c */ /* 0x000fe20003f24070 */
[----:B------:R-:W-:Y:S01]  /*1330*/  @!P0 IMAD.IADD R6, R6, 0x1, -R10 ;  /* 0x0000000106068824 */ /* 0x000fe200078e0a0a */
[----:B------:R-:W-:Y:S01]  /*1340*/  IABS R8, R20 ;  /* 0x0000001400087213 */ /* 0x000fe20000000000 */
[----:B------:R-:W-:Y:S02]  /*1350*/  IMAD.MOV R0, RZ, RZ, -R0 ;  /* 0x000000ffff007224 */ /* 0x000fe400078e0a00 */
[----:B------:R-:W-:Y:S01]  /*1360*/  IMAD.MOV.U32 R20, RZ, RZ, R6 ;  /* 0x000000ffff147224 */ /* 0x000fe200078e0006 */
[----:B------:R-:W-:Y:S01]  /*1370*/  ISETP.GT.U32.AND P0, PT, R4, R7, PT ;  /* 0x000000070400720c */ /* 0x000fe20003f04070 */
[----:B------:R-:W-:-:S04]  /*1380*/  IMAD.HI.U32 R10, R5, R9, RZ ;  /* 0x00000009050a7227 */ /* 0x000fc800078e00ff */
[C---:B------:R-:W-:Y:S02]  /*1390*/  IMAD R0, R4.reuse, R0, R11 ;  /* 0x0000000004007224 */ /* 0x040fe400078e020b */
[----:B------:R-:W-:Y:S01]  /*13a0*/  @!P5 IMAD.MOV R20, RZ, RZ, -R20 ;  /* 0x000000ffff14d224 */ /* 0x000fe200078e0a14 */
[----:B------:R-:W-:Y:S01]  /*13b0*/  @!P6 LOP3.LUT R20, RZ, R2, RZ, 0x33, !PT ;  /* 0x00000002ff14e212 */ /* 0x000fe200078e33ff */
[----:B------:R-:W-:Y:S01]  /*13c0*/  IMAD.MOV R10, RZ, RZ, -R10 ;  /* 0x000000ffff0a7224 */ /* 0x000fe200078e0a0a */
[----:B------:R-:W-:Y:S01]  /*13d0*/  ISETP.GT.U32.AND P6, PT, R4, R0, PT ;  /* 0x000000000400720c */ /* 0x000fe20003fc4070 */
[----:B------:R-:W-:Y:S02]  /*13e0*/  @!P1 IMAD.IADD R12, R12, 0x1, -R4 ;  /* 0x000000010c0c9824 */ /* 0x000fe400078e0a04 */
[C---:B------:R-:W-:Y:S01]  /*13f0*/  IMAD R9, R4.reuse, R10, R9 ;  /* 0x0000000a04097224 */ /* 0x040fe200078e0209 */
[----:B------:R-:W-:Y:S01]  /*1400*/  ISETP.GE.AND P5, PT, R21, RZ, PT ;  /* 0x000000ff1500720c */ /* 0x000fe20003fa6270 */
[----:B------:R-:W-:Y:S01]  /*1410*/  IMAD.MOV.U32 R21, RZ, RZ, R22 ;  /* 0x000000ffff157224 */ /* 0x000fe200078e0016 */
[C---:B------:R-:W-:Y:S01]  /*1420*/  ISETP.GT.U32.AND P1, PT, R4.reuse, R12, PT ;  /* 0x0000000c0400720c */ /* 0x040fe20003f24070 */
[----:B------:R-:W-:Y:S01]  /*1430*/  @!P0 IMAD.IADD R7, R7, 0x1, -R4 ;  /* 0x0000000107078824 */ /* 0x000fe200078e0a04 */
[----:B------:R-:W-:-:S02]  /*1440*/  ISETP.GT.U32.AND P0, PT, R4, R9, PT ;  /* 0x000000090400720c */ /* 0x000fc40003f04070 */
[----:B------:R0:W-:Y:S03]  /*1450*/  STL [R1+0xd68], R21 ;  /* 0x000d681501007387 */ /* 0x0001e60000100800 */
[----:B------:R-:W-:Y:S01]  /*1460*/  @!P6 IMAD.IADD R0, R0, 0x1, -R4 ;  /* 0x000000010000e824 */ /* 0x000fe200078e0a04 */
[----:B------:R1:W-:Y:S01]  /*1470*/  STL [R1+0xd4], R20 ;  /* 0x0000d41401007387 */ /* 0x0003e20000100800 */
[----:B0-----:R-:W-:-:S03]  /*1480*/  IMAD.MOV.U32 R21, RZ, RZ, R7 ;  /* 0x000000ffff157224 */ /* 0x001fc600078e0007 */
[----:B------:R-:W-:Y:S01]  /*1490*/  ISETP.GT.U32.AND P6, PT, R4, R0, PT ;  /* 0x000000000400720c */ /* 0x000fe20003fc4070 */
[----:B------:R-:W-:Y:S02]  /*14a0*/  @!P4 IMAD.MOV R21, RZ, RZ, -R21 ;  /* 0x000000ffff15c224 */ /* 0x000fe400078e0a15 */
[----:B------:R-:W-:Y:S02]  /*14b0*/  @!P1 IMAD.IADD R12, R12, 0x1, -R4 ;  /* 0x000000010c0c9824 */ /* 0x000fe400078e0a04 */
[----:B------:R-:W-:-:S04]  /*14c0*/  IMAD.HI.U32 R6, R5, R8, RZ ;  /* 0x0000000805067227 */ /* 0x000fc800078e00ff */
[----:B------:R-:W-:Y:S02]  /*14d0*/  @!P0 IMAD.IADD R9, R9, 0x1, -R4 ;  /* 0x0000000109098824 */ /* 0x000fe400078e0a04 */
[----:B------:R-:W-:Y:S02]  /*14e0*/  IMAD.MOV R6, RZ, RZ, -R6 ;  /* 0x000000ffff067224 */ /* 0x000fe400078e0a06 */
[----:B------:R-:W-:Y:S01]  /*14f0*/  @!P6 IMAD.IADD R0, R0, 0x1, -R4 ;  /* 0x000000010000e824 */ /* 0x000fe200078e0a04 */
[C---:B------:R-:W-:Y:S01]  /*1500*/  ISETP.GT.U32.AND P0, PT, R4.reuse, R9, PT ;  /* 0x000000090400720c */ /* 0x040fe20003f04070 */
[----:B------:R-:W-:Y:S01]  /*1510*/  IMAD R6, R4, R6, R8 ;  /* 0x0000000604067224 */ /* 0x000fe200078e0208 */
[----:B----4-:R-:W-:Y:S01]  /*1520*/  IABS R8, R3 ;  /* 0x0000000300087213 */ /* 0x010fe20000000000 */
[----:B------:R-:W-:-:S10]  /*1530*/  @!P3 IMAD.MOV R12, RZ, RZ, -R12 ;  /* 0x000000ffff0cb224 */ /* 0x000fd400078e0a0c */
[----:B------:R-:W-:Y:S01]  /*1540*/  @!P0 IMAD.IADD R9, R9, 0x1, -R4 ;  /* 0x0000000109098824 */ /* 0x000fe200078e0a04 */
[----:B--2---:R-:W-:-:S05]  /*1550*/  IABS R2, R28 ;  /* 0x0000001c00027213 */ /* 0x004fca0000000000 */
[----:B------:R-:W-:-:S04]  /*1560*/  IMAD.MOV.U32 R10, RZ, RZ, R2 ;  /* 0x000000ffff0a7224 */ /* 0x000fc800078e0002 */
[----:B------:R-:W-:-:S04]  /*1570*/  IMAD.HI.U32 R11, R5, R10, RZ ;  /* 0x0000000a050b7227 */ /* 0x000fc800078e00ff */
[----:B------:R-:W-:Y:S02]  /*1580*/  IMAD.MOV R11, RZ, RZ, -R11 ;  /* 0x000000ffff0b7224 */ /* 0x000fe400078e0a0b */
[----:B------:R-:W-:Y:S02]  /*1590*/  IMAD.MOV.U32 R22, RZ, RZ, R15 ;  /* 0x000000ffff167224 */ /* 0x000fe400078e000f */
[C---:B------:R-:W-:Y:S01]  /*15a0*/  IMAD R10, R4.reuse, R11, R10 ;  /* 0x0000000b040a7224 */ /* 0x040fe200078e020a */
[----:B------:R-:W2:Y:S04]  /*15b0*/  LDL.LU R15, [R1+0x34] ;  /* 0x00003400010f7983 */ /* 0x000ea80000300800 */
[----:B-1----:R-:W4:Y:S01]  /*15c0*/  LDL.LU R20, [R1+0x38] ;  /* 0x0000380001147983 */ /* 0x002f220000300800 */
[----:B------:R-:W-:-:S03]  /*15d0*/  ISETP.GT.U32.AND P1, PT, R4, R10, PT ;  /* 0x0000000a0400720c */ /* 0x000fc60003f24070 */
[----:B------:R0:W-:Y:S04]  /*15e0*/  STL [R1+0xcc], R21 ;  /* 0x0000cc1501007387 */ /* 0x0001e80000100800 */
[----:B0-----:R-:W2:Y:S04]  /*15f0*/  LDL.LU R21, [R1+0xd68] ;  /* 0x000d680001157983 */ /* 0x001ea80000300800 */
[----:B------:R-:W2:Y:S02]  /*1600*/  LDL.LU R11, [R1+0x24] ;  /* 0x00002400010b7983 */ /* 0x000ea40000300800 */
[----:B------:R-:W-:Y:S01]  /*1610*/  @!P1 IMAD.IADD R10, R10, 0x1, -R4 ;  /* 0x000000010a0a9824 */ /* 0x000fe200078e0a04 */
[----:B------:R-:W-:Y:S01]  /*1620*/  ISETP.GE.AND P1, PT, R3, RZ, PT ;  /* 0x000000ff0300720c */ /* 0x000fe20003f26270 */
[----:B------:R-:W-:-:S04]  /*1630*/  IMAD.MOV.U32 R3, RZ, RZ, R0 ;  /* 0x000000ffff037224 */ /* 0x000fc800078e0000 */
[----:B------:R-:W-:Y:S01]  /*1640*/  @!P2 IMAD.MOV R3, RZ, RZ, -R3 ;  /* 0x000000ffff03a224 */ /* 0x000fe200078e0a03 */
[----:B------:R-:W-:Y:S01]  /*1650*/  STL [R1+0xc8], R12 ;  /* 0x0000c80c01007387 */ /* 0x000fe20000100800 */
[----:B------:R-:W-:-:S03]  /*1660*/  ISETP.GE.AND P0, PT, R28, RZ, PT ;  /* 0x000000ff1c00720c */ /* 0x000fc60003f06270 */
[----:B------:R0:W-:Y:S04]  /*1670*/  STL [R1+0xc4], R3 ;  /* 0x0000c40301007387 */ /* 0x0001e80000100800 */
[----:B------:R-:W2:Y:S01]  /*1680*/  LDL.LU R28, [R1+0x3c] ;  /* 0x00003c00011c7983 */ /* 0x000ea20000300800 */
[----:B------:R-:W-:Y:S01]  /*1690*/  IMAD.HI.U32 R7, R5, R8, RZ ;  /* 0x0000000805077227 */ /* 0x000fe200078e00ff */
[----:B------:R-:W-:-:S03]  /*16a0*/  ISETP.GT.U32.AND P4, PT, R4, R6, PT ;  /* 0x000000060400720c */ /* 0x000fc60003f84070 */
[----:B------:R-:W-:-:S04]  /*16b0*/  IMAD.MOV R7, RZ, RZ, -R7 ;  /* 0x000000ffff077224 */ /* 0x000fc800078e0a07 */
[----:B------:R-:W-:-:S05]  /*16c0*/  IMAD R7, R4, R7, R8 ;  /* 0x0000000704077224 */ /* 0x000fca00078e0208 */
[----:B------:R-:W-:Y:S01]  /*16d0*/  ISETP.GT.U32.AND P6, PT, R4, R7, PT ;  /* 0x000000070400720c */ /* 0x000fe20003fc4070 */
[----:B------:R-:W-:Y:S01]  /*16e0*/  @!P4 IMAD.IADD R6, R6, 0x1, -R4 ;  /* 0x000000010606c824 */ /* 0x000fe200078e0a04 */
[----:B---3--:R-:W-:-:S04]  /*16f0*/  IABS R2, R29 ;  /* 0x0000001d00027213 */ /* 0x008fc80000000000 */
[C---:B------:R-:W-:Y:S01]  /*1700*/  ISETP.GT.U32.AND P3, PT, R4.reuse, R6, PT ;  /* 0x000000060400720c */ /* 0x040fe20003f64070 */
[----:B------:R-:W-:Y:S01]  /*1710*/  IMAD.HI.U32 R8, R5, R2, RZ ;  /* 0x0000000205087227 */ /* 0x000fe200078e00ff */
[----:B------:R-:W-:-:S05]  /*1720*/  ISETP.GT.U32.AND P2, PT, R4, R10, PT ;  /* 0x0000000a0400720c */ /* 0x000fca0003f44070 */
[----:B------:R-:W-:Y:S02]  /*1730*/  @!P6 IMAD.IADD R7, R7, 0x1, -R4 ;  /* 0x000000010707e824 */ /* 0x000fe400078e0a04 */
[----:B------:R-:W-:-:S03]  /*1740*/  IMAD.MOV R8, RZ, RZ, -R8 ;  /* 0x000000ffff087224 */ /* 0x000fc600078e0a08 */
[----:B------:R-:W-:Y:S01]  /*1750*/  ISETP.GT.U32.AND P6, PT, R4, R7, PT ;  /* 0x000000070400720c */ /* 0x000fe20003fc4070 */
[----:B------:R-:W-:Y:S02]  /*1760*/  @!P3 IMAD.IADD R6, R6, 0x1, -R4 ;  /* 0x000000010606b824 */ /* 0x000fe400078e0a04 */
[----:B------:R-:W-:Y:S02]  /*1770*/  IMAD R2, R4, R8, R2 ;  /* 0x0000000804027224 */ /* 0x000fe400078e0202 */
[----:B0-----:R-:W-:Y:S02]  /*1780*/  IMAD.MOV.U32 R3, RZ, RZ, R6 ;  /* 0x000000ffff037224 */ /* 0x001fe400078e0006 */
[----:B------:R-:W-:Y:S01]  /*1790*/  @!P5 IMAD.MOV R9, RZ, RZ, -R9 ;  /* 0x000000ffff09d224 */ /* 0x000fe200078e0a09 */
[----:B------:R-:W-:Y:S01]  /*17a0*/  ISETP.GE.AND P5, PT, R29, RZ, PT ;  /* 0x000000ff1d00720c */ /* 0x000fe20003fa6270 */
[--C-:B------:R-:W-:Y:S01]  /*17b0*/  @!P2 IMAD.IADD R10, R10, 0x1, -R4.reuse ;  /* 0x000000010a0aa824 */ /* 0x100fe200078e0a04 */
[----:B------:R-:W3:Y:S03]  /*17c0*/  LDL.LU R29, [R1+0x48] ;  /* 0x00004800011d7983 */ /* 0x000ee60000300800 */
[----:B------:R-:W-:Y:S01]  /*17d0*/  @!P6 IMAD.IADD R7, R7, 0x1, -R4 ;  /* 0x000000010707e824 */ /* 0x000fe200078e0a04 */
[----:B------:R-:W-:Y:S01]  /*17e0*/  STL [R1+0xc0], R9 ;  /* 0x0000c00901007387 */ /* 0x000fe20000100800 */
[----:B----4-:R-:W-:-:S02]  /*17f0*/  IABS R0, R20 ;  /* 0x0000001400007213 */ /* 0x010fc40000000000 */
[----:B------:R-:W-:Y:S02]  /*1800*/  ISETP.GE.AND P2, PT, R20, RZ, PT ;  /* 0x000000ff1400720c */ /* 0x000fe40003f46270 */
[----:B--2---:R-:W-:Y:S02]  /*1810*/  ISETP.GE.AND P4, PT, R11, RZ, PT ;  /* 0x000000ff0b00720c */ /* 0x004fe40003f86270 */
[----:B------:R-:W-:-:S05]  /*1820*/  IABS R11, R15 ;  /* 0x0000000f000b7213 */ /* 0x000fca0000000000 */
[----:B------:R-:W-:-:S04]  /*1830*/  IMAD.HI.U32 R8, R5, R11, RZ ;  /* 0x0000000b05087227 */ /* 0x000fc800078e00ff */
[----:B------:R-:W-:Y:S02]  /*1840*/  IMAD.MOV R8, RZ, RZ, -R8 ;  /* 0x000000ffff087224 */ /* 0x000fe400078e0a08 */
[----:B------:R-:W-:Y:S01]  /*1850*/  @!P4 IMAD.MOV R3, RZ, RZ, -R3 ;  /* 0x000000ffff03c224 */ /* 0x000fe200078e0a03 */
[----:B------:R-:W-:Y:S01]  /*1860*/  ISETP.GE.AND P4, PT, R15, RZ, PT ;  /* 0x000000ff0f00720c */ /* 0x000fe20003f86270 */
[----:B------:R-:W-:Y:S01]  /*1870*/  IMAD.MOV.U32 R20, RZ, RZ, R21 ;  /* 0x000000ffff147224 */ /* 0x000fe200078e0015 */
[----:B------:R-:W2:Y:S01]  /*1880*/  LDL.LU R15, [R1+0x40] ;  /* 0x00004000010f7983 */ /* 0x000ea20000300800 */
[----:B------:R-:W-:Y:S02]  /*1890*/  IMAD R11, R4, R8, R11 ;  /* 0x00000008040b7224 */ /* 0x000fe400078e020b */
[----:B------:R-:W-:Y:S01]  /*18a0*/  IMAD.MOV.U32 R21, RZ, RZ, R22 ;  /* 0x000000ffff157224 */ /* 0x000fe200078e0016 */
[----:B------:R0:W-:Y:S01]  /*18b0*/  STL [R1+0xbc], R3 ;  /* 0x0000bc0301007387 */ /* 0x0001e20000100800 */
[----:B------:R-:W-:-:S02]  /*18c0*/  IMAD.MOV.U32 R22, RZ, RZ, R23 ;  /* 0x000000ffff167224 */ /* 0x000fc400078e0017 */
[----:B------:R-:W-:Y:S02]  /*18d0*/  IMAD.MOV.U32 R8, RZ, RZ, R10 ;  /* 0x000000ffff087224 */ /* 0x000fe400078e000a */
[----:B------:R-:W-:Y:S02]  /*18e0*/  IMAD.MOV.U32 R23, RZ, RZ, R24 ;  /* 0x000000ffff177224 */ /* 0x000fe400078e0018 */
[----:B------:R-:W-:Y:S02]  /*18f0*/  IMAD.MOV.U32 R24, RZ, RZ, R26 ;  /* 0x000000ffff187224 */ /* 0x000fe400078e001a */
[----:B0-----:R-:W-:Y:S02]  /*1900*/  IMAD.MOV.U32 R3, RZ, RZ, R7 ;  /* 0x000000ffff037224 */ /* 0x001fe400078e0007 */
[----:B------:R-:W-:Y:S01]  /*1910*/  IMAD.MOV.U32 R26, RZ, RZ, R16 ;  /* 0x000000ffff1a7224 */ /* 0x000fe200078e0010 */
[----:B------:R-:W-:Y:S01]  /*1920*/  IABS R9, R28 ;  /* 0x0000001c00097213 */ /* 0x000fe20000000000 */
[----:B------:R-:W-:Y:S01]  /*1930*/  @!P0 IMAD.MOV R8, RZ, RZ, -R8 ;  /* 0x000000ffff088224 */ /* 0x000fe200078e0a08 */
[----:B------:R-:W4:Y:S01]  /*1940*/  LDL R16, [R1+0x4c] ;  /* 0x00004c0001107983 */ /* 0x000f220000100800 */
[----:B------:R-:W-:Y:S01]  /*1950*/  ISETP.GE.AND P0, PT, R28, RZ, PT ;  /* 0x000000ff1c00720c */ /* 0x000fe20003f06270 */
[----:B------:R-:W-:-:S02]  /*1960*/  @!P1 IMAD.MOV R3, RZ, RZ, -R3 ;  /* 0x000000ffff039224 */ /* 0x000fc400078e0a03 */
[----:B------:R-:W-:Y:S01]  /*1970*/  IMAD.MOV.U32 R28, RZ, RZ, R20 ;  /* 0x000000ffff1c7224 */ /* 0x000fe200078e0014 */
[----:B------:R-:W-:Y:S04]  /*1980*/  STL [R1+0xb8], R8 ;  /* 0x0000b80801007387 */ /* 0x000fe80000100800 */
[----:B------:R-:W-:Y:S04]  /*1990*/  STL [R1+0xb4], R3 ;  /* 0x0000b40301007387 */ /* 0x000fe80000100800 */
[----:B------:R0:W-:Y:S04]  /*19a0*/  STL [R1+0xd64], R28 ;  /* 0x000d641c01007387 */ /* 0x0001e80000100800 */
[----:B0-----:R-:W4:Y:S01]  /*19b0*/  LDL.LU R28, [R1+0x44] ;  /* 0x00004400011c7983 */ /* 0x001f220000300800 */
[----:B------:R-:W-:-:S02]  /*19c0*/  ISETP.GT.U32.AND P6, PT, R4, R11, PT ;  /* 0x0000000b0400720c */ /* 0x000fc40003fc4070 */
[----:B------:R-:W-:Y:S01]  /*19d0*/  ISETP.GT.U32.AND P3, PT, R4, R2, PT ;  /* 0x000000020400720c */ /* 0x000fe20003f64070 */
[----:B------:R-:W-:Y:S01]  /*19e0*/  IMAD.HI.U32 R7, R5, R9, RZ ;  /* 0x0000000905077227 */ /* 0x000fe200078e00ff */
[----:B------:R-:W4:Y:S09]  /*19f0*/  LDL R12, [R1+0x50] ;  /* 0x00005000010c7983 */ /* 0x000f320000100800 */
[----:B------:R-:W-:-:S05]  /*1a00*/  @!P6 IMAD.IADD R11, R11, 0x1, -R4 ;  /* 0x000000010b0be824 */ /* 0x000fca00078e0a04 */
[----:B------:R-:W-:Y:S01]  /*1a10*/  ISETP.GT.U32.AND P6, PT, R4, R11, PT ;  /* 0x0000000b0400720c */ /* 0x000fe20003fc4070 */
[----:B------:R-:W-:Y:S02]  /*1a20*/  IMAD.MOV R7, RZ, RZ, -R7 ;  /* 0x000000ffff077224 */ /* 0x000fe400078e0a07 */
[----:B------:R-:W-:Y:S02]  /*1a30*/  @!P3 IMAD.IADD R2, R2, 0x1, -R4 ;  /* 0x000000010202b824 */ /* 0x000fe400078e0a04 */
[C---:B------:R-:W-:Y:S02]  /*1a40*/  IMAD R9, R4.reuse, R7, R9 ;  /* 0x0000000704097224 */ /* 0x040fe400078e0209 */
[----:B------:R-:W-:Y:S01]  /*1a50*/  IMAD.HI.U32 R6, R5, R0, RZ ;  /* 0x0000000005067227 */ /* 0x000fe200078e00ff */
[----:B------:R-:W-:-:S05]  /*1a60*/  ISETP.GT.U32.AND P3, PT, R4, R2, PT ;  /* 0x000000020400720c */ /* 0x000fca0003f64070 */
[----:B------:R-:W-:Y:S01]  /*1a70*/  @!P6 IMAD.IADD R11, R11, 0x1, -R4 ;  /* 0x000000010b0be824 */ /* 0x000fe200078e0a04 */
[----:B------:R-:W-:Y:S01]  /*1a80*/  ISETP.GT.U32.AND P6, PT, R4, R9, PT ;  /* 0x000000090400720c */ /* 0x000fe20003fc4070 */
[----:B------:R-:W-:-:S04]  /*1a90*/  IMAD.MOV R6, RZ, RZ, -R6 ;  /* 0x000000ffff067224 */ /* 0x000fc800078e0a06 */
[----:B------:R-:W-:Y:S01]  /*1aa0*/  IMAD R0, R4, R6, R0 ;  /* 0x0000000604007224 */ /* 0x000fe200078e0200 */
[----:B---3--:R-:W-:Y:S01]  /*1ab0*/  IABS R6, R29 ;  /* 0x0000001d00067213 */ /* 0x008fe20000000000 */
[----:B------:R-:W-:-:S03]  /*1ac0*/  @!P3 IMAD.IADD R2, R2, 0x1, -R4 ;  /* 0x000000010202b824 */ /* 0x000fc600078e0a04 */
[----:B------:R-:W-:Y:S01]  /*1ad0*/  ISETP.GT.U32.AND P3, PT, R4, R0, PT ;  /* 0x000000000400720c */ /* 0x000fe20003f64070 */
[----:B------:R-:W-:-:S04]  /*1ae0*/  IMAD.HI.U32 R7, R5, R6, RZ ;  /* 0x0000000605077227 */ /* 0x000fc800078e00ff */
[----:B------:R-:W-:Y:S02]  /*1af0*/  @!P6 IMAD.IADD R9, R9, 0x1, -R4 ;  /* 0x000000010909e824 */ /* 0x000fe400078e0a04 */
[----:B------:R-:W-:Y:S02]  /*1b00*/  IMAD.MOV.U32 R20, RZ, RZ, R22 ;  /* 0x000000ffff147224 */ /* 0x000fe400078e0016 */
[----:B------:R-:W-:Y:S01]  /*1b10*/  IMAD.MOV.U32 R22, RZ, RZ, R26 ;  /* 0x000000ffff167224 */ /* 0x000fe200078e001a */
[----:B------:R-:W-:Y:S01]  /*1b20*/  ISETP.GT.U32.AND P6, PT, R4, R9, PT ;  /* 0x000000090400720c */ /* 0x000fe20003fc4070 */
[----:B------:R-:W-:Y:S02]  /*1b30*/  IMAD.MOV.U32 R26, RZ, RZ, R13 ;  /* 0x000000ffff1a7224 */ /* 0x000fe400078e000d */
[----:B------:R-:W-:Y:S02]  /*1b40*/  IMAD.MOV R7, RZ, RZ, -R7 ;  /* 0x000000ffff077224 */ /* 0x000fe400078e0a07 */
[----:B------:R-:W-:-:S02]  /*1b50*/  IMAD.MOV.U32 R3, RZ, RZ, R21 ;  /* 0x000000ffff037224 */ /* 0x000fc400078e0015 */
[----:B------:R-:W-:Y:S02]  /*1b60*/  IMAD R6, R4, R7, R6 ;  /* 0x0000000704067224 */ /* 0x000fe400078e0206 */
[----:B------:R-:W-:Y:S02]  /*1b70*/  IMAD.MOV.U32 R21, RZ, RZ, R27 ;  /* 0x000000ffff157224 */ /* 0x000fe400078e001b */
[----:B------:R-:W-:Y:S02]  /*1b80*/  IMAD.MOV.U32 R27, RZ, RZ, R14 ;  /* 0x000000ffff1b7224 */ /* 0x000fe400078e000e */
[--C-:B------:R-:W-:Y:S02]  /*1b90*/  @!P3 IMAD.IADD R0, R0, 0x1, -R4.reuse ;  /* 0x000000010000b824 */ /* 0x100fe400078e0a04 */
[----:B------:R-:W-:Y:S01]  /*1ba0*/  @!P4 IMAD.MOV R11, RZ, RZ, -R11 ;  /* 0x000000ffff0bc224 */ /* 0x000fe200078e0a0b */
[C---:B------:R-:W-:Y:S01]  /*1bb0*/  ISETP.GT.U32.AND P4, PT, R4.reuse, R6, PT ;  /* 0x000000060400720c */ /* 0x040fe20003f84070 */
[----:B------:R-:W-:Y:S01]  /*1bc0*/  @!P6 IMAD.IADD R9, R9, 0x1, -R4 ;  /* 0x000000010909e824 */ /* 0x000fe200078e0a04 */
[----:B------:R-:W-:Y:S01]  /*1bd0*/  ISETP.GT.U32.AND P3, PT, R4, R0, PT ;  /* 0x000000000400720c */ /* 0x000fe20003f64070 */
[----:B------:R-:W-:-:S10]  /*1be0*/  @!P5 IMAD.MOV R2, RZ, RZ, -R2 ;  /* 0x000000ffff02d224 */ /* 0x000fd400078e0a02 */
[--C-:B------:R-:W-:Y:S02]  /*1bf0*/  @!P4 IMAD.IADD R6, R6, 0x1, -R4.reuse ;  /* 0x000000010606c824 */ /* 0x100fe400078e0a04 */
[----:B------:R-:W-:-:S04]  /*1c00*/  @!P3 IMAD.IADD R0, R0, 0x1, -R4 ;  /* 0x000000010000b824 */ /* 0x000fc800078e0a04 */
[----:B------:R-:W-:Y:S01]  /*1c10*/  @!P2 IMAD.MOV R0, RZ, RZ, -R0 ;  /* 0x000000ffff00a224 */ /* 0x000fe200078e0a00 */
[----:B--2---:R-:W-:Y:S02]  /*1c20*/  ISETP.GE.AND P1, PT, R15, RZ, PT ;  /* 0x000000ff0f00720c */ /* 0x004fe40003f26270 */
[----:B------:R-:W-:Y:S02]  /*1c30*/  IABS R15, R15 ;  /* 0x0000000f000f7213 */ /* 0x000fe40000000000 */
[----:B----4-:R-:W-:-:S05]  /*1c40*/  IABS R8, R16 ;  /* 0x0000001000087213 */ /* 0x010fca0000000000 */
[----:B------:R-:W-:-:S04]  /*1c50*/  IMAD.HI.U32 R13, R5, R8, RZ ;  /* 0x00000008050d7227 */ /* 0x000fc800078e00ff */
[----:B------:R-:W-:Y:S02]  /*1c60*/  IMAD.MOV R13, RZ, RZ, -R13 ;  /* 0x000000ffff0d7224 */ /* 0x000fe400078e0a0d */
[----:B------:R-:W-:-:S04]  /*1c70*/  IMAD.HI.U32 R14, R5, R15, RZ ;  /* 0x0000000f050e7227 */ /* 0x000fc800078e00ff */
[----:B------:R-:W-:Y:S01]  /*1c80*/  IMAD R8, R4, R13, R8 ;  /* 0x0000000d04087224 */ /* 0x000fe200078e0208 */
[----:B------:R-:W-:Y:S01]  /*1c90*/  IABS R10, R28 ;  /* 0x0000001c000a7213 */ /* 0x000fe20000000000 */
[----:B------:R-:W-:-:S04]  /*1ca0*/  IMAD.MOV R14, RZ, RZ, -R14 ;  /* 0x000000ffff0e7224 */ /* 0x000fc800078e0a0e */
[----:B------:R-:W-:Y:S01]  /*1cb0*/  IMAD.HI.U32 R16, R5, R10, RZ ;  /* 0x0000000a05107227 */ /* 0x000fe200078e00ff */
[----:B------:R-:W-:-:S03]  /*1cc0*/  ISETP.GT.U32.AND P6, PT, R4, R8, PT ;  /* 0x000000080400720c */ /* 0x000fc60003fc4070 */
[----:B------:R-:W-:Y:S02]  /*1cd0*/  IMAD.MOV R16, RZ, RZ, -R16 ;  /* 0x000000ffff107224 */ /* 0x000fe400078e0a10 */
[C---:B------:R-:W-:Y:S02]  /*1ce0*/  IMAD R14, R4.reuse, R14, R15 ;  /* 0x0000000e040e7224 */ /* 0x040fe400078e020f */
[----:B------:R-:W-:Y:S01]  /*1cf0*/  IMAD R10, R4, R16, R10 ;  /* 0x00000010040a7224 */ /* 0x000fe200078e020a */
[----:B------:R-:W2:Y:S01]  /*1d00*/  LDL.LU R15, [R1+0x7c] ;  /* 0x00007c00010f7983 */ /* 0x000ea20000300800 */
[----:B------:R-:W-:-:S03]  /*1d10*/  IMAD.MOV.U32 R16, RZ, RZ, R28 ;  /* 0x000000ffff107224 */ /* 0x000fc600078e001c */
[----:B------:R-:W3:Y:S04]  /*1d20*/  LDL.LU R28, [R1+0xd64] ;  /* 0x000d6400011c7983 */ /* 0x000ee80000300800 */
[----:B------:R-:W4:Y:S01]  /*1d30*/  LDL.LU R13, [R1+0x54] ;  /* 0x00005400010d7983 */ /* 0x000f220000300800 */
[----:B------:R-:W-:Y:S01]  /*1d40*/  @!P6 IMAD.IADD R8, R8, 0x1, -R4 ;  /* 0x000000010808e824 */ /* 0x000fe200078e0a04 */
[C---:B------:R-:W-:Y:S02]  /*1d50*/  ISETP.GT.U32.AND P6, PT, R4.reuse, R6, PT ;  /* 0x000000060400720c */ /* 0x040fe40003fc4070 */
[----:B------:R-:W-:Y:S01]  /*1d60*/  ISETP.GT.U32.AND P3, PT, R4, R14, PT ;  /* 0x0000000e0400720c */ /* 0x000fe20003f64070 */
[----:B------:R0:W-:Y:S01]  /*1d70*/  STL [R1+0xa4], R2 ;  /* 0x0000a40201007387 */ /* 0x0001e20000100800 */
[----:B------:R-:W-:-:S03]  /*1d80*/  ISETP.GE.AND P2, PT, R16, RZ, PT ;  /* 0x000000ff1000720c */ /* 0x000fc60003f46270 */
[----:B------:R1:W-:Y:S04]  /*1d90*/  STL [R1+0xa0], R11 ;  /* 0x0000a00b01007387 */ /* 0x0003e80000100800 */
[----:B------:R-:W-:Y:S01]  /*1da0*/  STL [R1+0x9c], R0 ;  /* 0x00009c0001007387 */ /* 0x000fe20000100800 */
[----:B0-----:R-:W-:-:S03]  /*1db0*/  IMAD.MOV.U32 R2, RZ, RZ, R9 ;  /* 0x000000ffff027224 */ /* 0x001fc600078e0009 */
[----:B-1----:R-:W2:Y:S01]  /*1dc0*/  LDL.LU R11, [R1+0x4c] ;  /* 0x00004c00010b7983 */ /* 0x002ea20000300800 */
[----:B------:R-:W-:-:S03]  /*1dd0*/  @!P0 IMAD.MOV R2, RZ, RZ, -R2 ;  /* 0x000000ffff028224 */ /* 0x000fc600078e0a02 */
[----:B------:R-:W2:Y:S01]  /*1de0*/  LDL.LU R16, [R1+0x64] ;  /* 0x0000640001107983 */ /* 0x000ea20000300800 */
[--C-:B------:R-:W-:Y:S02]  /*1df0*/  @!P6 IMAD.IADD R6, R6, 0x1, -R4.reuse ;  /* 0x000000010606e824 */ /* 0x100fe400078e0a04 */
[----:B------:R-:W-:Y:S01]  /*1e00*/  @!P3 IMAD.IADD R14, R14, 0x1, -R4 ;  /* 0x000000010e0eb824 */ /* 0x000fe200078e0a04 */
[----:B------:R-:W-:Y:S02]  /*1e10*/  ISETP.GE.AND P3, PT, R29, RZ, PT ;  /* 0x000000ff1d00720c */ /* 0x000fe40003f66270 */
[----:B------:R-:W3:Y:S04]  /*1e20*/  LDL.LU R29, [R1+0x68] ;  /* 0x00006800011d7983 */ /* 0x000ee80000300800 */
[----:B------:R-:W-:Y:S04]  /*1e30*/  STL [R1+0x98], R2 ;  /* 0x0000980201007387 */ /* 0x000fe80000100800 */
[----:B------:R0:W-:Y:S04]  /*1e40*/  STL [R1+0xd60], R6 ;  /* 0x000d600601007387 */ /* 0x0001e80000100800 */
[----:B0-----:R-:W3:Y:S01]  /*1e50*/  LDL.LU R6, [R1+0x50] ;  /* 0x0000500001067983 */ /* 0x001ee20000300800 */
[----:B------:R-:W-:-:S02]  /*1e60*/  ISETP.GT.U32.AND P5, PT, R4, R10, PT ;  /* 0x0000000a0400720c */ /* 0x000fc40003fa4070 */
[----:B------:R-:W-:-:S05]  /*1e70*/  IABS R12, R12 ;  /* 0x0000000c000c7213 */ /* 0x000fca0000000000 */
[----:B------:R-:W-:-:S06]  /*1e80*/  IMAD.HI.U32 R7, R5, R12, RZ ;  /* 0x0000000c05077227 */ /* 0x000fcc00078e00ff */
[----:B------:R-:W-:Y:S01]  /*1e90*/  @!P5 IMAD.IADD R10, R10, 0x1, -R4 ;  /* 0x000000010a0ad824 */ /* 0x000fe200078e0a04 */
[----:B------:R-:W-:Y:S01]  /*1ea0*/  ISETP.GT.U32.AND P5, PT, R4, R14, PT ;  /* 0x0000000e0400720c */ /* 0x000fe20003fa4070 */
[----:B------:R-:W-:-:S04]  /*1eb0*/  IMAD.MOV R7, RZ, RZ, -R7 ;  /* 0x000000ffff077224 */ /* 0x000fc800078e0a07 */
[----:B------:R-:W-:Y:S01]  /*1ec0*/  IMAD R12, R4, R7, R12 ;  /* 0x00000007040c7224 */ /* 0x000fe200078e020c */
[----:B------:R-:W-:-:S07]  /*1ed0*/  IABS R2, R3 ;  /* 0x0000000300027213 */ /* 0x000fce0000000000 */
[----:B------:R-:W-:Y:S01]  /*1ee0*/  @!P5 IMAD.IADD R14, R14, 0x1, -R4 ;  /* 0x000000010e0ed824 */ /* 0x000fe200078e0a04 */
[C---:B------:R-:W-:Y:S02]  /*1ef0*/  ISETP.GT.U32.AND P5, PT, R4.reuse, R12, PT ;  /* 0x0000000c0400720c */ /* 0x040fe40003fa4070 */
[C---:B------:R-:W-:Y:S02]  /*1f00*/  ISETP.GT.U32.AND P4, PT, R4.reuse, R10, PT ;  /* 0x0000000a0400720c */ /* 0x040fe40003f84070 */
[----:B------:R-:W-:-:S09]  /*1f10*/  ISETP.GT.U32.AND P0, PT, R4, R8, PT ;  /* 0x000000080400720c */ /* 0x000fd20003f04070 */
[--C-:B------:R-:W-:Y:S02]  /*1f20*/  @!P5 IMAD.IADD R12, R12, 0x1, -R4.reuse ;  /* 0x000000010c0cd824 */ /* 0x100fe400078e0a04 */
[--C-:B------:R-:W-:Y:S02]  /*1f30*/  @!P4 IMAD.IADD R10, R10, 0x1, -R4.reuse ;  /* 0x000000010a0ac824 */ /* 0x100fe400078e0a04 */
[----:B------:R-:W-:Y:S01]  /*1f40*/  @!P0 IMAD.IADD R8, R8, 0x1, -R4 ;  /* 0x0000000108088824 */ /* 0x000fe200078e0a04 */
[----:B----4-:R-:W-:-:S05]  /*1f50*/  IABS R0, R13 ;  /* 0x0000000d00007213 */ /* 0x010fca0000000000 */
[----:B------:R-:W-:-:S04]  /*1f60*/  IMAD.HI.U32 R9, R5, R0, RZ ;  /* 0x0000000005097227 */ /* 0x000fc800078e00ff */
[----:B------:R-:W-:-:S04]  /*1f70*/  IMAD.MOV R9, RZ, RZ, -R9 ;  /* 0x000000ffff097224 */ /* 0x000fc800078e0a09 */
[----:B------:R-:W-:Y:S02]  /*1f80*/  IMAD R0, R4, R9, R0 ;  /* 0x0000000904007224 */ /* 0x000fe400078e0200 */
[----:B------:R-:W-:Y:S01]  /*1f90*/  IMAD.HI.U32 R9, R5, R2, RZ ;  /* 0x0000000205097227 */ /* 0x000fe200078e00ff */
[----:B------:R-:W-:-:S03]  /*1fa0*/  ISETP.GE.AND P5, PT, R13, RZ, PT ;  /* 0x000000ff0d00720c */ /* 0x000fc60003fa6270 */
[----:B------:R-:W-:Y:S01]  /*1fb0*/  IMAD.MOV R9, RZ, RZ, -R9 ;  /* 0x000000ffff097224 */ /* 0x000fe200078e0a09 */
[----:B--2---:R-:W-:-:S03]  /*1fc0*/  IABS R13, R16 ;  /* 0x00000010000d7213 */ /* 0x004fc60000000000 */
[----:B------:R-:W-:Y:S02]  /*1fd0*/  IMAD R2, R4, R9, R2 ;  /* 0x0000000904027224 */ /* 0x000fe400078e0202 */
[----:B------:R-:W-:Y:S02]  /*1fe0*/  IMAD.MOV.U32 R9, RZ, RZ, R13 ;  /* 0x000000ffff097224 */ /* 0x000fe400078e000d */
[----:B------:R-:W-:Y:S02]  /*1ff0*/  IMAD.MOV.U32 R13, RZ, RZ, R3 ;  /* 0x000000ffff0d7224 */ /* 0x000fe400078e0003 */
[----:B------:R-:W-:-:S04]  /*2000*/  IMAD.MOV.U32 R3, RZ, RZ, R14 ;  /* 0x000000ffff037224 */ /* 0x000fc800078e000e */
[----:B------:R-:W-:Y:S01]  /*2010*/  @!P1 IMAD.MOV R3, RZ, RZ, -R3 ;  /* 0x000000ffff039224 */ /* 0x000fe200078e0a03 */
[----:B---3--:R-:W-:Y:S01]  /*2020*/  IABS R7, R28 ;  /* 0x0000001c00077213 */ /* 0x008fe20000000000 */
[----:B------:R-:W-:Y:S01]  /*2030*/  IMAD.MOV.U32 R14, RZ, RZ, R28 ;  /* 0x000000ffff0e7224 */ /* 0x000fe200078e001c */
[----:B------:R-:W-:Y:S01]  /*2040*/  ISETP.GE.AND P0, PT, R6, RZ, PT ;  /* 0x000000ff0600720c */ /* 0x000fe20003f06270 */
[----:B------:R-:W-:Y:S01]  /*2050*/  IMAD.MOV.U32 R6, RZ, RZ, R10 ;  /* 0x000000ffff067224 */ /* 0x000fe200078e000a */
[----:B------:R0:W-:Y:S03]  /*2060*/  STL [R1+0x94], R3 ;  /* 0x0000940301007387 */ /* 0x0001e60000100800 */
[----:B------:R-:W-:Y:S01]  /*2070*/  @!P2 IMAD.MOV R6, RZ, RZ, -R6 ;  /* 0x000000ffff06a224 */ /* 0x000fe200078e0a06 */
[----:B0-----:R-:W2:Y:S04]  /*2080*/  LDL.LU R3, [R1+0x6c] ;  /* 0x00006c0001037983 */ /* 0x001ea80000300800 */
[----:B------:R-:W3:Y:S04]  /*2090*/  LDL.LU R28, [R1+0x70] ;  /* 0x00007000011c7983 */ /* 0x000ee80000300800 */
[----:B------:R0:W-:Y:S04]  /*20a0*/  STL [R1+0x90], R6 ;  /* 0x0000900601007387 */ /* 0x0001e80000100800 */
[----:B0-----:R-:W4:Y:S01]  /*20b0*/  LDL.LU R6, [R1+0xd60] ;  /* 0x000d600001067983 */ /* 0x001f220000300800 */
[----:B------:R-:W-:-:S02]  /*20c0*/  ISETP.GT.U32.AND P6, PT, R4, R0, PT ;  /* 0x000000000400720c */ /* 0x000fc40003fc4070 */
[----:B------:R-:W-:Y:S01]  /*20d0*/  ISETP.GE.AND P4, PT, R11, RZ, PT ;  /* 0x000000ff0b00720c */ /* 0x000fe20003f86270 */
[----:B------:R-:W-:Y:S01]  /*20e0*/  IMAD.HI.U32 R11, R5, R7, RZ ;  /* 0x00000007050b7227 */ /* 0x000fe200078e00ff */
[----:B------:R-:W-:-:S03]  /*20f0*/  ISETP.GT.U32.AND P1, PT, R4, R12, PT ;  /* 0x0000000c0400720c */ /* 0x000fc60003f24070 */
[----:B------:R-:W-:-:S06]  /*2100*/  IMAD.HI.U32 R10, R5, R9, RZ ;  /* 0x00000009050a7227 */ /* 0x000fcc00078e00ff */
[----:B------:R-:W-:Y:S02]  /*2110*/  @!P6 IMAD.IADD R0, R0, 0x1, -R4 ;  /* 0x000000010000e824 */ /* 0x000fe400078e0a04 */
[----:B------:R-:W-:-:S03]  /*2120*/  IMAD.MOV R11, RZ, RZ, -R11 ;  /* 0x000000ffff0b7224 */ /* 0x000fc600078e0a0b */
[C---:B------:R-:W-:Y:S01]  /*2130*/  ISETP.GT.U32.AND P6, PT, R4.reuse, R0, PT ;  /* 0x000000000400720c */ /* 0x040fe20003fc4070 */
[----:B------:R-:W-:Y:S02]  /*2140*/  IMAD.MOV R10, RZ, RZ, -R10 ;  /* 0x000000ffff0a7224 */ /* 0x000fe400078e0a0a */
[C---:B------:R-:W-:Y:S02]  /*2150*/  IMAD R7, R4.reuse, R11, R7 ;  /* 0x0000000b04077224 */ /* 0x040fe400078e0207 */
[----:B------:R-:W-:Y:S02]  /*2160*/  IMAD R9, R4, R10, R9 ;  /* 0x0000000a04097224 */ /* 0x000fe400078e0209 */
[----:B------:R-:W-:Y:S01]  /*2170*/  @!P1 IMAD.IADD R12, R12, 0x1, -R4 ;  /* 0x000000010c0c9824 */ /* 0x000fe200078e0a04 */
[----:B------:R-:W-:-:S05]  /*2180*/  ISETP.GT.U32.AND P2, PT, R4, R7, PT ;  /* 0x000000070400720c */ /* 0x000fca0003f44070 */
[----:B------:R-:W-:Y:S01]  /*2190*/  @!P6 IMAD.IADD R0, R0, 0x1, -R4 ;  /* 0x000000010000e824 */ /* 0x000fe200078e0a04 */
[----:B------:R-:W-:Y:S01]  /*21a0*/  ISETP.GT.U32.AND P6, PT, R4, R9, PT ;  /* 0x000000090400720c */ /* 0x000fe20003fc4070 */
[----:B------:R-:W-:-:S04]  /*21b0*/  IMAD.MOV.U32 R10, RZ, RZ, R12 ;  /* 0x000000ffff0a7224 */ /* 0x000fc800078e000c */
[----:B------:R-:W-:Y:S02]  /*21c0*/  @!P0 IMAD.MOV R10, RZ, RZ, -R10 ;  /* 0x000000ffff0a8224 */ /* 0x000fe400078e0a0a */
[----:B------:R-:W-:Y:S01]  /*21d0*/  @!P2 IMAD.IADD R7, R7, 0x1, -R4 ;  /* 0x000000010707a824 */ /* 0x000fe200078e0a04 */
[----:B------:R-:W-:Y:S01]  /*21e0*/  IABS R11, R29 ;  /* 0x0000001d000b7213 */ /* 0x000fe20000000000 */
[----:B------:R-:W-:Y:S02]  /*21f0*/  IMAD.MOV.U32 R12, RZ, RZ, R0 ;  /* 0x000000ffff0c7224 */ /* 0x000fe400078e0000 */
[----:B------:R-:W-:Y:S02]  /*2200*/  @!P4 IMAD.MOV R8, RZ, RZ, -R8 ;  /* 0x000000ffff08c224 */ /* 0x000fe400078e0a08 */
[----:B------:R-:W-:Y:S02]  /*2210*/  @!P6 IMAD.IADD R9, R9, 0x1, -R4 ;  /* 0x000000010909e824 */ /* 0x000fe400078e0a04 */
[----:B------:R-:W-:Y:S01]  /*2220*/  @!P5 IMAD.MOV R12, RZ, RZ, -R12 ;  /* 0x000000ffff0cd224 */ /* 0x000fe200078e0a0c */
[----:B------:R-:W-:-:S02]  /*2230*/  ISETP.GE.AND P4, PT, R14, RZ, PT ;  /* 0x000000ff0e00720c */ /* 0x000fc40003f86270 */
[----:B------:R-:W-:Y:S02]  /*2240*/  ISETP.GT.U32.AND P6, PT, R4, R9, PT ;  /* 0x000000090400720c */ /* 0x000fe40003fc4070 */
[----:B------:R-:W-:Y:S02]  /*2250*/  ISETP.GE.AND P1, PT, R13, RZ, PT ;  /* 0x000000ff0d00720c */ /* 0x000fe40003f26270 */
[----:B------:R-:W-:-:S09]  /*2260*/  ISETP.GE.AND P2, PT, R16, RZ, PT ;  /* 0x000000ff1000720c */ /* 0x000fd20003f46270 */
[----:B------:R-:W-:-:S04]  /*2270*/  @!P6 IMAD.IADD R9, R9, 0x1, -R4 ;  /* 0x000000010909e824 */ /* 0x000fc800078e0a04 */
[----:B------:R-:W-:Y:S01]  /*2280*/  @!P2 IMAD.MOV R9, RZ, RZ, -R9 ;  /* 0x000000ffff09a224 */ /* 0x000fe200078e0a09 */
[----:B------:R-:W-:Y:S01]  /*2290*/  ISETP.GE.AND P2, PT, R20, RZ, PT ;  /* 0x000000ff1400720c */ /* 0x000fe20003f46270 */
[----:B------:R-:W-:Y:S01]  /*22a0*/  IMAD.MOV.U32 R16, RZ, RZ, R15 ;  /* 0x000000ffff107224 */ /* 0x000fe200078e000f */
[----:B------:R-:W-:Y:S02]  /*22b0*/  IABS R14, R24 ;  /* 0x00000018000e7213 */ /* 0x000fe40000000000 */
[----:B------:R-:W-:Y:S01]  /*22c0*/  IABS R13, R21 ;  /* 0x00000015000d7213 */ /* 0x000fe20000000000 */
[----:B----4-:R-:W-:Y:S01]  /*22d0*/  @!P3 IMAD.MOV R6, RZ, RZ, -R6 ;  /* 0x000000ffff06b224 */ /* 0x010fe200078e0a06 */
[----:B------:R-:W-:-:S13]  /*22e0*/  ISETP.GT.U32.AND P3, PT, R4, R2, PT ;  /* 0x000000020400720c */ /* 0x000fda0003f64070 */
[----:B------:R-:W-:-:S05]  /*22f0*/  @!P3 IMAD.IADD R2, R2, 0x1, -R4 ;  /* 0x000000010202b824 */ /* 0x000fca00078e0a04 */
[C---:B------:R-:W-:Y:S02]  /*2300*/  ISETP.GT.U32.AND P0, PT, R4.reuse, R2, PT ;  /* 0x000000020400720c */ /* 0x040fe40003f04070 */
[----:B------:R-:W-:Y:S01]  /*2310*/  ISETP.GT.U32.AND P3, PT, R4, R7, PT ;  /* 0x000000070400720c */ /* 0x000fe20003f64070 */
[----:B------:R0:W-:Y:S04]  /*2320*/  STL [R1+0x88], R6 ;  /* 0x0000880601007387 */ /* 0x0001e80000100800 */
[----:B------:R2:W-:Y:S04]  /*2330*/  STL [R1+0x60], R8 ;  /* 0x0000600801007387 */ /* 0x0005e80000100800 */
[----:B------:R3:W-:Y:S01]  /*2340*/  STL [R1+0x1c], R10 ;  /* 0x00001c0a01007387 */ /* 0x0007e20000100800 */
[----:B0-----:R-:W-:-:S03]  /*2350*/  IMAD.HI.U32 R6, R5, R11, RZ ;  /* 0x0000000b05067227 */ /* 0x001fc600078e00ff */
[----:B------:R-:W-:Y:S01]  /*2360*/  STL [R1+0x18], R12 ;  /* 0x0000180c01007387 */ /* 0x000fe20000100800 */
[----:B------:R-:W-:Y:S01]  /*2370*/  @!P0 IMAD.IADD R2, R2, 0x1, -R4 ;  /* 0x0000000102028824 */ /* 0x000fe200078e0a04 */
[----:B--2---:R-:W-:Y:S01]  /*2380*/  IABS R8, R3 ;  /* 0x0000000300087213 */ /* 0x004fe20000000000 */
[----:B------:R-:W-:Y:S01]  /*2390*/  IMAD.MOV R6, RZ, RZ, -R6 ;  /* 0x000000ffff067224 */ /* 0x000fe200078e0a06 */
[----:B------:R-:W-:Y:S02]  /*23a0*/  ISETP.GE.AND P0, PT, R3, RZ, PT ;  /* 0x000000ff0300720c */ /* 0x000fe40003f06270 */
[----:B------:R-:W2:Y:S01]  /*23b0*/  LDL.LU R3, [R1+0x8c] ;  /* 0x00008c0001037983 */ /* 0x000ea20000300800 */
[----:B------:R-:W-:Y:S01]  /*23c0*/  IMAD R6, R4, R6, R11 ;  /* 0x0000000604067224 */ /* 0x000fe200078e020b */
[----:B---3--:R-:W-:Y:S01]  /*23d0*/  IABS R10, R28 ;  /* 0x0000001c000a7213 */ /* 0x008fe20000000000 */
[----:B------:R-:W-:-:S04]  /*23e0*/  IMAD.HI.U32 R11, R5, R8, RZ ;  /* 0x00000008050b7227 */ /* 0x000fc800078e00ff */
[----:B------:R-:W-:Y:S01]  /*23f0*/  @!P3 IMAD.IADD R7, R7, 0x1, -R4 ;  /* 0x000000010707b824 */ /* 0x000fe200078e0a04 */
[C---:B------:R-:W-:Y:S01]  /*2400*/  ISETP.GT.U32.AND P5, PT, R4.reuse, R6, PT ;  /* 0x000000060400720c */ /* 0x040fe20003fa4070 */
[----:B------:R-:W-:Y:S02]  /*2410*/  IMAD.MOV R11, RZ, RZ, -R11 ;  /* 0x000000ffff0b7224 */ /* 0x000fe400078e0a0b */
[----:B------:R-:W-:Y:S02]  /*2420*/  IMAD.MOV.U32 R0, RZ, RZ, R10 ;  /* 0x000000ffff007224 */ /* 0x000fe400078e000a */
[----:B------:R-:W-:Y:S02]  /*2430*/  @!P4 IMAD.MOV R7, RZ, RZ, -R7 ;  /* 0x000000ffff07c224 */ /* 0x000fe400078e0a07 */
[----:B------:R-:W-:Y:S02]  /*2440*/  @!P1 IMAD.MOV R2, RZ, RZ, -R2 ;  /* 0x000000ffff029224 */ /* 0x000fe400078e0a02 */
[----:B------:R-:W-:Y:S01]  /*2450*/  IMAD R8, R4, R11, R8 ;  /* 0x0000000b04087224 */ /* 0x000fe200078e0208 */
[----:B------:R-:W-:Y:S01]  /*2460*/  IABS R11, R20 ;  /* 0x00000014000b7213 */ /* 0x000fe20000000000 */
[----:B------:R-:W-:Y:S01]  /*2470*/  IMAD.HI.U32 R10, R5, R0, RZ ;  /* 0x00000000050a7227 */ /* 0x000fe200078e00ff */
[----:B------:R0:W-:Y:S03]  /*2480*/  STL [R1+0x14], R7 ;  /* 0x0000140701007387 */ /* 0x0001e60000100800 */
[----:B------:R-:W-:Y:S01]  /*2490*/  IMAD.MOV.U32 R20, RZ, RZ, R23 ;  /* 0x000000ffff147224 */ /* 0x000fe200078e0017 */
[----:B------:R1:W-:Y:S01]  /*24a0*/  STL [R1+0x10], R2 ;  /* 0x0000100201007387 */ /* 0x0003e20000100800 */
[----:B------:R-:W-:-:S02]  /*24b0*/  IMAD.MOV.U32 R23, RZ, RZ, R26 ;  /* 0x000000ffff177224 */ /* 0x000fc400078e001a */
[----:B------:R-:W-:Y:S01]  /*24c0*/  IMAD.MOV.U32 R26, RZ, RZ, R27 ;  /* 0x000000ffff1a7224 */ /* 0x000fe200078e001b */
[----:B------:R3:W-:Y:S01]  /*24d0*/  STL [R1+0xc], R9 ;  /* 0x00000c0901007387 */ /* 0x0007e20000100800 */
[----:B------:R-:W-:-:S03]  /*24e0*/  IMAD.MOV R10, RZ, RZ, -R10 ;  /* 0x000000ffff0a7224 */ /* 0x000fc600078e0a0a */
[----:B------:R-:W4:Y:S01]  /*24f0*/  LDL.LU R27, [R1+0xac] ;  /* 0x0000ac00011b7983 */ /* 0x000f220000300800 */
[----:B------:R-:W-:Y:S02]  /*2500*/  @!P5 IMAD.IADD R6, R6, 0x1, -R4 ;  /* 0x000000010606d824 */ /* 0x000fe400078e0a04 */
[----:B0-----:R-:W-:-:S03]  /*2510*/  IMAD R7, R4, R10, R0 ;  /* 0x0000000a04077224 */ /* 0x001fc600078e0200 */
[C---:B------:R-:W-:Y:S02]  /*2520*/  ISETP.GT.U32.AND P4, PT, R4.reuse, R6, PT ;  /* 0x000000060400720c */ /* 0x040fe40003f84070 */
[C---:B------:R-:W-:Y:S02]  /*2530*/  ISETP.GT.U32.AND P1, PT, R4.reuse, R7, PT ;  /* 0x000000070400720c */ /* 0x040fe40003f24070 */
[----:B------:R-:W-:Y:S01]  /*2540*/  ISETP.GT.U32.AND P6, PT, R4, R8, PT ;  /* 0x000000080400720c */ /* 0x000fe20003fc4070 */
[----:B------:R-:W-:Y:S01]  /*2550*/  IMAD.HI.U32 R0, R5, R11, RZ ;  /* 0x0000000b05007227 */ /* 0x000fe200078e00ff */
[----:B------:R-:W-:Y:S02]  /*2560*/  ISETP.GE.AND P3, PT, R29, RZ, PT ;  /* 0x000000ff1d00720c */ /* 0x000fe40003f66270 */
[----:B-1----:R-:W-:Y:S01]  /*2570*/  IABS R2, R16 ;  /* 0x0000001000027213 */ /* 0x002fe20000000000 */
[----:B------:R-:W-:-:S04]  /*2580*/  IMAD.MOV R29, RZ, RZ, -R0 ;  /* 0x000000ffff1d7224 */ /* 0x000fc800078e0a00 */
[----:B------:R-:W-:Y:S02]  /*2590*/  @!P4 IMAD.IADD R6, R6, 0x1, -R4 ;  /* 0x000000010606c824 */ /* 0x000fe400078e0a04 */
[----:B------:R-:W-:Y:S02]  /*25a0*/  IMAD.MOV.U32 R0, RZ, RZ, R2 ;  /* 0x000000ffff007224 */ /* 0x000fe400078e0002 */
[--C-:B------:R-:W-:Y:S02]  /*25b0*/  @!P1 IMAD.IADD R7, R7, 0x1, -R4.reuse ;  /* 0x0000000107079824 */ /* 0x100fe400078e0a04 */
[----:B------:R-:W-:Y:S02]  /*25c0*/  @!P6 IMAD.IADD R8, R8, 0x1, -R4 ;  /* 0x000000010808e824 */ /* 0x000fe400078e0a04 */
[----:B---3--:R-:W-:Y:S01]  /*25d0*/  IMAD.HI.U32 R9, R5, R0, RZ ;  /* 0x0000000005097227 */ /* 0x008fe200078e00ff */
[----:B------:R-:W-:-:S03]  /*25e0*/  ISETP.GT.U32.AND P1, PT, R4, R7, PT ;  /* 0x000000070400720c */ /* 0x000fc60003f24070 */
[----:B------:R-:W-:Y:S01]  /*25f0*/  IMAD.MOV.U32 R12, RZ, RZ, R6 ;  /* 0x000000ffff0c7224 */ /* 0x000fe200078e0006 */
[----:B------:R-:W-:Y:S01]  /*2600*/  ISETP.GT.U32.AND P6, PT, R4, R8, PT ;  /* 0x000000080400720c */ /* 0x000fe20003fc4070 */
[----:B------:R-:W-:Y:S01]  /*2610*/  IMAD.MOV R9, RZ, RZ, -R9 ;  /* 0x000000ffff097224 */ /* 0x000fe200078e0a09 */
[----:B------:R-:W-:Y:S01]  /*2620*/  ISETP.GE.AND P5, PT, R28, RZ, PT ;  /* 0x000000ff1c00720c */ /* 0x000fe20003fa6270 */
[----:B------:R-:W-:Y:S02]  /*2630*/  @!P3 IMAD.MOV R12, RZ, RZ, -R12 ;  /* 0x000000ffff0cb224 */ /* 0x000fe400078e0a0c */
[----:B------:R-:W-:Y:S02]  /*2640*/  IMAD R29, R4, R29, R11 ;  /* 0x0000001d041d7224 */ /* 0x000fe400078e020b */
[----:B------:R-:W-:Y:S01]  /*2650*/  IMAD.HI.U32 R11, R5, R14, RZ ;  /* 0x0000000e050b7227 */ /* 0x000fe200078e00ff */
[----:B------:R-:W-:Y:S01]  /*2660*/  IABS R28, R22 ;  /* 0x00000016001c7213 */ /* 0x000fe20000000000 */
[----:B------:R-:W-:Y:S01]  /*2670*/  STL [R1+0x8], R12 ;  /* 0x0000080c01007387 */ /* 0x000fe20000100800 */
[----:B------:R-:W-:Y:S01]  /*2680*/  ISETP.GE.AND P4, PT, R22, RZ, PT ;  /* 0x000000ff1600720c */ /* 0x000fe20003f86270 */
[----:B------:R-:W-:-:S02]  /*2690*/  IMAD R0, R4, R9, R0 ;  /* 0x0000000904007224 */ /* 0x000fc400078e0200 */
[----:B------:R-:W-:-:S04]  /*26a0*/  IMAD.HI.U32 R9, R5, R13, RZ ;  /* 0x0000000d05097227 */ /* 0x000fc800078e00ff */
[----:B------:R-:W-:Y:S02]  /*26b0*/  IMAD.MOV.U32 R22, RZ, RZ, R23 ;  /* 0x000000ffff167224 */ /* 0x000fe400078e0017 */
[----:B------:R-:W-:Y:S01]  /*26c0*/  IMAD.MOV R11, RZ, RZ, -R11 ;  /* 0x000000ffff0b7224 */ /* 0x000fe200078e0a0b */
[----:B------:R-:W3:Y:S01]  /*26d0*/  LDL.LU R23, [R1+0xd0] ;  /* 0x0000d00001177983 */ /* 0x000ee20000300800 */
[----:B------:R-:W-:Y:S02]  /*26e0*/  IMAD.MOV R9, RZ, RZ, -R9 ;  /* 0x000000ffff097224 */ /* 0x000fe400078e0a09 */
[----:B------:R-:W-:Y:S02]  /*26f0*/  @!P1 IMAD.IADD R7, R7, 0x1, -R4 ;  /* 0x0000000107079824 */ /* 0x000fe400078e0a04 */
[----:B------:R-:W-:Y:S02]  /*2700*/  IMAD R14, R4, R11, R14 ;  /* 0x0000000b040e7224 */ /* 0x000fe400078e020e */
[----:B------:R-:W-:-:S02]  /*2710*/  @!P6 IMAD.IADD R8, R8, 0x1, -R4 ;  /* 0x000000010808e824 */ /* 0x000fc400078e0a04 */
[C---:B------:R-:W-:Y:S02]  /*2720*/  IMAD R13, R4.reuse, R9, R13 ;  /* 0x00000009040d7224 */ /* 0x040fe400078e020d */
[----:B------:R-:W-:Y:S01]  /*2730*/  @!P5 IMAD.MOV R7, RZ, RZ, -R7 ;  /* 0x000000ffff07d224 */ /* 0x000fe200078e0a07 */
[C---:B------:R-:W-:Y:S01]  /*2740*/  ISETP.GT.U32.AND P5, PT, R4.reuse, R14, PT ;  /* 0x0000000e0400720c */ /* 0x040fe20003fa4070 */
[----:B------:R-:W-:Y:S01]  /*2750*/  @!P0 IMAD.MOV R8, RZ, RZ, -R8 ;  /* 0x000000ffff088224 */ /* 0x000fe200078e0a08 */
[----:B------:R-:W-:-:S04]  /*2760*/  ISETP.GT.U32.AND P0, PT, R4, R13, PT ;  /* 0x0000000d0400720c */ /* 0x000fc80003f04070 */
[----:B------:R0:W-:Y:S04]  /*2770*/  STL [R1], R8 ;  /* 0x0000000801007387 */ /* 0x0001e80000100800 */
[----:B------:R1:W-:Y:S03]  /*2780*/  STL [R1+0x58], R7 ;  /* 0x0000580701007387 */ /* 0x0003e60000100800 */
[--C-:B------:R-:W-:Y:S01]  /*2790*/  @!P5 IMAD.IADD R14, R14, 0x1, -R4.reuse ;  /* 0x000000010e0ed824 */ /* 0x100fe200078e0a04 */
[----:B------:R-:W-:Y:S01]  /*27a0*/  ISETP.GE.AND P5, PT, R24, RZ, PT ;  /* 0x000000ff1800720c */ /* 0x000fe20003fa6270 */
[----:B------:R-:W-:Y:S01]  /*27b0*/  @!P0 IMAD.IADD R13, R13, 0x1, -R4 ;  /* 0x000000010d0d8824 */ /* 0x000fe200078e0a04 */
[----:B------:R-:W3:Y:S01]  /*27c0*/  LDL.LU R24, [R1+0xd8] ;  /* 0x0000d80001187983 */ /* 0x000ee20000300800 */
[----:B------:R-:W-:Y:S01]  /*27d0*/  ISETP.GE.AND P0, PT, R21, RZ, PT ;  /* 0x000000ff1500720c */ /* 0x000fe20003f06270 */
[----:B------:R-:W-:-:S02]  /*27e0*/  IMAD.MOV.U32 R21, RZ, RZ, R25 ;  /* 0x000000ffff157224 */ /* 0x000fc400078e0019 */
[----:B------:R-:W3:Y:S01]  /*27f0*/  LDL.LU R25, [R1+0xdc] ;  /* 0x0000dc0001197983 */ /* 0x000ee20000300800 */
[----:B------:R-:W-:Y:S01]  /*2800*/  IMAD.HI.U32 R10, R5, R28, RZ ;  /* 0x0000001c050a7227 */ /* 0x000fe200078e00ff */
[----:B------:R-:W-:-:S03]  /*2810*/  ISETP.GT.U32.AND P6, PT, R4, R29, PT ;  /* 0x0000001d0400720c */ /* 0x000fc60003fc4070 */
[----:B------:R-:W-:-:S04]  /*2820*/  IMAD.MOV R10, RZ, RZ, -R10 ;  /* 0x000000ffff0a7224 */ /* 0x000fc800078e0a0a */
[----:B------:R-:W-:-:S05]  /*2830*/  IMAD R28, R4, R10, R28 ;  /* 0x0000000a041c7224 */ /* 0x000fca00078e021c */
[C---:B------:R-:W-:Y:S01]  /*2840*/  ISETP.GT.U32.AND P1, PT, R4.reuse, R28, PT ;  /* 0x0000001c0400720c */ /* 0x040fe20003f24070 */
[----:B------:R-:W-:Y:S01]  /*2850*/  @!P6 IMAD.IADD R29, R29, 0x1, -R4 ;  /* 0x000000011d1de824 */ /* 0x000fe200078e0a04 */
[----:B------:R-:W-:Y:S02]  /*2860*/  ISETP.GT.U32.AND P6, PT, R4, R0, PT ;  /* 0x000000000400720c */ /* 0x000fe40003fc4070 */
[----:B------:R-:W-:-:S09]  /*2870*/  IABS R15, R20 ;  /* 0x00000014000f7213 */ /* 0x000fd20000000000 */
[--C-:B------:R-:W-:Y:S01]  /*2880*/  @!P1 IMAD.IADD R28, R28, 0x1, -R4.reuse ;  /* 0x000000011c1c9824 */ /* 0x100fe200078e0a04 */
[----:B------:R-:W-:Y:S01]  /*2890*/  ISETP.GT.U32.AND P1, PT, R4, R29, PT ;  /* 0x0000001d0400720c */ /* 0x000fe20003f24070 */
[----:B------:R-:W-:-:S03]  /*28a0*/  @!P6 IMAD.IADD R0, R0, 0x1, -R4 ;  /* 0x000000010000e824 */ /* 0x000fc600078e0a04 */
[C---:B------:R-:W-:Y:S01]  /*28b0*/  ISETP.GT.U32.AND P3, PT, R4.reuse, R28, PT ;  /* 0x0000001c0400720c */ /* 0x040fe20003f64070 */
[----:B------:R-:W-:Y:S01]  /*28c0*/  IMAD.HI.U32 R6, R5, R15, RZ ;  /* 0x0000000f05067227 */ /* 0x000fe200078e00ff */
[----:B------:R-:W-:-:S03]  /*28d0*/  ISETP.GT.U32.AND P6, PT, R4, R0, PT ;  /* 0x000000000400720c */ /* 0x000fc60003fc4070 */
[----:B------:R-:W-:-:S04]  /*28e0*/  IMAD.MOV R6, RZ, RZ, -R6 ;  /* 0x000000ffff067224 */ /* 0x000fc800078e0a06 */
[----:B------:R-:W-:-:S04]  /*28f0*/  @!P1 IMAD.IADD R29, R29, 0x1, -R4 ;  /* 0x000000011d1d9824 */ /* 0x000fc800078e0a04 */
[--C-:B------:R-:W-:Y:S01]  /*2900*/  @!P3 IMAD.IADD R28, R28, 0x1, -R4.reuse ;  /* 0x000000011c1cb824 */ /* 0x100fe200078e0a04 */
[----:B------:R-:W-:Y:S01]  /*2910*/  ISETP.GE.AND P1, PT, R16, RZ, PT ;  /* 0x000000ff1000720c */ /* 0x000fe20003f26270 */
[----:B------:R-:W-:Y:S02]  /*2920*/  IMAD R15, R4, R6, R15 ;  /* 0x00000006040f7224 */ /* 0x000fe400078e020f */
[----:B------:R-:W-:-:S03]  /*2930*/  @!P6 IMAD.IADD R0, R0, 0x1, -R4 ;  /* 0x000000010000e824 */ /* 0x000fc600078e0a04 */
[C---:B------:R-:W-:Y:S01]  /*2940*/  ISETP.GT.U32.AND P6, PT, R4.reuse, R15, PT ;  /* 0x0000000f0400720c */ /* 0x040fe20003fc4070 */
[----:B------:R-:W-:Y:S01]  /*2950*/  @!P2 IMAD.MOV R29, RZ, RZ, -R29 ;  /* 0x000000ffff1da224 */ /* 0x000fe200078e0a1d */
[----:B------:R-:W-:Y:S01]  /*2960*/  ISETP.GT.U32.AND P2, PT, R4, R14, PT ;  /* 0x0000000e0400720c */ /* 0x000fe20003f44070 */
[----:B------:R-:W-:Y:S01]  /*2970*/  @!P4 IMAD.MOV R28, RZ, RZ, -R28 ;  /* 0x000000ffff1cc224 */ /* 0x000fe200078e0a1c */
[----:B0-----:R-:W-:-:S09]  /*2980*/  IABS R8, R17 ;  /* 0x0000001100087213 */ /* 0x001fd20000000000 */
[----:B------:R-:W-:-:S05]  /*2990*/  @!P6 IMAD.IADD R15, R15, 0x1, -R4 ;  /* 0x000000010f0fe824 */ /* 0x000fca00078e0a04 */
[----:B------:R-:W-:Y:S01]  /*29a0*/  ISETP.GT.U32.AND P4, PT, R4, R15, PT ;  /* 0x0000000f0400720c */ /* 0x000fe20003f84070 */
[--C-:B------:R-:W-:Y:S01]  /*29b0*/  @!P2 IMAD.IADD R14, R14, 0x1, -R4.reuse ;  /* 0x000000010e0ea824 */ /* 0x100fe200078e0a04 */
[----:B------:R-:W-:Y:S01]  /*29c0*/  ISETP.GE.AND P2, PT, R20, RZ, PT ;  /* 0x000000ff1400720c */ /* 0x000fe20003f46270 */
[----:B------:R-:W-:Y:S04]  /*29d0*/  STL [R1+0xd1c], R29 ;  /* 0x000d1c1d01007387 */ /* 0x000fe80000100800 */
[----:B------:R-:W-:Y:S06]  /*29e0*/  STL [R1+0xd20], R28 ;  /* 0x000d201c01007387 */ /* 0x000fec0000100800 */
[----:B------:R-:W-:-:S02]  /*29f0*/  @!P4 IMAD.IADD R15, R15, 0x1, -R4 ;  /* 0x000000010f0fc824 */ /* 0x000fc400078e0a04 */
[----:B------:R-:W-:Y:S01]  /*2a00*/  @!P5 IMAD.MOV R14, RZ, RZ, -R14 ;  /* 0x000000ffff0ed224 */ /* 0x000fe200078e0a0e */
[----:B--2---:R-:W-:-:S05]  /*2a10*/  IABS R2, R3 ;  /* 0x0000000300027213 */ /* 0x004fca0000000000 */
[----:B------:R-:W-:-:S04]  /*2a20*/  IMAD.HI.U32 R10, R5, R2, RZ ;  /* 0x00000002050a7227 */ /* 0x000fc800078e00ff */
[----:B------:R-:W-:-:S04]  /*2a30*/  IMAD.MOV R10, RZ, RZ, -R10 ;  /* 0x000000ffff0a7224 */ /* 0x000fc800078e0a0a */
[----:B------:R-:W-:-:S05]  /*2a40*/  IMAD R2, R4, R10, R2 ;  /* 0x0000000a04027224 */ /* 0x000fca00078e0202 */
[----:B------:R-:W-:Y:S01]  /*2a50*/  ISETP.GT.U32.AND P3, PT, R4, R2, PT ;  /* 0x000000020400720c */ /* 0x000fe20003f64070 */
[----:B------:R-:W-:Y:S01]  /*2a60*/  IMAD.MOV.U32 R10, RZ, RZ, R0 ;  /* 0x000000ffff0a7224 */ /* 0x000fe200078e0000 */
[----:B----4-:R-:W-:-:S05]  /*2a70*/  IABS R9, R27 ;  /* 0x0000001b00097213 */ /* 0x010fca0000000000 */
[----:B-1----:R-:W-:-:S04]  /*2a80*/  IMAD.HI.U32 R7, R5, R9, RZ ;  /* 0x0000000905077227 */ /* 0x002fc800078e00ff */
[----:B------:R-:W-:Y:S02]  /*2a90*/  IMAD.MOV R7, RZ, RZ, -R7 ;  /* 0x000000ffff077224 */ /* 0x000fe400078e0a07 */
[----:B------:R-:W-:Y:S01]  /*2aa0*/  @!P3 IMAD.IADD R2, R2, 0x1, -R4 ;  /* 0x000000010202b824 */ /* 0x000fe200078e0a04 */
[C---:B------:R-:W-:Y:S01]  /*2ab0*/  ISETP.GT.U32.AND P3, PT, R4.reuse, R13, PT ;  /* 0x0000000d0400720c */ /* 0x040fe20003f64070 */
[----:B------:R-:W-:Y:S02]  /*2ac0*/  IMAD R9, R4, R7, R9 ;  /* 0x0000000704097224 */ /* 0x000fe400078e0209 */
[----:B------:R-:W-:-:S03]  /*2ad0*/  @!P1 IMAD.MOV R10, RZ, RZ, -R10 ;  /* 0x000000ffff0a9224 */ /* 0x000fc600078e0a0a */
[C---:B------:R-:W-:Y:S02]  /*2ae0*/  ISETP.GT.U32.AND P1, PT, R4.reuse, R9, PT ;  /* 0x000000090400720c */ /* 0x040fe40003f24070 */
[----:B------:R-:W-:Y:S01]  /*2af0*/  ISETP.GT.U32.AND P6, PT, R4, R2, PT ;  /* 0x000000020400720c */ /* 0x000fe20003fc4070 */
[----:B------:R-:W-:-:S04]  /*2b00*/  IMAD.HI.U32 R7, R5, R8, RZ ;  /* 0x0000000805077227 */ /* 0x000fc800078e00ff */
[----:B------:R-:W-:Y:S01]  /*2b10*/  @!P3 IMAD.IADD R13, R13, 0x1, -R4 ;  /* 0x000000010d0db824 */ /* 0x000fe200078e0a04 */
[----:B------:R-:W-:-:S03]  /*2b20*/  ISETP.GE.AND P3, PT, R3, RZ, PT ;  /* 0x000000ff0300720c */ /* 0x000fc60003f66270 */
[----:B------:R-:W-:Y:S02]  /*2b30*/  IMAD.MOV.U32 R3, RZ, RZ, R13 ;  /* 0x000000ffff037224 */ /* 0x000fe400078e000d */
[----:B------:R-:W-:Y:S02]  /*2b40*/  @!P1 IMAD.IADD R9, R9, 0x1, -R4 ;  /* 0x0000000109099824 */ /* 0x000fe400078e0a04 */
[----:B------:R-:W-:Y:S02]  /*2b50*/  IMAD.MOV R7, RZ, RZ, -R7 ;  /* 0x000000ffff077224 */ /* 0x000fe400078e0a07 */
[----:B------:R-:W-:Y:S01]  /*2b60*/  @!P0 IMAD.MOV R3, RZ, RZ, -R3 ;  /* 0x000000ffff038224 */ /* 0x000fe200078e0a03 */
[C---:B------:R-:W-:Y:S01]  /*2b70*/  ISETP.GT.U32.AND P0, PT, R4.reuse, R9, PT ;  /* 0x000000090400720c */ /* 0x040fe20003f04070 */
[----:B------:R-:W-:Y:S01]  /*2b80*/  IMAD R8, R4, R7, R8 ;  /* 0x0000000704087224 */ /* 0x000fe200078e0208 */
[----:B------:R-:W-:Y:S01]  /*2b90*/  STL [R1+0x50], R10 ;  /* 0x0000500a01007387 */ /* 0x000fe20000100800 */
[----:B------:R-:W-:Y:S01]  /*2ba0*/  @!P6 IMAD.IADD R2, R2, 0x1, -R4 ;  /* 0x000000010202e824 */ /* 0x000fe200078e0a04 */
[----:B------:R-:W-:-:S02]  /*2bb0*/  ISETP.GE.AND P4, PT, R27, RZ, PT ;  /* 0x000000ff1b00720c */ /* 0x000fc40003f86270 */
[----:B------:R0:W-:Y:S01]  /*2bc0*/  STL [R1+0x48], R3 ;  /* 0x0000480301007387 */ /* 0x0001e20000100800 */
[----:B------:R-:W-:Y:S02]  /*2bd0*/  ISETP.GT.U32.AND P6, PT, R4, R8, PT ;  /* 0x000000080400720c */ /* 0x000fe40003fc4070 */
[----:B---3--:R-:W-:Y:S01]  /*2be0*/  IABS R6, R23 ;  /* 0x0000001700067213 */ /* 0x008fe20000000000 */
[----:B0-----:R-:W-:-:S04]  /*2bf0*/  IMAD.MOV.U32 R3, RZ, RZ, R15 ;  /* 0x000000ffff037224 */ /* 0x001fc800078e000f */
[----:B------:R-:W-:Y:S02]  /*2c00*/  IMAD.MOV.U32 R0, RZ, RZ, R6 ;  /* 0x000000ffff007224 */ /* 0x000fe400078e0006 */
[----:B------:R-:W-:Y:S02]  /*2c10*/  @!P3 IMAD.MOV R2, RZ, RZ, -R2 ;  /* 0x000000ffff02b224 */ /* 0x000fe400078e0a02 */
[----:B------:R-:W-:Y:S01]  /*2c20*/  IMAD.HI.U32 R7, R5, R0, RZ ;  /* 0x0000000005077227 */ /* 0x000fe200078e00ff */
[----:B------:R-:W-:Y:S03]  /*2c30*/  STL [R1+0xd14], R14 ;  /* 0x000d140e01007387 */ /* 0x000fe60000100800 */
[----:B------:R-:W-:Y:S02]  /*2c40*/  @!P2 IMAD.MOV R3, RZ, RZ, -R3 ;  /* 0x000000ffff03a224 */ /* 0x000fe400078e0a03 */
[----:B------:R-:W-:-:S02]  /*2c50*/  IMAD.MOV R7, RZ, RZ, -R7 ;  /* 0x000000ffff077224 */ /* 0x000fc400078e0a07 */
[----:B------:R-:W-:Y:S01]  /*2c60*/  @!P0 IMAD.IADD R9, R9, 0x1, -R4 ;  /* 0x0000000109098824 */ /* 0x000fe200078e0a04 */
[----:B------:R-:W-:Y:S01]  /*2c70*/  STL [R1+0x38], R2 ;  /* 0x0000380201007387 */ /* 0x000fe20000100800 */
[----:B------:R-:W-:-:S03]  /*2c80*/  IMAD R7, R4, R7, R0 ;  /* 0x0000000704077224 */ /* 0x000fc600078e0200 */
[----:B------:R0:W-:Y:S01]  /*2c90*/  STL [R1+0x40], R3 ;  /* 0x0000400301007387 */ /* 0x0001e20000100800 */
[----:B------:R-:W-:Y:S01]  /*2ca0*/  @!P6 IMAD.IADD R8, R8, 0x1, -R4 ;  /* 0x000000010808e824 */ /* 0x000fe200078e0a04 */
[----:B------:R-:W-:Y:S01]  /*2cb0*/  ISETP.GT.U32.AND P6, PT, R4, R7, PT ;  /* 0x000000070400720c */ /* 0x000fe20003fc4070 */
[----:B0-----:R-:W-:Y:S01]  /*2cc0*/  IMAD.MOV.U32 R3, RZ, RZ, R9 ;  /* 0x000000ffff037224 */ /* 0x001fe200078e0009 */
[----:B------:R-:W-:-:S03]  /*2cd0*/  IABS R6, R24 ;  /* 0x0000001800067213 */ /* 0x000fc60000000000 */
[----:B------:R-:W-:Y:S01]  /*2ce0*/  @!P4 IMAD.MOV R3, RZ, RZ, -R3 ;  /* 0x000000ffff03c224 */ /* 0x000fe200078e0a03 */
[----:B------:R-:W-:Y:S01]  /*2cf0*/  IABS R16, R25 ;  /* 0x0000001900107213 */ /* 0x000fe20000000000 */
[----:B------:R-:W-:-:S03]  /*2d00*/  IMAD.HI.U32 R12, R5, R6, RZ ;  /* 0x00000006050c7227 */ /* 0x000fc600078e00ff */
[----:B------:R0:W-:Y:S01]  /*2d10*/  STL [R1+0x44], R3 ;  /* 0x0000440301007387 */ /* 0x0001e20000100800 */
[----:B------:R-:W-:Y:S01]  /*2d20*/  ISETP.GE.AND P1, PT, R17, RZ, PT ;  /* 0x000000ff1100720c */ /* 0x000fe20003f26270 */
[----:B------:R-:W-:Y:S02]  /*2d30*/  IMAD.MOV R12, RZ, RZ, -R12 ;  /* 0x000000ffff0c7224 */ /* 0x000fe400078e0a0c */
[----:B------:R-:W-:Y:S01]  /*2d40*/  IMAD.HI.U32 R17, R5, R16, RZ ;  /* 0x0000001005117227 */ /* 0x000fe200078e00ff */
[----:B0-----:R-:W2:Y:S03]  /*2d50*/  LDL.LU R3, [R1+0xf4] ;  /* 0x0000f40001037983 */ /* 0x001ea60000300800 */
[----:B------:R-:W-:Y:S02]  /*2d60*/  @!P6 IMAD.IADD R7, R7, 0x1, -R4 ;  /* 0x000000010707e824 */ /* 0x000fe400078e0a04 */
[C---:B------:R-:W-:Y:S01]  /*2d70*/  IMAD R6, R4.reuse, R12, R6 ;  /* 0x0000000c04067224 */ /* 0x040fe200078e0206 */
[----:B------:R-:W-:Y:S01]  /*2d80*/  IABS R0, R21 ;  /* 0x0000001500007213 */ /* 0x000fe20000000000 */
[----:B------:R-:W-:Y:S01]  /*2d90*/  IMAD.MOV R17, RZ, RZ, -R17 ;  /* 0x000000ffff117224 */ /* 0x000fe200078e0a11 */
[C---:B------:R-:W-:Y:S01]  /*2da0*/  ISETP.GT.U32.AND P5, PT, R4.reuse, R7, PT ;  /* 0x000000070400720c */ /* 0x040fe20003fa4070 */
[----:B------:R-:W3:Y:S01]  /*2db0*/  LDL.LU R20, [R1+0xf8] ;  /* 0x0000f80001147983 */ /* 0x000ee20000300800 */
[C---:B------:R-:W-:Y:S01]  /*2dc0*/  ISETP.GT.U32.AND P3, PT, R4.reuse, R6, PT ;  /* 0x000000060400720c */ /* 0x040fe20003f64070 */
[C---:B------:R-:W-:Y:S01]  /*2dd0*/  IMAD R2, R4.reuse, R17, R16 ;  /* 0x0000001104027224 */ /* 0x040fe200078e0210 */
[----:B------:R-:W-:Y:S01]  /*2de0*/  ISETP.GE.AND P2, PT, R23, RZ, PT ;  /* 0x000000ff1700720c */ /* 0x000fe20003f46270 */
[----:B------:R-:W-:Y:S01]  /*2df0*/  IMAD.MOV.U32 R27, RZ, RZ, R18 ;  /* 0x000000ffff1b7224 */ /* 0x000fe200078e0012 */
[----:B------:R-:W4:Y:S02]  /*2e00*/  LDL.LU R23, [R1+0xfc] ;  /* 0x0000fc0001177983 */ /* 0x000f240000300800 */
[----:B------:R-:W-:Y:S01]  /*2e10*/  ISETP.GT.U32.AND P0, PT, R4, R2, PT ;  /* 0x000000020400720c */ /* 0x000fe20003f04070 */
[----:B------:R-:W-:Y:S01]  /*2e20*/  IMAD.HI.U32 R18, R5, R0, RZ ;  /* 0x0000000005127227 */ /* 0x000fe200078e00ff */
[----:B------:R-:W-:-:S03]  /*2e30*/  IABS R11, R26 ;  /* 0x0000001a000b7213 */ /* 0x000fc60000000000 */
[--C-:B------:R-:W-:Y:S01]  /*2e40*/  @!P5 IMAD.IADD R7, R7, 0x1, -R4.reuse ;  /* 0x000000010707d824 */ /* 0x100fe200078e0a04 */
[----:B------:R-:W-:Y:S01]  /*2e50*/  ISETP.GE.AND P5, PT, R24, RZ, PT ;  /* 0x000000ff1800720c */ /* 0x000fe20003fa6270 */
[----:B------:R-:W-:Y:S01]  /*2e60*/  @!P3 IMAD.IADD R6, R6, 0x1, -R4 ;  /* 0x000000010606b824 */ /* 0x000fe200078e0a04 */
[----:B------:R-:W3:Y:S01]  /*2e70*/  LDL.LU R24, [R1+0x100] ;  /* 0x0001000001187983 */ /* 0x000ee20000300800 */
[----:B------:R-:W-:Y:S01]  /*2e80*/  IMAD.MOV R13, RZ, RZ, -R18 ;  /* 0x000000ffff0d7224 */ /* 0x000fe200078e0a12 */
[----:B------:R-:W-:Y:S02]  /*2e90*/  ISETP.GE.AND P3, PT, R25, RZ, PT ;  /* 0x000000ff1900720c */ /* 0x000fe40003f66270 */
[----:B------:R-:W3:Y:S01]  /*2ea0*/  LDL.LU R25, [R1+0x104] ;  /* 0x0001040001197983 */ /* 0x000ee20000300800 */
[----:B------:R-:W-:Y:S01]  /*2eb0*/  @!P0 IMAD.IADD R2, R2, 0x1, -R4 ;  /* 0x0000000102028824 */ /* 0x000fe200078e0a04 */
[C---:B------:R-:W-:Y:S01]  /*2ec0*/  ISETP.GT.U32.AND P0, PT, R4.reuse, R6, PT ;  /* 0x000000060400720c */ /* 0x040fe20003f04070 */
[----:B------:R-:W-:-:S02]  /*2ed0*/  IMAD R0, R4, R13, R0 ;  /* 0x0000000d04007224 */ /* 0x000fc400078e0200 */
[----:B------:R-:W-:Y:S01]  /*2ee0*/  IMAD.HI.U32 R13, R5, R11, RZ ;  /* 0x0000000b050d7227 */ /* 0x000fe200078e00ff */
[----:B------:R-:W-:-:S03]  /*2ef0*/  ISETP.GT.U32.AND P6, PT, R4, R8, PT ;  /* 0x000000080400720c */ /* 0x000fc60003fc4070 */
[----:B------:R-:W-:-:S04]  /*2f00*/  IMAD.MOV R13, RZ, RZ, -R13 ;  /* 0x000000ffff0d7224 */ /* 0x000fc800078e0a0d */
[----:B------:R-:W-:Y:S01]  /*2f10*/  IMAD R11, R4, R13, R11 ;  /* 0x0000000d040b7224 */ /* 0x000fe200078e020b */
[----:B------:R-:W-:Y:S01]  /*2f20*/  IABS R10, R22 ;  /* 0x00000016000a7213 */ /* 0x000fe20000000000 */
[----:B------:R-:W-:-:S03]  /*2f30*/  @!P0 IMAD.IADD R6, R6, 0x1, -R4 ;  /* 0x0000000106068824 */ /* 0x000fc600078e0a04 */
[----:B------:R-:W-:Y:S01]  /*2f40*/  ISETP.GT.U32.AND P0, PT, R4, R11, PT ;  /* 0x0000000b0400720c */ /* 0x000fe20003f04070 */
[----:B------:R-:W-:Y:S01]  /*2f50*/  @!P6 IMAD.IADD R8, R8, 0x1, -R4 ;  /* 0x000000010808e824 */ /* 0x000fe200078e0a04 */
[----:B------:R-:W-:Y:S01]  /*2f60*/  ISETP.GT.U32.AND P6, PT, R4, R0, PT ;  /* 0x000000000400720c */ /* 0x000fe20003fc4070 */
[----:B------:R-:W-:-:S04]  /*2f70*/  IMAD.HI.U32 R12, R5, R10, RZ ;  /* 0x0000000a050c7227 */ /* 0x000fc800078e00ff */
[----:B------:R-:W-:Y:S02]  /*2f80*/  IMAD.MOV R12, RZ, RZ, -R12 ;  /* 0x000000ffff0c7224 */ /* 0x000fe400078e0a0c */
[----:B------:R-:W-:Y:S02]  /*2f90*/  @!P1 IMAD.MOV R8, RZ, RZ, -R8 ;  /* 0x000000ffff089224 */ /* 0x000fe400078e0a08 */
[----:B------:R-:W-:Y:S01]  /*2fa0*/  IMAD R10, R4, R12, R10 ;  /* 0x0000000c040a7224 */ /* 0x000fe200078e020a */
[----:B------:R-:W-:Y:S01]  /*2fb0*/  IABS R12, R27 ;  /* 0x0000001b000c7213 */ /* 0x000fe20000000000 */
[----:B------:R-:W-:Y:S02]  /*2fc0*/  @!P2 IMAD.MOV R7, RZ, RZ, -R7 ;  /* 0x000000ffff07a224 */ /* 0x000fe400078e0a07 */
[--C-:B------:R-:W-:Y:S01]  /*2fd0*/  @!P0 IMAD.IADD R11, R11, 0x1, -R4.reuse ;  /* 0x000000010b0b8824 */ /* 0x100fe200078e0a04 */
[----:B------:R-:W-:Y:S01]  /*2fe0*/  STL [R1+0x80], R8 ;  /* 0x0000800801007387 */ /* 0x000fe20000100800 */
[----:B------:R-:W-:Y:S01]  /*2ff0*/  @!P6 IMAD.IADD R0, R0, 0x1, -R4 ;  /* 0x000000010000e824 */ /* 0x000fe200078e0a04 */
[----:B------:R-:W-:-:S02]  /*3000*/  ISETP.GT.U32.AND P6, PT, R4, R2, PT ;  /* 0x000000020400720c */ /* 0x000fc40003fc4070 */
[----:B------:R0:W-:Y:S01]  /*3010*/  STL [R1+0x84], R7 ;  /* 0x0000840701007387 */ /* 0x0001e20000100800 */
[----:B------:R-:W-:Y:S01]  /*3020*/  ISETP.GT.U32.AND P0, PT, R4, R11, PT ;  /* 0x0000000b0400720c */ /* 0x000fe20003f04070 */
[----:B0-----:R-:W-:-:S04]  /*3030*/  IMAD.HI.U32 R7, R5, R12, RZ ;  /* 0x0000000c05077227 */ /* 0x001fc800078e00ff */
[----:B------:R-:W-:Y:S01]  /*3040*/  IMAD.MOV R7, RZ, RZ, -R7 ;  /* 0x000000ffff077224 */ /* 0x000fe200078e0a07 */
[----:B------:R-:W-:-:S04]  /*3050*/  ISETP.GE.AND P2, PT, R21, RZ, PT ;  /* 0x000000ff1500720c */ /* 0x000fc80003f46270 */
[----:B------:R-:W-:Y:S02]  /*3060*/  @!P6 IMAD.IADD R2, R2, 0x1, -R4 ;  /* 0x000000010202e824 */ /* 0x000fe400078e0a04 */
[C---:B------:R-:W-:Y:S01]  /*3070*/  IMAD R8, R4.reuse, R7, R12 ;  /* 0x0000000704087224 */ /* 0x040fe200078e020c */
[----:B------:R-:W-:Y:S01]  /*3080*/  ISETP.GT.U32.AND P4, PT, R4, R0, PT ;  /* 0x000000000400720c */ /* 0x000fe20003f84070 */
[----:B------:R-:W3:Y:S01]  /*3090*/  LDL.LU R21, [R1+0x108] ;  /* 0x0001080001157983 */ /* 0x000ee20000300800 */
[----:B------:R-:W-:Y:S01]  /*30a0*/  ISETP.GE.AND P6, PT, R22, RZ, PT ;  /* 0x000000ff1600720c */ /* 0x000fe20003fc6270 */
[----:B------:R-:W-:Y:S01]  /*30b0*/  @!P0 IMAD.IADD R11, R11, 0x1, -R4 ;  /* 0x000000010b0b8824 */ /* 0x000fe200078e0a04 */
[----:B------:R-:W-:Y:S01]  /*30c0*/  ISETP.GT.U32.AND P0, PT, R4, R8, PT ;  /* 0x000000080400720c */ /* 0x000fe20003f04070 */
[----:B------:R-:W3:Y:S01]  /*30d0*/  LDL.LU R22, [R1+0x10c] ;  /* 0x00010c0001167983 */ /* 0x000ee20000300800 */
[----:B------:R-:W-:-:S05]  /*30e0*/  @!P5 IMAD.MOV R6, RZ, RZ, -R6 ;  /* 0x000000ffff06d224 */ /* 0x000fca00078e0a06 */
[----:B------:R2:W-:Y:S02]  /*30f0*/  STL [R1+0x8c], R6 ;  /* 0x00008c0601007387 */ /* 0x0005e40000100800 */
[--C-:B------:R-:W-:Y:S01]  /*3100*/  @!P4 IMAD.IADD R0, R0, 0x1, -R4.reuse ;  /* 0x000000010000c824 */ /* 0x100fe200078e0a04 */
[----:B------:R-:W-:Y:S02]  /*3110*/  ISETP.GE.AND P4, PT, R26, RZ, PT ;  /* 0x000000ff1a00720c */ /* 0x000fe40003f86270 */
[----:B------:R-:W3:Y:S01]  /*3120*/  LDL.LU R26, [R1+0x110] ;  /* 0x00011000011a7983 */ /* 0x000ee20000300800 */
[----:B------:R-:W-:Y:S01]  /*3130*/  @!P0 IMAD.IADD R8, R8, 0x1, -R4 ;  /* 0x0000000108088824 */ /* 0x000fe200078e0a04 */
[----:B------:R-:W-:Y:S02]  /*3140*/  ISETP.GE.AND P0, PT, R27, RZ, PT ;  /* 0x000000ff1b00720c */ /* 0x000fe40003f06270 */
[----:B------:R-:W3:Y:S01]  /*3150*/  LDL.LU R27, [R1+0x114] ;  /* 0x00011400011b7983 */ /* 0x000ee20000300800 */
[----:B------:R-:W-:-:S02]  /*3160*/  ISETP.GT.U32.AND P1, PT, R4, R10, PT ;  /* 0x0000000a0400720c */ /* 0x000fc40003f24070 */
[----:B------:R-:W-:-:S05]  /*3170*/  IABS R13, R19 ;  /* 0x00000013000d7213 */ /* 0x000fca0000000000 */
[----:B------:R-:W-:-:S06]  /*3180*/  IMAD.HI.U32 R15, R5, R13, RZ ;  /* 0x0000000d050f7227 */ /* 0x000fcc00078e00ff */
[----:B------:R-:W-:-:S05]  /*3190*/  @!P1 IMAD.IADD R10, R10, 0x1, -R4 ;  /* 0x000000010a0a9824 */ /* 0x000fca00078e0a04 */
[----:B------:R-:W-:Y:S01]  /*31a0*/  ISETP.GT.U32.AND P5, PT, R4, R10, PT ;  /* 0x0000000a0400720c */ /* 0x000fe20003fa4070 */
[----:B------:R-:W-:-:S04]  /*31b0*/  IMAD.MOV R15, RZ, RZ, -R15 ;  /* 0x000000ffff0f7224 */ /* 0x000fc800078e0a0f */
[----:B------:R-:W-:-:S08]  /*31c0*/  IMAD R15, R4, R15, R13 ;  /* 0x0000000f040f7224 */ /* 0x000fd000078e020d */
[----:B------:R-:W-:Y:S01]  /*31d0*/  @!P5 IMAD.IADD R10, R10, 0x1, -R4 ;  /* 0x000000010a0ad824 */ /* 0x000fe200078e0a04 */
[----:B------:R-:W-:Y:S02]  /*31e0*/  ISETP.GT.U32.AND P5, PT, R4, R15, PT ;  /* 0x0000000f0400720c */ /* 0x000fe40003fa4070 */
[----:B------:R-:W-:-:S11]  /*31f0*/  ISETP.GE.AND P1, PT, R19, RZ, PT ;  /* 0x000000ff1300720c */ /* 0x000fd60003f26270 */
[----:B------:R-:W-:Y:S02]  /*3200*/  @!P5 IMAD.IADD R15, R15, 0x1, -R4 ;  /* 0x000000010f0fd824 */ /* 0x000fe400078e0a04 */
[----:B------:R-:W-:-:S03]  /*3210*/  @!P3 IMAD.MOV R2, RZ, RZ, -R2 ;  /* 0x000000ffff02b224 */ /* 0x000fc600078e0a02 */
[----:B------:R-:W-:Y:S01]  /*3220*/  ISETP.GT.U32.AND P3, PT, R4, R15, PT ;  /* 0x0000000f0400720c */ /* 0x000fe20003f64070 */
[----:B------:R-:W-:Y:S02]  /*3230*/  @!P2 IMAD.MOV R0, RZ, RZ, -R0 ;  /* 0x000000ffff00a224 */ /* 0x000fe400078e0a00 */
[----:B------:R-:W-:Y:S02]  /*3240*/  @!P4 IMAD.MOV R11, RZ, RZ, -R11 ;  /* 0x000000ffff0bc224 */ /* 0x000fe400078e0a0b */
[----:B------:R-:W-:-:S08]  /*3250*/  @!P6 IMAD.MOV R10, RZ, RZ, -R10 ;  /* 0x000000ffff0ae224 */ /* 0x000fd000078e0a0a */
[----:B------:R-:W-:Y:S01]  /*3260*/  @!P3 IMAD.IADD R15, R15, 0x1, -R4 ;  /* 0x000000010f0fb824 */ /* 0x000fe200078e0a04 */
[----:B------:R-:W-:Y:S04]  /*3270*/  STL [R1+0xd10], R2 ;  /* 0x000d100201007387 */ /* 0x000fe80000100800 */
[----:B------:R0:W-:Y:S01]  /*3280*/  STL [R1+0xd18], R0 ;  /* 0x000d180001007387 */ /* 0x0001e20000100800 */
[----:B------:R-:W-:-:S03]  /*3290*/  @!P1 IMAD.MOV R15, RZ, RZ, -R15 ;  /* 0x000000ffff0f9224 */ /* 0x000fc600078e0a0f */
[----:B------:R-:W-:Y:S04]  /*32a0*/  STL [R1+0xd24], R10 ;  /* 0x000d240a01007387 */ /* 0x000fe80000100800 */
[----:B------:R-:W-:Y:S04]  /*32b0*/  STL [R1+0xd28], R11 ;  /* 0x000d280b01007387 */ /* 0x000fe80000100800 */
[----:B------:R-:W-:Y:S01]  /*32c0*/  STL [R1+0xd2c], R15 ;  /* 0x000d2c0f01007387 */ /* 0x000fe20000100800 */
[----:B--2---:R-:W-:-:S05]  /*32d0*/  IABS R6, R3 ;  /* 0x0000000300067213 */ /* 0x004fca0000000000 */
[----:B------:R-:W-:-:S04]  /*32e0*/  IMAD.HI.U32 R7, R5, R6, RZ ;  /* 0x0000000605077227 */ /* 0x000fc800078e00ff */
[----:B------:R-:W-:-:S04]  /*32f0*/  IMAD.MOV R7, RZ, RZ, -R7 ;  /* 0x000000ffff077224 */ /* 0x000fc800078e0a07 */
[----:B------:R-:W-:-:S05]  /*3300*/  IMAD R6, R4, R7, R6 ;  /* 0x0000000704067224 */ /* 0x000fca00078e0206 */
[----:B------:R-:W-:Y:S02]  /*3310*/  ISETP.GT.U32.AND P5, PT, R4, R6, PT ;  /* 0x000000060400720c */ /* 0x000fe40003fa4070 */
[----:B----4-:R-:W-:Y:S02]  /*3320*/  IABS R17, R23 ;  /* 0x0000001700117213 */ /* 0x010fe40000000000 */
[----:B---3--:R-:W-:Y:S02]  /*3330*/  IABS R19, R20 ;  /* 0x0000001400137213 */ /* 0x008fe40000000000 */
[----:B------:R-:W-:Y:S01]  /*3340*/  IABS R16, R24 ;  /* 0x0000001800107213 */ /* 0x000fe20000000000 */
[----:B------:R-:W-:Y:S01]  /*3350*/  IMAD.HI.U32 R12, R5, R17, RZ ;  /* 0x00000011050c7227 */ /* 0x000fe200078e00ff */
[----:B------:R-:W-:-:S03]  /*3360*/  IABS R13, R25 ;  /* 0x00000019000d7213 */ /* 0x000fc60000000000 */
[----:B------:R-:W-:-:S04]  /*3370*/  IMAD.HI.U32 R18, R5, R19, RZ ;  /* 0x0000001305127227 */ /* 0x000fc800078e00ff */
[----:B------:R-:W-:Y:S02]  /*3380*/  @!P5 IMAD.IADD R6, R6, 0x1, -R4 ;  /* 0x000000010606d824 */ /* 0x000fe400078e0a04 */
[----:B------:R-:W-:-:S04]  /*3390*/  IMAD.HI.U32 R9, R5, R16, RZ ;  /* 0x0000001005097227 */ /* 0x000fc800078e00ff */
[----:B------:R-:W-:Y:S02]  /*33a0*/  IMAD.MOV R12, RZ, RZ, -R12 ;  /* 0x000000ffff0c7224 */ /* 0x000fe400078e0a0c */
[----:B------:R-:W-:Y:S01]  /*33b0*/  IMAD.MOV R18, RZ, RZ, -R18 ;  /* 0x000000ffff127224 */ /* 0x000fe200078e0a12 */
[C---:B------:R-:W-:Y:S01]  /*33c0*/  ISETP.GT.U32.AND P2, PT, R4.reuse, R6, PT ;  /* 0x000000060400720c */ /* 0x040fe20003f44070 */
[----:B------:R-:W-:Y:S01]  /*33d0*/  IMAD.HI.U32 R7, R5, R13, RZ ;  /* 0x0000000d05077227 */ /* 0x000fe200078e00ff */
[----:B------:R-:W-:-:S03]  /*33e0*/  ISETP.GT.U32.AND P5, PT, R4, R8, PT ;  /* 0x000000080400720c */ /* 0x000fc60003fa4070 */
[----:B------:R-:W-:Y:S02]  /*33f0*/  IMAD.MOV R9, RZ, RZ, -R9 ;  /* 0x000000ffff097224 */ /* 0x000fe400078e0a09 */
[C---:B------:R-:W-:Y:S02]  /*3400*/  IMAD R17, R4.reuse, R12, R17 ;  /* 0x0000000c04117224 */ /* 0x040fe400078e0211 */
[C---:B------:R-:W-:Y:S02]  /*3410*/  IMAD R19, R4.reuse, R18, R19 ;  /* 0x0000001204137224 */ /* 0x040fe400078e0213 */
[----:B------:R-:W-:Y:S01]  /*3420*/  IMAD.MOV R7, RZ, RZ, -R7 ;  /* 0x000000ffff077224 */ /* 0x000fe200078e0a07 */
[C---:B------:R-:W-:Y:S01]  /*3430*/  ISETP.GT.U32.AND P4, PT, R4.reuse, R17, PT ;  /* 0x000000110400720c */ /* 0x040fe20003f84070 */
[C---:B------:R-:W-:Y:S01]  /*3440*/  IMAD R16, R4.reuse, R9, R16 ;  /* 0x0000000904107224 */ /* 0x040fe200078e0210 */
[C---:B------:R-:W-:Y:S01]  /*3450*/  ISETP.GT.U32.AND P6, PT, R4.reuse, R19, PT ;  /* 0x000000130400720c */ /* 0x040fe20003fc4070 */
[----:B------:R-:W-:-:S03]  /*3460*/  IMAD R13, R4, R7, R13 ;  /* 0x00000007040d7224 */ /* 0x000fc600078e020d */
[----:B------:R-:W-:Y:S01]  /*3470*/  ISETP.GT.U32.AND P3, PT, R4, R16, PT ;  /* 0x000000100400720c */ /* 0x000fe20003f64070 */
[--C-:B------:R-:W-:Y:S01]  /*3480*/  @!P2 IMAD.IADD R6, R6, 0x1, -R4.reuse ;  /* 0x000000010606a824 */ /* 0x100fe200078e0a04 */
[----:B------:R-:W-:Y:S01]  /*3490*/  ISETP.GT.U32.AND P2, PT, R4, R13, PT ;  /* 0x0000000d0400720c */ /* 0x000fe20003f44070 */
[----:B------:R-:W-:Y:S01]  /*34a0*/  @!P5 IMAD.IADD R8, R8, 0x1, -R4 ;  /* 0x000000010808d824 */ /* 0x000fe200078e0a04 */
[----:B------:R-:W-:-:S03]  /*34b0*/  ISETP.GE.AND P5, PT, R3, RZ, PT ;  /* 0x000000ff0300720c */ /* 0x000fc60003fa6270 */
[--C-:B------:R-:W-:Y:S02]  /*34c0*/  @!P4 IMAD.IADD R17, R17, 0x1, -R4.reuse ;  /* 0x000000011111c824 */ /* 0x100fe400078e0a04 */
[----:B------:R-:W-:Y:S02]  /*34d0*/  @!P6 IMAD.IADD R19, R19, 0x1, -R4 ;  /* 0x000000011313e824 */ /* 0x000fe400078e0a04 */
[----:B0-----:R-:W-:Y:S01]  /*34e0*/  IMAD.MOV.U32 R0, RZ, RZ, R8 ;  /* 0x000000ffff007224 */ /* 0x001fe200078e0008 */
[----:B------:R-:W-:Y:S01]  /*34f0*/  ISETP.GT.U32.AND P1, PT, R4, R17, PT ;  /* 0x000000110400720c */ /* 0x000fe20003f24070 */
[----:B------:R-:W-:Y:S01]  /*3500*/  @!P3 IMAD.IADD R16, R16, 0x1, -R4 ;  /* 0x000000011010b824 */ /* 0x000fe200078e0a04 */
[C---:B------:R-:W-:Y:S01]  /*3510*/  ISETP.GT.U32.AND P3, PT, R4.reuse, R19, PT ;  /* 0x000000130400720c */ /* 0x040fe20003f64070 */
[----:B------:R-:W-:Y:S02]  /*3520*/  @!P0 IMAD.MOV R0, RZ, RZ, -R0 ;  /* 0x000000ffff008224 */ /* 0x000fe400078e0a00 */
[----:B------:R-:W-:Y:S01]  /*3530*/  @!P2 IMAD.IADD R13, R13, 0x1, -R4 ;  /* 0x000000010d0da824 */ /* 0x000fe200078e0a04 */
[----:B------:R-:W-:-:S02]  /*3540*/  ISETP.GT.U32.AND P2, PT, R4, R16, PT ;  /* 0x000000100400720c */ /* 0x000fc40003f44070 */
[----:B------:R0:W-:Y:S01]  /*3550*/  STL [R1+0x4c], R0 ;  /* 0x00004c0001007387 */ /* 0x0001e20000100800 */
[----:B------:R-:W-:Y:S02]  /*3560*/  ISETP.GE.AND P6, PT, R20, RZ, PT ;  /* 0x000000ff1400720c */ /* 0x000fe40003fc6270 */
[----:B------:R-:W-:Y:S02]  /*3570*/  ISETP.GE.AND P4, PT, R23, RZ, PT ;  /* 0x000000ff1700720c */ /* 0x000fe40003f86270 */
[----:B------:R-:W-:Y:S01]  /*3580*/  ISETP.GT.U32.AND P0, PT, R4, R13, PT ;  /* 0x0000000d0400720c */ /* 0x000fe20003f04070 */
[----:B0-----:R-:W-:Y:S02]  /*3590*/  IMAD.MOV.U32 R0, RZ, RZ, R6 ;  /* 0x000000ffff007224 */ /* 0x001fe400078e0006 */
[----:B------:R-:W-:Y:S02]  /*35a0*/  @!P1 IMAD.IADD R17, R17, 0x1, -R4 ;  /* 0x0000000111119824 */ /* 0x000fe400078e0a04 */
[----:B------:R-:W-:-:S02]  /*35b0*/  @!P5 IMAD.MOV R0, RZ, RZ, -R0 ;  /* 0x000000ffff00d224 */ /* 0x000fc400078e0a00 */
[--C-:B------:R-:W-:Y:S01]  /*35c0*/  @!P3 IMAD.IADD R19, R19, 0x1, -R4.reuse ;  /* 0x000000011313b824 */ /* 0x100fe200078e0a04 */
[----:B------:R-:W-:Y:S01]  /*35d0*/  ISETP.GE.AND P3, PT, R24, RZ, PT ;  /* 0x000000ff1800720c */ /* 0x000fe20003f66270 */
[--C-:B------:R-:W-:Y:S01]  /*35e0*/  @!P2 IMAD.IADD R16, R16, 0x1, -R4.reuse ;  /* 0x000000011010a824 */ /* 0x100fe200078e0a04 */
[----:B------:R0:W-:Y:S01]  /*35f0*/  STL [R1+0x54], R0 ;  /* 0x0000540001007387 */ /* 0x0001e20000100800 */
[----:B------:R-:W-:Y:S01]  /*3600*/  ISETP.GE.AND P2, PT, R25, RZ, PT ;  /* 0x000000ff1900720c */ /* 0x000fe20003f46270 */
[----:B------:R-:W-:Y:S01]  /*3610*/  @!P6 IMAD.MOV R19, RZ, RZ, -R19 ;  /* 0x000000ffff13e224 */ /* 0x000fe200078e0a13 */
[----:B------:R-:W-:Y:S01]  /*3620*/  IABS R7, R22 ;  /* 0x0000001600077213 */ /* 0x000fe20000000000 */
[----:B------:R-:W2:Y:S01]  /*3630*/  LDL.LU R23, [R1+0x118] ;  /* 0x0001180001177983 */ /* 0x000ea20000300800 */
[----:B------:R-:W-:Y:S02]  /*3640*/  @!P0 IMAD.IADD R13, R13, 0x1, -R4 ;  /* 0x000000010d0d8824 */ /* 0x000fe400078e0a04 */
[----:B------:R-:W-:Y:S01]  /*3650*/  IMAD.MOV.U32 R2, RZ, RZ, R16 ;  /* 0x000000ffff027224 */ /* 0x000fe200078e0010 */
[----:B------:R-:W3:Y:S01]  /*3660*/  LDL.LU R24, [R1+0x11c] ;  /* 0x00011c0001187983 */ /* 0x000ee20000300800 */
[----:B0-----:R-:W-:-:S02]  /*3670*/  IMAD.MOV.U32 R0, RZ, RZ, R17 ;  /* 0x000000ffff007224 */ /* 0x001fc400078e0011 */
[----:B------:R-:W-:Y:S01]  /*3680*/  IMAD.HI.U32 R12, R5, R7, RZ ;  /* 0x00000007050c7227 */ /* 0x000fe200078e00ff */
[----:B------:R-:W4:Y:S03]  /*3690*/  LDL.LU R25, [R1+0x120] ;  /* 0x0001200001197983 */ /* 0x000f260000300800 */
[----:B------:R-:W-:Y:S01]  /*36a0*/  @!P4 IMAD.MOV R0, RZ, RZ, -R0 ;  /* 0x000000ffff00c224 */ /* 0x000fe200078e0a00 */
[----:B------:R-:W-:Y:S01]  /*36b0*/  STL [R1+0xd30], R19 ;  /* 0x000d301301007387 */ /* 0x000fe20000100800 */
[----:B------:R-:W-:-:S03]  /*36c0*/  IMAD.MOV R12, RZ, RZ, -R12 ;  /* 0x000000ffff0c7224 */ /* 0x000fc600078e0a0c */
[----:B------:R0:W-:Y:S01]  /*36d0*/  STL [R1+0x28], R0 ;  /* 0x0000280001007387 */ /* 0x0001e20000100800 */
[----:B------:R-:W-:Y:S01]  /*36e0*/  @!P3 IMAD.MOV R2, RZ, RZ, -R2 ;  /* 0x000000ffff02b224 */ /* 0x000fe200078e0a02 */
[----:B------:R-:W-:Y:S01]  /*36f0*/  ISETP.GE.AND P6, PT, R26, RZ, PT ;  /* 0x000000ff1a00720c */ /* 0x000fe20003fc6270 */
[----:B------:R-:W-:Y:S01]  /*3700*/  IMAD R12, R4, R12, R7 ;  /* 0x0000000c040c7224 */ /* 0x000fe200078e0207 */
[----:B------:R-:W-:Y:S01]  /*3710*/  IABS R7, R26 ;  /* 0x0000001a00077213 */ /* 0x000fe20000000000 */
[----:B0-----:R-:W-:Y:S01]  /*3720*/  IMAD.MOV.U32 R0, RZ, RZ, R13 ;  /* 0x000000ffff007224 */ /* 0x001fe200078e000d */
[----:B------:R-:W-:Y:S03]  /*3730*/  STL [R1+0x30], R2 ;  /* 0x0000300201007387 */ /* 0x000fe60000100800 */
[----:B------:R-:W-:Y:S01]  /*3740*/  @!P2 IMAD.MOV R0, RZ, RZ, -R0 ;  /* 0x000000ffff00a224 */ /* 0x000fe200078e0a00 */
[----:B------:R-:W-:Y:S01]  /*3750*/  IABS R6, R27 ;  /* 0x0000001b00067213 */ /* 0x000fe20000000000 */
[----:B------:R-:W2:Y:S01]  /*3760*/  LDL R26, [R1+0x128] ;  /* 0x00012800011a7983 */ /* 0x000ea20000100800 */
[----:B------:R-:W-:-:S03]  /*3770*/  ISETP.GE.AND P2, PT, R27, RZ, PT ;  /* 0x000000ff1b00720c */ /* 0x000fc60003f46270 */
[----:B------:R-:W2:Y:S04]  /*3780*/  LDL.LU R27, [R1+0x124] ;  /* 0x00012400011b7983 */ /* 0x000ea80000300800 */
[----:B------:R0:W-:Y:S04]  /*3790*/  STL [R1+0x3c], R0 ;  /* 0x00003c0001007387 */ /* 0x0001e80000100800 */
[----:B------:R-:W2:Y:S01]  /*37a0*/  LDL.LU R3, [R1+0x12c] ;  /* 0x00012c0001037983 */ /* 0x000ea20000300800 */
[----:B------:R-:W-:-:S05]  /*37b0*/  IABS R9, R21 ;  /* 0x0000001500097213 */ /* 0x000fca0000000000 */
[----:B------:R-:W-:-:S04]  /*37c0*/  IMAD.HI.U32 R18, R5, R9, RZ ;  /* 0x0000000905127227 */ /* 0x000fc800078e00ff */
[----:B------:R-:W-:-:S04]  /*37d0*/  IMAD.MOV R18, RZ, RZ, -R18 ;  /* 0x000000ffff127224 */ /* 0x000fc800078e0a12 */
[C---:B------:R-:W-:Y:S01]  /*37e0*/  IMAD R9, R4.reuse, R18, R9 ;  /* 0x0000001204097224 */ /* 0x040fe200078e0209 */
[----:B------:R-:W-:-:S04]  /*37f0*/  ISETP.GT.U32.AND P1, PT, R4, R12, PT ;  /* 0x0000000c0400720c */ /* 0x000fc80003f24070 */
[----:B------:R-:W-:Y:S01]  /*3800*/  ISETP.GT.U32.AND P5, PT, R4, R9, PT ;  /* 0x000000090400720c */ /* 0x000fe20003fa4070 */
[----:B------:R-:W-:-:S04]  /*3810*/  IMAD.HI.U32 R18, R5, R7, RZ ;  /* 0x0000000705127227 */ /* 0x000fc800078e00ff */
[----:B------:R-:W-:-:S04]  /*3820*/  IMAD.HI.U32 R8, R5, R6, RZ ;  /* 0x0000000605087227 */ /* 0x000fc800078e00ff */
[----:B------:R-:W-:-:S04]  /*3830*/  @!P1 IMAD.IADD R12, R12, 0x1, -R4 ;  /* 0x000000010c0c9824 */ /* 0x000fc800078e0a04 */
[----:B------:R-:W-:-:S05]  /*3840*/  @!P5 IMAD.IADD R9, R9, 0x1, -R4 ;  /* 0x000000010909d824 */ /* 0x000fca00078e0a04 */
[C---:B------:R-:W-:Y:S01]  /*3850*/  ISETP.GT.U32.AND P1, PT, R4.reuse, R9, PT ;  /* 0x000000090400720c */ /* 0x040fe20003f24070 */
[----:B------:R-:W-:Y:S02]  /*3860*/  IMAD.MOV R18, RZ, RZ, -R18 ;  /* 0x000000ffff127224 */ /* 0x000fe400078e0a12 */
[----:B------:R-:W-:Y:S02]  /*3870*/  IMAD.MOV R8, RZ, RZ, -R8 ;  /* 0x000000ffff087224 */ /* 0x000fe400078e0a08 */
[C---:B------:R-:W-:Y:S02]  /*3880*/  IMAD R7, R4.reuse, R18, R7 ;  /* 0x0000001204077224 */ /* 0x040fe400078e0207 */
[----:B------:R-:W-:-:S03]  /*3890*/  IMAD R6, R4, R8, R6 ;  /* 0x0000000804067224 */ /* 0x000fc600078e0206 */
[----:B------:R-:W-:-:S03]  /*38a0*/  ISETP.GT.U32.AND P3, PT, R4, R7, PT ;  /* 0x000000070400720c */ /* 0x000fc60003f64070 */
[----:B------:R-:W-:Y:S01]  /*38b0*/  @!P1 IMAD.IADD R9, R9, 0x1, -R4 ;  /* 0x0000000109099824 */ /* 0x000fe200078e0a04 */
[C---:B------:R-:W-:Y:S02]  /*38c0*/  ISETP.GT.U32.AND P1, PT, R4.reuse, R6, PT ;  /* 0x000000060400720c */ /* 0x040fe40003f24070 */
[----:B------:R-:W-:Y:S02]  /*38d0*/  ISETP.GE.AND P0, PT, R21, RZ, PT ;  /* 0x000000ff1500720c */ /* 0x000fe40003f06270 */
[----:B------:R-:W-:Y:S01]  /*38e0*/  ISETP.GT.U32.AND P4, PT, R4, R12, PT ;  /* 0x0000000c0400720c */ /* 0x000fe20003f84070 */
[----:B0-----:R-:W-:-:S04]  /*38f0*/  IMAD.MOV.U32 R0, RZ, RZ, R9 ;  /* 0x000000ffff007224 */ /* 0x001fc800078e0009 */
[----:B------:R-:W-:Y:S01]  /*3900*/  @!P3 IMAD.IADD R7, R7, 0x1, -R4 ;  /* 0x000000010707b824 */ /* 0x000fe200078e0a04 */
[----:B------:R-:W-:-:S03]  /*3910*/  ISETP.GE.AND P5, PT, R22, RZ, PT ;  /* 0x000000ff1600720c */ /* 0x000fc60003fa6270 */
[----:B------:R-:W-:Y:S01]  /*3920*/  @!P1 IMAD.IADD R6, R6, 0x1, -R4 ;  /* 0x0000000106069824 */ /* 0x000fe200078e0a04 */
[----:B------:R-:W-:Y:S01]  /*3930*/  ISETP.GT.U32.AND P1, PT, R4, R7, PT ;  /* 0x000000070400720c */ /* 0x000fe20003f24070 */
[----:B------:R-:W-:-:S03]  /*3940*/  @!P0 IMAD.MOV R0, RZ, RZ, -R0 ;  /* 0x000000ffff008224 */ /* 0x000fc600078e0a00 */
[----:B------:R-:W-:Y:S01]  /*3950*/  ISETP.GT.U32.AND P0, PT, R4, R6, PT ;  /* 0x000000060400720c */ /* 0x000fe20003f04070 */
[--C-:B------:R-:W-:Y:S01]  /*3960*/  @!P4 IMAD.IADD R12, R12, 0x1, -R4.reuse ;  /* 0x000000010c0cc824 */ /* 0x100fe200078e0a04 */
[----:B------:R0:W-:Y:S04]  /*3970*/  STL [R1+0x34], R0 ;  /* 0x0000340001007387 */ /* 0x0001e80000100800 */
[----:B------:R-:W3:Y:S03]  /*3980*/  LDL.LU R19, [R1+0x130] ;  /* 0x0001300001137983 */ /* 0x000ee60000300800 */
[----:B------:R-:W-:Y:S01]  /*3990*/  @!P1 IMAD.IADD R7, R7, 0x1, -R4 ;  /* 0x0000000107079824 */ /* 0x000fe200078e0a04 */
[----:B------:R-:W3:Y:S01]  /*39a0*/  LDL.LU R15, [R1+0x134] ;  /* 0x00013400010f7983 */ /* 0x000ee20000300800 */
[----:B0-----:R-:W-:-:S02]  /*39b0*/  IMAD.MOV.U32 R0, RZ, RZ, R12 ;  /* 0x000000ffff007224 */ /* 0x001fc400078e000c */
[----:B------:R-:W-:Y:S02]  /*39c0*/  @!P0 IMAD.IADD R6, R6, 0x1, -R4 ;  /* 0x0000000106068824 */ /* 0x000fe400078e0a04 */
[----:B------:R-:W-:Y:S02]  /*39d0*/  @!P5 IMAD.MOV R0, RZ, RZ, -R0 ;  /* 0x000000ffff00d224 */ /* 0x000fe400078e0a00 */
[----:B------:R-:W-:-:S03]  /*39e0*/  IMAD.MOV.U32 R2, RZ, RZ, R7 ;  /* 0x000000ffff027224 */ /* 0x000fc600078e0007 */
[----:B------:R0:W-:Y:S01]  /*39f0*/  STL [R1+0x2c], R0 ;  /* 0x00002c0001007387 */ /* 0x0001e20000100800 */
[----:B------:R-:W-:-:S03]  /*3a00*/  @!P6 IMAD.MOV R2, RZ, RZ, -R2 ;  /* 0x000000ffff02e224 */ /* 0x000fc600078e0a02 */
[----:B------:R-:W3:Y:S01]  /*3a10*/  LDL.LU R11, [R1+0x138] ;  /* 0x00013800010b7983 */ /* 0x000ee20000300800 */
[----:B0-----:R-:W-:-:S04]  /*3a20*/  IMAD.MOV.U32 R0, RZ, RZ, R6 ;  /* 0x000000ffff007224 */ /* 0x001fc800078e0006 */
[----:B------:R-:W-:Y:S01]  /*3a30*/  @!P2 IMAD.MOV R0, RZ, RZ, -R0 ;  /* 0x000000ffff00a224 */ /* 0x000fe200078e0a00 */
[----:B------:R-:W-:Y:S04]  /*3a40*/  STL [R1+0x20], R2 ;  /* 0x0000200201007387 */ /* 0x000fe80000100800 */
[----:B------:R0:W-:Y:S04]  /*3a50*/  STL [R1+0x24], R0 ;  /* 0x0000240001007387 */ /* 0x0001e80000100800 */
[----:B0-----:R-:W3:Y:S04]  /*3a60*/  LDL.LU R0, [R1+0x13c] ;  /* 0x00013c0001007983 */ /* 0x001ee80000300800 */
[----:B------:R-:W3:Y:S04]  /*3a70*/  LDL.LU R28, [R1+0x140] ;  /* 0x00014000011c7983 */ /* 0x000ee80000300800 */
[----:B------:R-:W3:Y:S04]  /*3a80*/  LDL.LU R2, [R1+0x144] ;  /* 0x0001440001027983 */ /* 0x000ee80000300800 */
[----:B------:R-:W3:Y:S04]  /*3a90*/  LDL.LU R10, [R1+0x148] ;  /* 0x00014800010a7983 */ /* 0x000ee80000300800 */
[----:B------:R-:W3:Y:S04]  /*3aa0*/  LDL.LU R14, [R1+0x14c] ;  /* 0x00014c00010e7983 */ /* 0x000ee80000300800 */
[----:B------:R-:W3:Y:S01]  /*3ab0*/  LDL R29, [R1+0x2c8] ;  /* 0x0002c800011d7983 */ /* 0x000ee20000100800 */
[----:B--2---:R-:W-:-:S03]  /*3ac0*/  IABS R20, R3 ;  /* 0x0000000300147213 */ /* 0x004fc60000000000 */
[----:B------:R0:W-:Y:S04]  /*3ad0*/  STL [R1+0xd5c], R3 ;  /* 0x000d5c0301007387 */ /* 0x0001e80000100800 */
[----:B0-----:R-:W2:Y:S01]  /*3ae0*/  LDL.LU R3, [R1+0x128] ;  /* 0x0001280001037983 */ /* 0x001ea20000300800 */
[----:B------:R-:W-:-:S05]  /*3af0*/  IABS R18, R23 ;  /* 0x0000001700127213 */ /* 0x000fca0000000000 */
[----:B------:R-:W-:-:S04]  /*3b00*/  IMAD.HI.U32 R13, R5, R18, RZ ;  /* 0x00000012050d7227 */ /* 0x000fc800078e00ff */
[----:B------:R-:W-:-:S04]  /*3b10*/  IMAD.MOV R13, RZ, RZ, -R13 ;  /* 0x000000ffff0d7224 */ /* 0x000fc800078e0a0d */
[----:B------:R-:W-:-:S05]  /*3b20*/  IMAD R18, R4, R13, R18 ;  /* 0x0000000d04127224 */ /* 0x000fca00078e0212 */
[----:B------:R-:W-:Y:S02]  /*3b30*/  ISETP.GT.U32.AND P1, PT, R4, R18, PT ;  /* 0x000000120400720c */ /* 0x000fe40003f24070 */
[----:B------:R-:W-:-:S05]  /*3b40*/  IABS R13, R27 ;  /* 0x0000001b000d7213 */ /* 0x000fca0000000000 */
[----:B------:R-:W-:-:S06]  /*3b50*/  IMAD.HI.U32 R7, R5, R13, RZ ;  /* 0x0000000d05077227 */ /* 0x000fcc00078e00ff */
[----:B------:R-:W-:-:S05]  /*3b60*/  @!P1 IMAD.IADD R18, R18, 0x1, -R4 ;  /* 0x0000000112129824 */ /* 0x000fca00078e0a04 */
[----:B------:R-:W-:Y:S01]  /*3b70*/  ISETP.GT.U32.AND P1, PT, R4, R18, PT ;  /* 0x000000120400720c */ /* 0x000fe20003f24070 */
[----:B------:R-:W-:-:S04]  /*3b80*/  IMAD.MOV R7, RZ, RZ, -R7 ;  /* 0x000000ffff077224 */ /* 0x000fc800078e0a07 */
[----:B------:R-:W-:Y:S01]  /*3b90*/  IMAD R13, R4, R7, R13 ;  /* 0x00000007040d7224 */ /* 0x000fe200078e020d */
[----:B----4-:R-:W-:-:S07]  /*3ba0*/  IABS R8, R25 ;  /* 0x0000001900087213 */ /* 0x010fce0000000000 */
[----:B------:R-:W-:Y:S01]  /*3bb0*/  @!P1 IMAD.IADD R18, R18, 0x1, -R4 ;  /* 0x0000000112129824 */ /* 0x000fe200078e0a04 */
[----:B------:R-:W-:Y:S01]  /*3bc0*/  ISETP.GT.U32.AND P1, PT, R4, R13, PT ;  /* 0x0000000d0400720c */ /* 0x000fe20003f24070 */
[C---:B------:R-:W-:Y:S01]  /*3bd0*/  IMAD.HI.U32 R9, R5.reuse, R8, RZ ;  /* 0x0000000805097227 */ /* 0x040fe200078e00ff */
[----:B---3--:R-:W-:Y:S02]  /*3be0*/  IABS R22, R24 ;  /* 0x0000001800167213 */ /* 0x008fe40000000000 */
[----:B------:R-:W-:Y:S01]  /*3bf0*/  IABS R17, R26 ;  /* 0x0000001a00117213 */ /* 0x000fe20000000000 */
[----:B------:R-:W-:Y:S02]  /*3c00*/  IMAD.MOV R9, RZ, RZ, -R9 ;  /* 0x000000ffff097224 */ /* 0x000fe400078e0a09 */
[----:B------:R-:W-:-:S04]  /*3c10*/  IMAD.HI.U32 R16, R5, R22, RZ ;  /* 0x0000001605107227 */ /* 0x000fc800078e00ff */
[----:B------:R-:W-:-:S04]  /*3c20*/  IMAD.HI.U32 R6, R5, R17, RZ ;  /* 0x0000001105067227 */ /* 0x000fc800078e00ff */
[C---:B------:R-:W-:Y:S01]  /*3c30*/  IMAD R8, R4.reuse, R9, R8 ;  /* 0x0000000904087224 */ /* 0x040fe200078e0208 */
[----:B------:R-:W-:Y:S01]  /*3c40*/  IABS R9, R19 ;  /* 0x0000001300097213 */ /* 0x000fe20000000000 */
[----:B------:R-:W-:Y:S02]  /*3c50*/  @!P1 IMAD.IADD R13, R13, 0x1, -R4 ;  /* 0x000000010d0d9824 */ /* 0x000fe400078e0a04 */
[----:B------:R-:W-:Y:S02]  /*3c60*/  IMAD.MOV R12, RZ, RZ, -R16 ;  /* 0x000000ffff0c7224 */ /* 0x000fe400078e0a10 */
[----:B------:R-:W-:Y:S02]  /*3c70*/  IMAD.MOV R6, RZ, RZ, -R6 ;  /* 0x000000ffff067224 */ /* 0x000fe400078e0a06 */
[----:B------:R-:W-:Y:S01]  /*3c80*/  IMAD.HI.U32 R7, R5, R20, RZ ;  /* 0x0000001405077227 */ /* 0x000fe200078e00ff */
[----:B------:R-:W-:-:S03]  /*3c90*/  ISETP.GT.U32.AND P1, PT, R4, R13, PT ;  /* 0x0000000d0400720c */ /* 0x000fc60003f24070 */
[C---:B------:R-:W-:Y:S01]  /*3ca0*/  IMAD R22, R4.reuse, R12, R22 ;  /* 0x0000000c04167224 */ /* 0x040fe200078e0216 */
[----:B------:R-:W-:Y:S01]  /*3cb0*/  IABS R12, R15 ;  /* 0x0000000f000c7213 */ /* 0x000fe20000000000 */
[----:B------:R-:W-:Y:S02]  /*3cc0*/  IMAD R17, R4, R6, R17 ;  /* 0x0000000604117224 */ /* 0x000fe400078e0211 */
[----:B------:R-:W-:-:S04]  /*3cd0*/  IMAD.HI.U32 R6, R5, R9, RZ ;  /* 0x0000000905067227 */ /* 0x000fc800078e00ff */
[----:B------:R-:W-:Y:S02]  /*3ce0*/  IMAD.MOV R7, RZ, RZ, -R7 ;  /* 0x000000ffff077224 */ /* 0x000fe400078e0a07 */
[----:B------:R-:W-:Y:S02]  /*3cf0*/  IMAD.MOV R6, RZ, RZ, -R6 ;  /* 0x000000ffff067224 */ /* 0x000fe400078e0a06 */
[----:B------:R-:W-:Y:S02]  /*3d00*/  IMAD R20, R4, R7, R20 ;  /* 0x0000000704147224 */ /* 0x000fe400078e0214 */
[----:B------:R-:W-:-:S04]  /*3d10*/  IMAD.HI.U32 R7, R5, R12, RZ ;  /* 0x0000000c05077227 */ /* 0x000fc800078e00ff */
[C---:B------:R-:W-:Y:S02]  /*3d20*/  IMAD R9, R4.reuse, R6, R9 ;  /* 0x0000000604097224 */ /* 0x040fe400078e0209 */
[----:B------:R-:W-:Y:S02]  /*3d30*/  IMAD.MOV R7, RZ, RZ, -R7 ;  /* 0x000000ffff077224 */ /* 0x000fe400078e0a07 */
[----:B------:R-:W-:Y:S01]  /*3d40*/  @!P1 IMAD.IADD R13, R13, 0x1, -R4 ;  /* 0x000000010d0d9824 */ /* 0x000fe200078e0a04 */
[C---:B------:R-:W-:Y:S01]  /*3d50*/  ISETP.GT.U32.AND P1, PT, R4.reuse, R9, PT ;  /* 0x000000090400720c */ /* 0x040fe20003f24070 */
[----:B------:R-:W-:Y:S01]  /*3d60*/  IMAD R12, R4, R7, R12 ;  /* 0x00000007040c7224 */ /* 0x000fe200078e020c */
[----:B------:R-:W-:-:S05]  /*3d70*/  IABS R16, R0 ;  /* 0x0000000000107213 */ /* 0x000fca0000000000 */
[----:B------:R-:W-:-:S04]  /*3d80*/  IMAD.HI.U32 R7, R5, R16, RZ ;  /* 0x0000001005077227 */ /* 0x000fc800078e00ff */
[----:B------:R-:W-:-:S04]  /*3d90*/  IMAD.MOV R7, RZ, RZ, -R7 ;  /* 0x000000ffff077224 */ /* 0x000fc800078e0a07 */
[----:B------:R-:W-:Y:S02]  /*3da0*/  IMAD R16, R4, R7, R16 ;  /* 0x0000000704107224 */ /* 0x000fe400078e0210 */
[----:B------:R-:W-:-:S03]  /*3db0*/  @!P1 IMAD.IADD R9, R9, 0x1, -R4 ;  /* 0x0000000109099824 */ /* 0x000fc600078e0a04 */
[----:B------:R-:W-:-:S13]  /*3dc0*/  ISETP.GT.U32.AND P1, PT, R4, R16, PT ;  /* 0x000000100400720c */ /* 0x000fda0003f24070 */
[----:B------:R-:W-:Y:S01]  /*3dd0*/  @!P1 IMAD.IADD R16, R16, 0x1, -R4 ;  /* 0x0000000110109824 */ /* 0x000fe200078e0a04 */
[----:B--2---:R-:W-:Y:S02]  /*3de0*/  ISETP.GE.AND P1, PT, R3, RZ, PT ;  /* 0x000000ff0300720c */ /* 0x004fe40003f26270 */
[----:B------:R-:W2:Y:S01]  /*3df0*/  LDL.LU R3, [R1+0xd5c] ;  /* 0x000d5c0001037983 */ /* 0x000ea20000300800 */
[----:B------:R-:W-:-:S13]  /*3e00*/  ISETP.GT.U32.AND P0, PT, R4, R22, PT ;  /* 0x000000160400720c */ /* 0x000fda0003f04070 */
[----:B------:R-:W-:-:S05]  /*3e10*/  @!P0 IMAD.IADD R22, R22, 0x1, -R4 ;  /* 0x0000000116168824 */ /* 0x000fca00078e0a04 */
[----:B------:R-:W-:-:S13]  /*3e20*/  ISETP.GT.U32.AND P0, PT, R4, R22, PT ;  /* 0x000000160400720c */ /* 0x000fda0003f04070 */
[----:B------:R-:W-:Y:S01]  /*3e30*/  @!P0 IMAD.IADD R22, R22, 0x1, -R4 ;  /* 0x0000000116168824 */ /* 0x000fe200078e0a04 */
[----:B------:R-:W-:Y:S02]  /*3e40*/  ISETP.GT.U32.AND P0, PT, R4, R17, PT ;  /* 0x000000110400720c */ /* 0x000fe40003f04070 */
[----:B------:R-:W-:-:S11]  /*3e50*/  IABS R21, R11 ;  /* 0x0000000b00157213 */ /* 0x000fd60000000000 */
[----:B------:R-:W-:-:S05]  /*3e60*/  @!P0 IMAD.IADD R17, R17, 0x1, -R4 ;  /* 0x0000000111118824 */ /* 0x000fca00078e0a04 */
[----:B------:R-:W-:Y:S01]  /*3e70*/  ISETP.GT.U32.AND P0, PT, R4, R17, PT ;  /* 0x000000110400720c */ /* 0x000fe20003f04070 */
[----:B------:R-:W-:Y:S01]  /*3e80*/  IMAD.HI.U32 R6, R5, R21, RZ ;  /* 0x0000001505067227 */ /* 0x000fe200078e00ff */
[----:B------:R-:W-:Y:S02]  /*3e90*/  ISETP.GE.AND P6, PT, R27, RZ, PT ;  /* 0x000000ff1b00720c */ /* 0x000fe40003fc6270 */
[----:B------:R-:W-:Y:S01]  /*3ea0*/  IABS R27, R28 ;  /* 0x0000001c001b7213 */ /* 0x000fe20000000000 */
[----:B------:R-:W-:-:S04]  /*3eb0*/  IMAD.MOV R6, RZ, RZ, -R6 ;  /* 0x000000ffff067224 */ /* 0x000fc800078e0a06 */
[----:B------:R-:W-:Y:S02]  /*3ec0*/  IMAD R21, R4, R6, R21 ;  /* 0x0000000604157224 */ /* 0x000fe400078e0215 */
[----:B------:R-:W-:-:S04]  /*3ed0*/  IMAD.HI.U32 R6, R5, R27, RZ ;  /* 0x0000001b05067227 */ /* 0x000fc800078e00ff */
[----:B------:R-:W-:Y:S01]  /*3ee0*/  @!P0 IMAD.IADD R17, R17, 0x1, -R4 ;  /* 0x0000000111118824 */ /* 0x000fe200078e0a04 */
[----:B------:R-:W-:Y:S01]  /*3ef0*/  ISETP.GT.U32.AND P0, PT, R4, R12, PT ;  /* 0x0000000c0400720c */ /* 0x000fe20003f04070 */
[----:B------:R-:W-:-:S04]  /*3f00*/  IMAD.MOV R6, RZ, RZ, -R6 ;  /* 0x000000ffff067224 */ /* 0x000fc800078e0a06 */
[----:B------:R-:W-:-:S08]  /*3f10*/  IMAD R27, R4, R6, R27 ;  /* 0x00000006041b7224 */ /* 0x000fd000078e021b */
[----:B------:R-:W-:Y:S01]  /*3f20*/  @!P0 IMAD.IADD R12, R12, 0x1, -R4 ;  /* 0x000000010c0c8824 */ /* 0x000fe200078e0a04 */
[----:B------:R-:W-:-:S13]  /*3f30*/  ISETP.GT.U32.AND P0, PT, R4, R27, PT ;  /* 0x0000001b0400720c */ /* 0x000fda0003f04070 */
[----:B------:R-:W-:Y:S01]  /*3f40*/  @!P0 IMAD.IADD R27, R27, 0x1, -R4 ;  /* 0x000000011b1b8824 */ /* 0x000fe200078e0a04 */
[----:B------:R-:W-:-:S13]  /*3f50*/  ISETP.GT.U32.AND P2, PT, R4, R8, PT ;  /* 0x000000080400720c */ /* 0x000fda0003f44070 */
[----:B------:R-:W-:-:S05]  /*3f60*/  @!P2 IMAD.IADD R8, R8, 0x1, -R4 ;  /* 0x000000010808a824 */ /* 0x000fca00078e0a04 */
[----:B------:R-:W-:Y:S02]  /*3f70*/  ISETP.GT.U32.AND P2, PT, R4, R8, PT ;  /* 0x000000080400720c */ /* 0x000fe40003f44070 */
[----:B--2---:R-:W-:Y:S02]  /*3f80*/  ISETP.GE.AND P0, PT, R3, RZ, PT ;  /* 0x000000ff0300720c */ /* 0x004fe40003f06270 */
[----:B------:R-:W2:Y:S09]  /*3f90*/  LDL.LU R3, [R1+0xd58] ;  /* 0x000d580001037983 */ /* 0x000eb20000300800 */
[----:B------:R-:W-:Y:S01]  /*3fa0*/  @!P2 IMAD.IADD R8, R8, 0x1, -R4 ;  /* 0x000000010808a824 */ /* 0x000fe200078e0a04 */
[----:B------:R-:W-:-:S02]  /*3fb0*/  ISETP.GT.U32.AND P2, PT, R4, R20, PT ;  /* 0x000000140400720c */ /* 0x000fc40003f44070 */
[----:B------:R-:W-:Y:S02]  /*3fc0*/  IABS R26, R2 ;  /* 0x00000002001a7213 */ /* 0x000fe40000000000 */
[----:B------:R-:W-:-:S03]  /*3fd0*/  ISETP.GE.AND P5, PT, R25, RZ, PT ;  /* 0x000000ff1900720c */ /* 0x000fc60003fa6270 */
[----:B------:R-:W-:-:S06]  /*3fe0*/  IMAD.HI.U32 R6, R5, R26, RZ ;  /* 0x0000001a05067227 */ /* 0x000fcc00078e00ff */
[----:B------:R-:W-:Y:S01]  /*3ff0*/  @!P2 IMAD.IADD R20, R20, 0x1, -R4 ;  /* 0x000000011414a824 */ /* 0x000fe200078e0a04 */
[----:B------:R-:W-:Y:S01]  /*4000*/  IABS R25, R10 ;  /* 0x0000000a00197213 */ /* 0x000fe20000000000 */
[----:B------:R-:W-:-:S03]  /*4010*/  IMAD.MOV R6, RZ, RZ, -R6 ;  /* 0x000000ffff067224 */ /* 0x000fc600078e0a06 */
[C---:B------:R-:W-:Y:S01]  /*4020*/  ISETP.GT.U32.AND P2, PT, R4.reuse, R20, PT ;  /* 0x000000140400720c */ /* 0x040fe20003f44070 */
[----:B------:R-:W-:Y:S02]  /*4030*/  IMAD R26, R4, R6, R26 ;  /* 0x00000006041a7224 */ /* 0x000fe400078e021a */
[----:B------:R-:W-:-:S04]  /*4040*/  IMAD.HI.U32 R6, R5, R25, RZ ;  /* 0x0000001905067227 */ /* 0x000fc800078e00ff */
[----:B------:R-:W-:-:S04]  /*4050*/  IMAD.MOV R6, RZ, RZ, -R6 ;  /* 0x000000ffff067224 */ /* 0x000fc800078e0a06 */
[----:B------:R-:W-:Y:S02]  /*4060*/  IMAD R25, R4, R6, R25 ;  /* 0x0000000604197224 */ /* 0x000fe400078e0219 */
[----:B------:R-:W-:Y:S01]  /*4070*/  @!P2 IMAD.IADD R20, R20, 0x1, -R4 ;  /* 0x000000011414a824 */ /* 0x000fe200078e0a04 */
[----:B------:R-:W-:-:S03]  /*4080*/  ISETP.GT.U32.AND P2, PT, R4, R21, PT ;  /* 0x000000150400720c */ /* 0x000fc60003f44070 */
[----:B------:R-:W-:Y:S01]  /*4090*/  @!P0 IMAD.MOV R20, RZ, RZ, -R20 ;  /* 0x000000ffff148224 */ /* 0x000fe200078e0a14 */
[----:B------:R-:W-:Y:S02]  /*40a0*/  ISETP.GT.U32.AND P0, PT, R4, R25, PT ;  /* 0x000000190400720c */ /* 0x000fe40003f04070 */
[----:B------:R-:W-:-:S07]  /*40b0*/  ISETP.GE.AND P3, PT, R24, RZ, PT ;  /* 0x000000ff1800720c */ /* 0x000fce0003f66270 */
[----:B------:R-:W-:Y:S01]  /*40c0*/  @!P2 IMAD.IADD R21, R21, 0x1, -R4 ;  /* 0x000000011515a824 */ /* 0x000fe200078e0a04 */
[----:B------:R-:W-:-:S03]  /*40d0*/  ISETP.GT.U32.AND P2, PT, R4, R26, PT ;  /* 0x0000001a0400720c */ /* 0x000fc60003f44070 */
[----:B------:R-:W-:Y:S01]  /*40e0*/  @!P0 IMAD.IADD R25, R25, 0x1, -R4 ;  /* 0x0000000119198824 */ /* 0x000fe200078e0a04 */
[----:B------:R-:W-:Y:S02]  /*40f0*/  ISETP.GE.AND P0, PT, R28, RZ, PT ;  /* 0x000000ff1c00720c */ /* 0x000fe40003f06270 */
[----:B------:R-:W0:Y:S01]  /*4100*/  S2R R28, SR_TID.X ;  /* 0x00000000001c7919 */ /* 0x000e220000002100 */
[----:B------:R-:W-:Y:S02]  /*4110*/  ISETP.GE.AND P4, PT, R23, RZ, PT ;  /* 0x000000ff1700720c */ /* 0x000fe40003f86270 */
[----:B------:R-:W-:Y:S02]  /*4120*/  IABS R23, R14 ;  /* 0x0000000e00177213 */ /* 0x000fe40000000000 */
[----:B------:R-:W-:Y:S01]  /*4130*/  IABS R24, R29 ;  /* 0x0000001d00187213 */ /* 0x000fe20000000000 */
[----:B------:R-:W-:Y:S02]  /*4140*/  @!P5 IMAD.MOV R8, RZ, RZ, -R8 ;  /* 0x000000ffff08d224 */ /* 0x000fe400078e0a08 */
[----:B------:R-:W-:Y:S01]  /*4150*/  @!P2 IMAD.IADD R26, R26, 0x1, -R4 ;  /* 0x000000011a1aa824 */ /* 0x000fe200078e0a04 */
[C---:B------:R-:W-:Y:S01]  /*4160*/  ISETP.GT.U32.AND P5, PT, R4.reuse, R16, PT ;  /* 0x000000100400720c */ /* 0x040fe20003fa4070 */
[----:B------:R-:W-:Y:S01]  /*4170*/  IMAD.HI.U32 R7, R5, R23, RZ ;  /* 0x0000001705077227 */ /* 0x000fe200078e00ff */
[----:B------:R-:W-:-:S03]  /*4180*/  ISETP.GT.U32.AND P2, PT, R4, R9, PT ;  /* 0x000000090400720c */ /* 0x000fc60003f44070 */
[----:B------:R-:W-:-:S04]  /*4190*/  IMAD.HI.U32 R5, R5, R24, RZ ;  /* 0x0000001805057227 */ /* 0x000fc800078e00ff */
[----:B------:R-:W-:Y:S01]  /*41a0*/  @!P6 IMAD.MOV R13, RZ, RZ, -R13 ;  /* 0x000000ffff0de224 */ /* 0x000fe200078e0a0d */
[C---:B------:R-:W-:Y:S01]  /*41b0*/  ISETP.GT.U32.AND P6, PT, R4.reuse, R26, PT ;  /* 0x0000001a0400720c */ /* 0x040fe20003fc4070 */
[----:B------:R-:W-:Y:S01]  /*41c0*/  @!P3 IMAD.MOV R22, RZ, RZ, -R22 ;  /* 0x000000ffff16b224 */ /* 0x000fe200078e0a16 */
[C---:B------:R-:W-:Y:S01]  /*41d0*/  ISETP.GT.U32.AND P3, PT, R4.reuse, R12, PT ;  /* 0x0000000c0400720c */ /* 0x040fe20003f64070 */
[----:B------:R-:W-:Y:S02]  /*41e0*/  IMAD.MOV R5, RZ, RZ, -R5 ;  /* 0x000000ffff057224 */ /* 0x000fe400078e0a05 */
[----:B------:R-:W-:Y:S02]  /*41f0*/  IMAD.MOV R7, RZ, RZ, -R7 ;  /* 0x000000ffff077224 */ /* 0x000fe400078e0a07 */
[----:B------:R-:W-:Y:S01]  /*4200*/  @!P4 IMAD.MOV R18, RZ, RZ, -R18 ;  /* 0x000000ffff12c224 */ /* 0x000fe200078e0a12 */
[C---:B------:R-:W-:Y:S01]  /*4210*/  ISETP.GT.U32.AND P4, PT, R4.reuse, R21, PT ;  /* 0x000000150400720c */ /* 0x040fe20003f84070 */
[----:B------:R-:W-:-:S02]  /*4220*/  IMAD R24, R4, R5, R24 ;  /* 0x0000000504187224 */ /* 0x000fc400078e0218 */
[C---:B------:R-:W-:Y:S02]  /*4230*/  IMAD R23, R4.reuse, R7, R23 ;  /* 0x0000000704177224 */ /* 0x040fe400078e0217 */
[----:B------:R-:W-:Y:S01]  /*4240*/  @!P1 IMAD.MOV R17, RZ, RZ, -R17 ;  /* 0x000000ffff119224 */ /* 0x000fe200078e0a11 */
[----:B------:R-:W-:Y:S01]  /*4250*/  ISETP.GT.U32.AND P1, PT, R4, R27, PT ;  /* 0x0000001b0400720c */ /* 0x000fe20003f24070 */
[--C-:B------:R-:W-:Y:S01]  /*4260*/  @!P5 IMAD.IADD R16, R16, 0x1, -R4.reuse ;  /* 0x000000011010d824 */ /* 0x100fe200078e0a04 */
[C---:B------:R-:W-:Y:S01]  /*4270*/  ISETP.GT.U32.AND P5, PT, R4.reuse, R24, PT ;  /* 0x000000180400720c */ /* 0x040fe20003fa4070 */
[--C-:B------:R-:W-:Y:S01]  /*4280*/  @!P2 IMAD.IADD R9, R9, 0x1, -R4.reuse ;  /* 0x000000010909a824 */ /* 0x100fe200078e0a04 */
[----:B------:R-:W-:Y:S01]  /*4290*/  ISETP.GT.U32.AND P2, PT, R4, R23, PT ;  /* 0x000000170400720c */ /* 0x000fe20003f44070 */
[--C-:B------:R-:W-:Y:S01]  /*42a0*/  @!P6 IMAD.IADD R26, R26, 0x1, -R4.reuse ;  /* 0x000000011a1ae824 */ /* 0x100fe200078e0a04 */
[----:B------:R-:W-:Y:S01]  /*42b0*/  ISETP.GE.AND P6, PT, R0, RZ, PT ;  /* 0x000000ff0000720c */ /* 0x000fe20003fc6270 */
[--C-:B------:R-:W-:Y:S01]  /*42c0*/  @!P3 IMAD.IADD R12, R12, 0x1, -R4.reuse ;  /* 0x000000010c0cb824 */ /* 0x100fe200078e0a04 */
[----:B------:R-:W1:Y:S01]  /*42d0*/  LDC R0, c[0x0][0x3ac] ;  /* 0x0000eb00ff007b82 */ /* 0x000e620000000800 */
[----:B------:R-:W-:Y:S01]  /*42e0*/  ISETP.GE.AND P3, PT, R19, RZ, PT ;  /* 0x000000ff1300720c */ /* 0x000fe20003f66270 */
[----:B------:R-:W-:Y:S01]  /*42f0*/  @!P4 IMAD.IADD R21, R21, 0x1, -R4 ;  /* 0x000000011515c824 */ /* 0x000fe200078e0a04 */
[----:B------:R-:W-:-:S02]  /*4300*/  ISETP.GE.AND P4, PT, R15, RZ, PT ;  /* 0x000000ff0f00720c */ /* 0x000fc40003f86270 */
[----:B0-----:R-:W-:Y:S01]  /*4310*/  LOP3.LUT R5, R28, 0x7, RZ, 0xc0, !PT ;  /* 0x000000071c057812 */ /* 0x001fe200078ec0ff */
[----:B------:R-:W-:Y:S01]  /*4320*/  STL [R1+0xd0c], R18 ;  /* 0x000d0c1201007387 */ /* 0x000fe20000100800 */
[--C-:B------:R-:W-:Y:S01]  /*4330*/  @!P1 IMAD.IADD R27, R27, 0x1, -R4.reuse ;  /* 0x000000011b1b9824 */ /* 0x100fe200078e0a04 */
[----:B------:R-:W-:Y:S01]  /*4340*/  ISETP.GE.AND P1, PT, R11, RZ, PT ;  /* 0x000000ff0b00720c */ /* 0x000fe20003f26270 */
[--C-:B------:R-:W-:Y:S01]  /*4350*/  @!P5 IMAD.IADD R24, R24, 0x1, -R4.reuse ;  /* 0x000000011818d824 */ /* 0x100fe200078e0a04 */
[----:B------:R-:W-:Y:S01]  /*4360*/  STL [R1+0xd34], R22 ;  /* 0x000d341601007387 */ /* 0x000fe20000100800 */
[----:B------:R-:W-:Y:S01]  /*4370*/  @!P2 IMAD.IADD R23, R23, 0x1, -R4 ;  /* 0x000000011717a824 */ /* 0x000fe200078e0a04 */
[----:B------:R-:W-:Y:S01]  /*4380*/  ISETP.GE.AND P5, PT, R2, RZ, PT ;  /* 0x000000ff0200720c */ /* 0x000fe20003fa6270 */
[----:B------:R-:W-:Y:S01]  /*4390*/  IMAD.SHL.U32 R6, R28, 0x2, RZ ;  /* 0x000000021c067824 */ /* 0x000fe200078e00ff */
[----:B------:R0:W-:Y:S01]  /*43a0*/  STL [R1+0xd38], R8 ;  /* 0x000d380801007387 */ /* 0x0001e20000100800 */
[----:B------:R-:W-:-:S02]  /*43b0*/  IMAD R2, R5, 0x110, RZ ;  /* 0x0000011005027824 */ /* 0x000fc400078e02ff */
[----:B------:R-:W-:Y:S01]  /*43c0*/  @!P3 IMAD.MOV R9, RZ, RZ, -R9 ;  /* 0x000000ffff09b224 */ /* 0x000fe200078e0a09 */
[----:B------:R-:W-:Y:S01]  /*43d0*/  ISETP.GT.U32.AND P3, PT, R4, R23, PT ;  /* 0x000000170400720c */ /* 0x000fe20003f64070 */
[----:B------:R-:W-:Y:S02]  /*43e0*/  IMAD.SHL.U32 R7, R28, 0x40, RZ ;  /* 0x000000401c077824 */ /* 0x000fe400078e00ff */
[----:B0-----:R-:W-:Y:S01]  /*43f0*/  IMAD R8, R5, 0x90, RZ ;  /* 0x0000009005087824 */ /* 0x001fe200078e02ff */
[----:B------:R-:W-:Y:S01]  /*4400*/  STL [R1+0xd3c], R13 ;  /* 0x000d3c0d01007387 */ /* 0x000fe20000100800 */
[----:B------:R-:W-:-:S03]  /*4410*/  @!P4 IMAD.MOV R12, RZ, RZ, -R12 ;  /* 0x000000ffff0cc224 */ /* 0x000fc600078e0a0c */
[--C-:B------:R-:W-:Y:S02]  /*4420*/  LOP3.LUT R5, R8, 0x10, R6.reuse, 0x78, !PT ;  /* 0x0000001008057812 */ /* 0x100fe400078e7806 */
[----:B------:R-:W-:Y:S01]  /*4430*/  LOP3.LUT R6, R2, 0x30, R6, 0x78, !PT ;  /* 0x0000003002067812 */ /* 0x000fe200078e7806 */
[----:B------:R-:W-:Y:S01]  /*4440*/  STL [R1+0xd40], R17 ;  /* 0x000d401101007387 */ /* 0x000fe20000100800 */
[----:B------:R-:W-:Y:S02]  /*4450*/  LOP3.LUT R28, R28, 0x3f, RZ, 0xc0, !PT ;  /* 0x0000003f1c1c7812 */ /* 0x000fe400078ec0ff */
[--C-:B------:R-:W-:Y:S01]  /*4460*/  LOP3.LUT R8, R5, 0x400, R7.reuse, 0xf8, !PT ;  /* 0x0000040005087812 */ /* 0x100fe200078ef807 */
[----:B------:R-:W-:Y:S01]  /*4470*/  STL [R1+0xd44], R20 ;  /* 0x000d441401007387 */ /* 0x000fe20000100800 */
[----:B------:R-:W-:Y:S01]  /*4480*/  LOP3.LUT R2, R6, 0x800, R7, 0xf8, !PT ;  /* 0x0000080006027812 */ /* 0x000fe200078ef807 */
[----:B------:R-:W-:Y:S01]  /*4490*/  @!P1 IMAD.MOV R21, RZ, RZ, -R21 ;  /* 0x000000ffff159224 */ /* 0x000fe200078e0a15 */
[C---:B------:R-:W-:Y:S01]  /*44a0*/  ISETP.GT.U32.AND P2, PT, R4.reuse, R25, PT ;  /* 0x000000190400720c */ /* 0x040fe20003f44070 */
[----:B------:R-:W-:Y:S01]  /*44b0*/  STL [R1+0xd48], R9 ;  /* 0x000d480901007387 */ /* 0x000fe20000100800 */
[----:B------:R-:W-:Y:S01]  /*44c0*/  @!P6 IMAD.MOV R16, RZ, RZ, -R16 ;  /* 0x000000ffff10e224 */ /* 0x000fe200078e0a10 */
[----:B------:R-:W-:Y:S01]  /*44d0*/  ISETP.GT.U32.AND P4, PT, R4, R24, PT ;  /* 0x000000180400720c */ /* 0x000fe20003f84070 */
[----:B-1----:R-:W-:Y:S01]  /*44e0*/  IMAD R5, R28, R0, RZ ;  /* 0x000000001c057224 */ /* 0x002fe200078e02ff */
[----:B------:R-:W-:Y:S04]  /*44f0*/  STL [R1+0xd4c], R12 ;  /* 0x000d4c0c01007387 */ /* 0x000fe80000100800 */
[----:B------:R-:W-:Y:S01]  /*4500*/  STL [R1+0x1d4], R8 ;  /* 0x0001d40801007387 */ /* 0x000fe20000100800 */
[----:B------:R-:W-:-:S03]  /*4510*/  @!P3 IMAD.IADD R23, R23, 0x1, -R4 ;  /* 0x000000011717b824 */ /* 0x000fc600078e0a04 */
[----:B------:R-:W-:Y:S01]  /*4520*/  STL [R1+0x224], R2 ;  /* 0x0002240201007387 */ /* 0x000fe20000100800 */
[----:B------:R-:W-:-:S03]  /*4530*/  IMAD R7, R0, 0x40, R5 ;  /* 0x0000004000077824 */ /* 0x000fc600078e0205 */
[----:B------:R-:W-:Y:S01]  /*4540*/  STL [R1+0xd50], R21 ;  /* 0x000d501501007387 */ /* 0x000fe20000100800 */
[----:B------:R-:W-:-:S03]  /*4550*/  ISETP.GE.AND P3, PT, R14, RZ, PT ;  /* 0x000000ff0e00720c */ /* 0x000fc60003f66270 */
[----:B------:R0:W-:Y:S01]  /*4560*/  STL [R1+0xd54], R16 ;  /* 0x000d541001007387 */ /* 0x0001e20000100800 */
[----:B------:R-:W-:-:S03]  /*4570*/  @!P2 IMAD.IADD R25, R25, 0x1, -R4 ;  /* 0x000000011919a824 */ /* 0x000fc600078e0a04 */
[----:B0-----:R-:W3:Y:S04]  /*4580*/  LDL.LU R16, [R1+0xcc] ;  /* 0x0000cc0001107983 */ /* 0x001ee80000300800 */
[----:B------:R-:W4:Y:S04]  /*4590*/  LDL.LU R0, [R1+0xc4] ;  /* 0x0000c40001007983 */ /* 0x000f280000300800 */
[----:B------:R-:W4:Y:S04]  /*45a0*/  LDL.LU R14, [R1+0xc0] ;  /* 0x0000c000010e7983 */ /* 0x000f280000300800 */
[----:B------:R-:W4:Y:S04]  /*45b0*/  LDL.LU R2, [R1+0xb4] ;  /* 0x0000b40001027983 */ /* 0x000f280000300800 */
[----:B------:R-:W4:Y:S01]  /*45c0*/  LDL.LU R21, [R1+0xa4] ;  /* 0x0000a40001157983 */ /* 0x000f220000300800 */
[----:B------:R-:W-:-:S03]  /*45d0*/  @!P4 IMAD.IADD R24, R24, 0x1, -R4 ;  /* 0x000000011818c824 */ /* 0x000fc600078e0a04 */
[----:B------:R-:W4:Y:S01]  /*45e0*/  LDL.LU R12, [R1+0xa0] ;  /* 0x0000a000010c7983 */ /* 0x000f220000300800 */
[----:B------:R-:W-:-:S03]  /*45f0*/  LEA R4, P1, R5, UR14, 0x1 ;  /* 0x0000000e05047c11 */ /* 0x000fc6000f8208ff */
[----:B------:R-:W4:Y:S04]  /*4600*/  LDL.LU R9, [R1+0x9c] ;  /* 0x00009c0001097983 */ /* 0x000f280000300800 */
[----:B------:R-:W4:Y:S04]  /*4610*/  LDL.LU R20, [R1+0x98] ;  /* 0x0000980001147983 */ /* 0x000f280000300800 */
[----:B------:R-:W4:Y:S04]  /*4620*/  LDL.LU R17, [R1+0x94] ;  /* 0x0000940001117983 */ /* 0x000f280000300800 */
[----:B------:R-:W4:Y:S01]  /*4630*/  LDL.LU R13, [R1+0x90] ;  /* 0x00009000010d7983 */ /* 0x000f220000300800 */
[----:B------:R-:W-:-:S03]  /*4640*/  LEA.HI.X.SX32 R5, R5, UR15, 0x1, P1 ;  /* 0x0000000f05057c11 */ /* 0x000fc600088f0eff */
[----:B------:R-:W4:Y:S01]  /*4650*/  LDL.LU R8, [R1+0x88] ;  /* 0x0000880001087983 */ /* 0x000f220000300800 */
[----:B------:R-:W-:-:S03]  /*4660*/  ISETP.GE.AND P2, PT, R10, RZ, PT ;  /* 0x000000ff0a00720c */ /* 0x000fc60003f46270 */
[----:B------:R-:W4:Y:S01]  /*4670*/  LDL.LU R22, [R1+0x60] ;  /* 0x0000600001167983 */ /* 0x000f220000300800 */
[----:B------:R-:W-:-:S03]  /*4680*/  LEA R6, P6, R7, UR14, 0x1 ;  /* 0x0000000e07067c11 */ /* 0x000fc6000f8c08ff */
[----:B------:R-:W4:Y:S01]  /*4690*/  LDL.LU R19, [R1+0x1c] ;  /* 0x00001c0001137983 */ /* 0x000f220000300800 */
[----:B------:R-:W-:-:S03]  /*46a0*/  ISETP.GE.AND P4, PT, R29, RZ, PT ;  /* 0x000000ff1d00720c */ /* 0x000fc60003f86270 */
[----:B------:R-:W4:Y:S04]  /*46b0*/  LDL.LU R15, [R1+0x18] ;  /* 0x00001800010f7983 */ /* 0x000f280000300800 */
[----:B------:R-:W4:Y:S04]  /*46c0*/  LDL.LU R11, [R1+0x14] ;  /* 0x00001400010b7983 */ /* 0x000f280000300800 */
[----:B------:R-:W4:Y:S01]  /*46d0*/  LDL.LU R10, [R1+0x10] ;  /* 0x00001000010a7983 */ /* 0x000f220000300800 */
[----:B------:R-:W-:-:S03]  /*46e0*/  LEA.HI.X.SX32 R7, R7, UR15, 0x1, P6 ;  /* 0x0000000f07077c11 */ /* 0x000fc6000b0f0eff */
[----:B------:R-:W4:Y:S04]  /*46f0*/  LDL.LU R28, [R1+0x8] ;  /* 0x00000800011c7983 */ /* 0x000f280000300800 */
[----:B------:R-:W4:Y:S04]  /*4700*/  LDL.LU R29, [R1] ;  /* 0x00000000011d7983 */ /* 0x000f280000300800 */
[----:B------:R0:W-:Y:S04]  /*4710*/  STL.64 [R1+0xc10], R4 ;  /* 0x000c100401007387 */ /* 0x0001e80000100a00 */
[----:B0-----:R-:W4:Y:S04]  /*4720*/  LDL.LU R5, [R1+0xb8] ;  /* 0x0000b80001057983 */ /* 0x001f280000300800 */
[----:B------:R-:W4:Y:S04]  /*4730*/  LDL.LU R4, [R1+0xc] ;  /* 0x00000c0001047983 */ /* 0x000f280000300800 */
[----:B------:R0:W-:Y:S04]  /*4740*/  STL [R1+0xc8c], R6 ;  /* 0x000c8c0601007387 */ /* 0x0001e80000100800 */
[----:B0-----:R-:W4:Y:S01]  /*4750*/  LDL.LU R6, [R1+0xbc] ;  /* 0x0000bc0001067983 */ /* 0x001f220000300800 */
[----:B--2---:R-:W-:-:S05]  /*4760*/  LOP3.LUT R18, RZ, R3, RZ, 0x33, !PT ;  /* 0x00000003ff127212 */ /* 0x004fca00078e33ff */
[----:B------:R-:W-:Y:S04]  /*4770*/  STL [R1+0x4], R18 ;  /* 0x0000041201007387 */ /* 0x000fe80000100800 */
[----:B------:R0:W-:Y:S04]  /*4780*/  STL [R1+0xc88], R7 ;  /* 0x000c880701007387 */ /* 0x0001e80000100800 */
[----:B0-----:R-:W2:Y:S01]  /*4790*/  LDL.LU R7, [R1+0xc8] ;  /* 0x0000c80001077983 */ /* 0x001ea20000300800 */
[----:B------:R-:W-:Y:S01]  /*47a0*/  ISETP.NE.AND P1, PT, R3, RZ, PT ;  /* 0x000000ff0300720c */ /* 0x000fe20003f25270 */
[----:B------:R-:W-:-:S02]  /*47b0*/  IMAD.MOV.U32 R3, RZ, RZ, R27 ;  /* 0x000000ffff037224 */ /* 0x000fc400078e001b */
[----:B------:R-:W2:Y:S01]  /*47c0*/  LDL.LU R27, [R1+0x58] ;  /* 0x00005800011b7983 */ /* 0x000ea20000300800 */
[C---:B---3--:R-:W-:Y:S02]  /*47d0*/  SEL R16, R18.reuse, R16, !P1 ;  /* 0x0000001012107207 */ /* 0x048fe40004800000 */
[----:B----4-:R-:W-:-:S03]  /*47e0*/  SEL R0, R18, R0, !P1 ;  /* 0x0000000012007207 */ /* 0x010fc60004800000 */
[----:B------:R0:W-:Y:S04]  /*47f0*/  STL [R1+0xd0], R16 ;  /* 0x0000d01001007387 */ /* 0x0001e80000100800 */
[----:B0-----:R-:W3:Y:S01]  /*4800*/  LDL.LU R16, [R1+0xd54] ;  /* 0x000d540001107983 */ /* 0x001ee20000300800 */
[C---:B------:R-:W-:Y:S02]  /*4810*/  SEL R21, R18.reuse, R21, !P1 ;  /* 0x0000001512157207 */ /* 0x040fe40004800000 */
[C---:B------:R-:W-:Y:S02]  /*4820*/  SEL R12, R18.reuse, R12, !P1 ;  /* 0x0000000c120c7207 */ /* 0x040fe40004800000 */
[C---:B------:R-:W-:Y:S02]  /*4830*/  SEL R9, R18.reuse, R9, !P1 ;  /* 0x0000000912097207 */ /* 0x040fe40004800000 */
[----:B------:R-:W-:-:S02]  /*4840*/  SEL R20, R18, R20, !P1 ;  /* 0x0000001412147207 */ /* 0x000fc40004800000 */
[C---:B------:R-:W-:Y:S02]  /*4850*/  SEL R17, R18.reuse, R17, !P1 ;  /* 0x0000001112117207 */ /* 0x040fe40004800000 */
[C---:B------:R-:W-:Y:S02]  /*4860*/  SEL R13, R18.reuse, R13, !P1 ;  /* 0x0000000d120d7207 */ /* 0x040fe40004800000 */
        /* <DEDUP_REMOVED lines=9> */
[----:B--2---:R-:W-:-:S05]  /*4900*/  SEL R7, R18, R7, !P1 ;  /* 0x0000000712077207 */ /* 0x004fca0004800000 */
[----:B------:R0:W-:Y:S04]  /*4910*/  STL [R1+0xcc], R7 ;  /* 0x0000cc0701007387 */ /* 0x0001e80000100800 */
[----:B------:R1:W-:Y:S01]  /*4920*/  STL [R1+0xc8], R0 ;  /* 0x0000c80001007387 */ /* 0x0003e20000100800 */
[----:B0-----:R-:W-:-:S03]  /*4930*/  SEL R7, R18, R14, !P1 ;  /* 0x0000000e12077207 */ /* 0x001fc60004800000 */
[----:B-1----:R-:W2:Y:S04]  /*4940*/  LDL.LU R0, [R1+0x50] ;  /* 0x0000500001007983 */ /* 0x002ea80000300800 */
[----:B------:R-:W4:Y:S04]  /*4950*/  LDL.LU R14, [R1+0x48] ;  /* 0x00004800010e7983 */ /* 0x000f280000300800 */
[----:B------:R0:W-:Y:S02]  /*4960*/  STL [R1+0xc4], R7 ;  /* 0x0000c40701007387 */ /* 0x0001e40000100800 */
[----:B0-----:R-:W-:-:S02]  /*4970*/  SEL R7, R18, R6, !P1 ;  /* 0x0000000612077207 */ /* 0x001fc40004800000 */
[C---:B------:R-:W-:Y:S02]  /*4980*/  SEL R6, R18.reuse, R5, !P1 ;  /* 0x0000000512067207 */ /* 0x040fe40004800000 */
[C---:B------:R-:W-:Y:S01]  /*4990*/  SEL R5, R18.reuse, R2, !P1 ;  /* 0x0000000212057207 */ /* 0x040fe20004800000 */
[----:B------:R0:W-:Y:S04]  /*49a0*/  STL [R1+0xc0], R7 ;  /* 0x0000c00701007387 */ /* 0x0001e80000100800 */
[----:B------:R-:W3:Y:S04]  /*49b0*/  LDL.LU R2, [R1+0x40] ;  /* 0x0000400001027983 */ /* 0x000ee80000300800 */
[----:B------:R1:W-:Y:S04]  /*49c0*/  STL [R1+0xbc], R6 ;  /* 0x0000bc0601007387 */ /* 0x0003e80000100800 */
[----:B0-----:R-:W3:Y:S04]  /*49d0*/  LDL.LU R7, [R1+0x80] ;  /* 0x0000800001077983 */ /* 0x001ee80000300800 */
[----:B------:R0:W-:Y:S04]  /*49e0*/  STL [R1+0xb8], R5 ;  /* 0x0000b80501007387 */ /* 0x0001e80000100800 */
[----:B-1----:R-:W3:Y:S04]  /*49f0*/  LDL.LU R6, [R1+0x84] ;  /* 0x0000840001067983 */ /* 0x002ee80000300800 */
[----:B0-----:R-:W3:Y:S04]  /*4a00*/  LDL.LU R5, [R1+0x8c] ;  /* 0x00008c0001057983 */ /* 0x001ee80000300800 */
[----:B------:R0:W-:Y:S04]  /*4a10*/  STL [R1+0xb4], R21 ;  /* 0x0000b41501007387 */ /* 0x0001e80000100800 */
        /* <DEDUP_REMOVED lines=28> */
[----:B0-----:R-:W3:Y:S01]  /*4be0*/  LDL.LU R29, [R1+0xd1c] ;  /* 0x000d1c00011d7983 */ /* 0x001ee20000300800 */
[----:B------:R-:W-:-:S05]  /*4bf0*/  SEL R27, R18, R27, !P1 ;  /* 0x0000001b121b7207 */ /* 0x000fca0004800000 */
[----:B------:R3:W-:Y:S01]  /*4c00*/  STL [R1+0x6c], R27 ;  /* 0x00006c1b01007387 */ /* 0x0007e20000100800 */
[C---:B--2---:R-:W-:Y:S02]  /*4c10*/  SEL R0, R18.reuse, R0, !P1 ;  /* 0x0000000012007207 */ /* 0x044fe40004800000 */
[C---:B----4-:R-:W-:Y:S02]  /*4c20*/  SEL R14, R18.reuse, R14, !P1 ;  /* 0x0000000e120e7207 */ /* 0x050fe40004800000 */
[C---:B---3--:R-:W-:Y:S02]  /*4c30*/  SEL R27, R18.reuse, R29, !P1 ;  /* 0x0000001d121b7207 */ /* 0x048fe40004800000 */
[----:B------:R-:W2:Y:S04]  /*4c40*/  LDL.LU R29, [R1+0x54] ;  /* 0x00005400011d7983 */ /* 0x000ea80000300800 */
[----:B------:R0:W-:Y:S02]  /*4c50*/  STL [R1+0x68], R27 ;  /* 0x0000681b01007387 */ /* 0x0001e40000100800 */
[----:B0-----:R-:W-:-:S02]  /*4c60*/  SEL R27, R18, R28, !P1 ;  /* 0x0000001c121b7207 */ /* 0x001fc40004800000 */
[----:B------:R-:W3:Y:S04]  /*4c70*/  LDL.LU R28, [R1+0x44] ;  /* 0x00004400011c7983 */ /* 0x000ee80000300800 */
[----:B------:R0:W-:Y:S04]  /*4c80*/  STL [R1+0x64], R27 ;  /* 0x0000641b01007387 */ /* 0x0001e80000100800 */
[----:B0-----:R-:W4:Y:S04]  /*4c90*/  LDL.LU R27, [R1+0x28] ;  /* 0x00002800011b7983 */ /* 0x001f280000300800 */
[----:B------:R0:W-:Y:S04]  /*4ca0*/  STL [R1+0x60], R0 ;  /* 0x0000600001007387 */ /* 0x0001e80000100800 */
[----:B0-----:R-:W2:Y:S04]  /*4cb0*/  LDL.LU R0, [R1+0xd18] ;  /* 0x000d180001007983 */ /* 0x001ea80000300800 */
[----:B------:R0:W-:Y:S04]  /*4cc0*/  STL [R1+0x5c], R14 ;  /* 0x00005c0e01007387 */ /* 0x0001e80000100800 */
[----:B0-----:R-:W2:Y:S02]  /*4cd0*/  LDL.LU R14, [R1+0xd14] ;  /* 0x000d1400010e7983 */ /* 0x001ea40000300800 */
[----:B--2---:R-:W-:-:S05]  /*4ce0*/  SEL R14, R18, R14, !P1 ;  /* 0x0000000e120e7207 */ /* 0x004fca0004800000 */
[----:B------:R0:W-:Y:S04]  /*4cf0*/  STL [R1+0x58], R14 ;  /* 0x0000580e01007387 */ /* 0x0001e80000100800 */
[----:B0-----:R-:W2:Y:S01]  /*4d00*/  LDL.LU R14, [R1+0x38] ;  /* 0x00003800010e7983 */ /* 0x001ea20000300800 */
[C---:B------:R-:W-:Y:S02]  /*4d10*/  SEL R2, R18.reuse, R2, !P1 ;  /* 0x0000000212027207 */ /* 0x040fe40004800000 */
[C---:B---3--:R-:W-:Y:S02]  /*4d20*/  SEL R28, R18.reuse, R28, !P1 ;  /* 0x0000001c121c7207 */ /* 0x048fe40004800000 */
[----:B--2---:R-:W-:-:S05]  /*4d30*/  SEL R14, R18, R14, !P1 ;  /* 0x0000000e120e7207 */ /* 0x004fca0004800000 */
[----:B------:R0:W-:Y:S04]  /*4d40*/  STL [R1+0x50], R14 ;  /* 0x0000500e01007387 */ /* 0x0001e80000100800 */
[----:B0-----:R-:W2:Y:S04]  /*4d50*/  LDL.LU R14, [R1+0x34] ;  /* 0x00003400010e7983 */ /* 0x001ea80000300800 */
[----:B------:R0:W-:Y:S04]  /*4d60*/  STL [R1+0x48], R2 ;  /* 0x0000480201007387 */ /* 0x0001e80000100800 */
[----:B0-----:R-:W3:Y:S04]  /*4d70*/  LDL.LU R2, [R1+0xd10] ;  /* 0x000d100001027983 */ /* 0x001ee80000300800 */
[----:B------:R0:W-:Y:S01]  /*4d80*/  STL [R1+0x44], R28 ;  /* 0x0000441c01007387 */ /* 0x0001e20000100800 */
[----:B------:R-:W-:-:S02]  /*4d90*/  SEL R5, R18, R5, !P1 ;  /* 0x0000000512057207 */ /* 0x000fc40004800000 */
[C---:B0-----:R-:W-:Y:S02]  /*4da0*/  SEL R28, R18.reuse, R7, !P1 ;  /* 0x00000007121c7207 */ /* 0x041fe40004800000 */
[----:B------:R-:W-:-:S03]  /*4db0*/  SEL R7, R18, R6, !P1 ;  /* 0x0000000612077207 */ /* 0x000fc60004800000 */
[----:B------:R-:W-:Y:S04]  /*4dc0*/  STL [R1+0x40], R28 ;  /* 0x0000401c01007387 */ /* 0x000fe80000100800 */
[----:B------:R0:W-:Y:S01]  /*4dd0*/  STL [R1+0x38], R7 ;  /* 0x0000380701007387 */ /* 0x0001e20000100800 */
[C---:B------:R-:W-:Y:S02]  /*4de0*/  SEL R4, R18.reuse, R4, !P1 ;  /* 0x0000000412047207 */ /* 0x040fe40004800000 */
[C---:B------:R-:W-:Y:S02]  /*4df0*/  SEL R29, R18.reuse, R29, !P1 ;  /* 0x0000001d121d7207 */ /* 0x040fe40004800000 */
[C---:B0-----:R-:W-:Y:S02]  /*4e00*/  SEL R7, R18.reuse, R11, !P1 ;  /* 0x0000000b12077207 */ /* 0x041fe40004800000 */
[----:B------:R-:W-:-:S02]  /*4e10*/  SEL R28, R18, R19, !P1 ;  /* 0x00000013121c7207 */ /* 0x000fc40004800000 */
[C---:B---3--:R-:W-:Y:S02]  /*4e20*/  SEL R6, R18.reuse, R2, !P1 ;  /* 0x0000000212067207 */ /* 0x048fe40004800000 */
[----:B------:R-:W3:Y:S04]  /*4e30*/  LDL.LU R2, [R1+0x20] ;  /* 0x0000200001027983 */ /* 0x000ee80000300800 */
[----:B------:R0:W-:Y:S04]  /*4e40*/  STL [R1+0x1c], R5 ;  /* 0x00001c0501007387 */ /* 0x0001e80000100800 */
[----:B------:R1:W-:Y:S01]  /*4e50*/  STL [R1+0x18], R6 ;  /* 0x0000180601007387 */ /* 0x0003e20000100800 */
[----:B0-----:R-:W-:-:S03]  /*4e60*/  SEL R5, R18, R0, !P1 ;  /* 0x0000000012057207 */ /* 0x001fc60004800000 */
[----:B------:R-:W2:Y:S01]  /*4e70*/  LDL.LU R0, [R1+0x24] ;  /* 0x0000240001007983 */ /* 0x000ea20000300800 */
[----:B-1----:R-:W-:-:S03]  /*4e80*/  SEL R6, R18, R10, !P1 ;  /* 0x0000000a12067207 */ /* 0x002fc60004800000 */
[----:B------:R0:W-:Y:S04]  /*4e90*/  STL [R1+0x14], R5 ;  /* 0x0000140501007387 */ /* 0x0001e80000100800 */
[----:B------:R-:W2:Y:S04]  /*4ea0*/  LDL.LU R10, [R1+0x2c] ;  /* 0x00002c00010a7983 */ /* 0x000ea80000300800 */
[----:B------:R1:W-:Y:S01]  /*4eb0*/  STL [R1+0xc90], R6 ;  /* 0x000c900601007387 */ /* 0x0003e20000100800 */
[----:B0-----:R-:W-:-:S03]  /*4ec0*/  SEL R5, R18, R15, !P1 ;  /* 0x0000000f12057207 */ /* 0x001fc60004800000 */
[----:B-1----:R-:W2:Y:S04]  /*4ed0*/  LDL.LU R6, [R1+0x3c] ;  /* 0x00003c0001067983 */ /* 0x002ea80000300800 */
[----:B------:R-:W2:Y:S04]  /*4ee0*/  LDL.LU R11, [R1+0x30] ;  /* 0x00003000010b7983 */ /* 0x000ea80000300800 */
[----:B------:R-:W-:Y:S04]  /*4ef0*/  STL [R1+0xc94], R7 ;  /* 0x000c940701007387 */ /* 0x000fe80000100800 */
[----:B------:R-:W-:Y:S04]  /*4f00*/  STL [R1+0xc98], R5 ;  /* 0x000c980501007387 */ /* 0x000fe80000100800 */
[----:B------:R-:W-:Y:S04]  /*4f10*/  STL [R1+0xc9c], R4 ;  /* 0x000c9c0401007387 */ /* 0x000fe80000100800 */
[----:B------:R-:W-:Y:S04]  /*4f20*/  STL [R1+0xca0], R29 ;  /* 0x000ca01d01007387 */ /* 0x000fe80000100800 */
[----:B------:R-:W2:Y:S04]  /*4f30*/  LDL.LU R18, [R1+0xd0c] ;  /* 0x000d0c0001127983 */ /* 0x000ea80000300800 */
[----:B------:R0:W-:Y:S04]  /*4f40*/  STL [R1+0xca4], R28 ;  /* 0x000ca41c01007387 */ /* 0x0001e80000100800 */
[----:B0-----:R-:W4:Y:S02]  /*4f50*/  LDL.LU R28, [R1+0x4] ;  /* 0x00000400011c7983 */ /* 0x001f240000300800 */
[----:B----4-:R-:W-:-:S02]  /*4f60*/  SEL R27, R28, R27, !P1 ;  /* 0x0000001b1c1b7207 */ /* 0x010fc40004800000 */
[----:B--2---:R-:W-:-:S03]  /*4f70*/  SEL R19, R28, R11, !P1 ;  /* 0x0000000b1c137207 */ /* 0x004fc60004800000 */
[----:B------:R-:W-:Y:S04]  /*4f80*/  STL [R1+0xca8], R27 ;  /* 0x000ca81b01007387 */ /* 0x000fe80000100800 */
[----:B------:R-:W-:Y:S01]  /*4f90*/  STL [R1+0xcac], R19 ;  /* 0x000cac1301007387 */ /* 0x000fe20000100800 */
[----:B------:R-:W-:-:S03]  /*4fa0*/  SEL R15, R28, R6, !P1 ;  /* 0x000000061c0f7207 */ /* 0x000fc60004800000 */
[----:B------:R-:W2:Y:S01]  /*4fb0*/  LDL.LU R11, [R1+0xd4] ;  /* 0x0000d400010b7983 */ /* 0x000ea20000300800 */
[C---:B------:R-:W-:Y:S02]  /*4fc0*/  SEL R14, R28.reuse, R14, !P1 ;  /* 0x0000000e1c0e7207 */ /* 0x040fe40004800000 */
[C---:B------:R-:W-:Y:S02]  /*4fd0*/  SEL R10, R28.reuse, R10, !P1 ;  /* 0x0000000a1c0a7207 */ /* 0x040fe40004800000 */
[C---:B---3--:R-:W-:Y:S01]  /*4fe0*/  SEL R2, R28.reuse, R2, !P1 ;  /* 0x000000021c027207 */ /* 0x048fe20004800000 */
[----:B------:R-:W-:Y:S04]  /*4ff0*/  STL [R1+0xcb0], R15 ;  /* 0x000cb00f01007387 */ /* 0x000fe80000100800 */
[----:B------:R-:W-:Y:S04]  /*5000*/  STL [R1+0xcb4], R14 ;  /* 0x000cb40e01007387 */ /* 0x000fe80000100800 */
[----:B------:R-:W-:Y:S04]  /*5010*/  STL [R1+0xcb8], R10 ;  /* 0x000cb80a01007387 */ /* 0x000fe80000100800 */
[----:B------:R-:W-:Y:S04]  /*5020*/  STL [R1+0xcbc], R2 ;  /* 0x000cbc0201007387 */ /* 0x000fe80000100800 */
[----:B------:R-:W3:Y:S04]  /*5030*/  LDL.LU R29, [R1+0xd0] ;  /* 0x0000d000011d7983 */ /* 0x000ee80000300800 */
[----:B------:R-:W4:Y:S04]  /*5040*/  LDL.LU R4, [R1+0xcc] ;  /* 0x0000cc0001047983 */ /* 0x000f280000300800 */
[----:B------:R-:W4:Y:S01]  /*5050*/  LDL.LU R5, [R1+0xc8] ;  /* 0x0000c80001057983 */ /* 0x000f220000300800 */
[----:B------:R-:W-:-:S02]  /*5060*/  SEL R0, R28, R0, !P1 ;  /* 0x000000001c007207 */ /* 0x000fc40004800000 */
[C---:B------:R-:W-:Y:S01]  /*5070*/  SEL R18, R28.reuse, R18, !P1 ;  /* 0x000000121c127207 */ /* 0x040fe20004800000 */
[----:B------:R-:W4:Y:S01]  /*5080*/  LDL.LU R7, [R1+0xc4] ;  /* 0x0000c40001077983 */ /* 0x000f220000300800 */
[C---:B------:R-:W-:Y:S02]  /*5090*/  SEL R22, R28.reuse, R22, !P1 ;  /* 0x000000161c167207 */ /* 0x040fe40004800000 */
[C---:B------:R-:W-:Y:S01]  /*50a0*/  SEL R8, R28.reuse, R8, !P1 ;  /* 0x000000081c087207 */ /* 0x040fe20004800000 */
[----:B------:R-:W4:Y:S01]  /*50b0*/  LDL.LU R6, [R1+0xc0] ;  /* 0x0000c00001067983 */ /* 0x000f220000300800 */
[C---:B------:R-:W-:Y:S01]  /*50c0*/  SEL R13, R28.reuse, R13, !P1 ;  /* 0x0000000d1c0d7207 */ /* 0x040fe20004800000 */
[----:B------:R-:W-:Y:S01]  /*50d0*/  @!P0 IMAD.MOV R3, RZ, RZ, -R3 ;  /* 0x000000ffff038224 */ /* 0x000fe200078e0a03 */
[C---:B------:R-:W-:Y:S01]  /*50e0*/  SEL R17, R28.reuse, R17, !P1 ;  /* 0x000000111c117207 */ /* 0x040fe20004800000 */
[----:B------:R0:W-:Y:S01]  /*50f0*/  STL [R1+0xcc0], R0 ;  /* 0x000cc00001007387 */ /* 0x0001e20000100800 */
[C---:B------:R-:W-:Y:S01]  /*5100*/  SEL R20, R28.reuse, R20, !P1 ;  /* 0x000000141c147207 */ /* 0x040fe20004800000 */
[----:B------:R-:W-:Y:S01]  /*5110*/  @!P5 IMAD.MOV R26, RZ, RZ, -R26 ;  /* 0x000000ffff1ad224 */ /* 0x000fe200078e0a1a */
[C---:B------:R-:W-:Y:S01]  /*5120*/  SEL R9, R28.reuse, R9, !P1 ;  /* 0x000000091c097207 */ /* 0x040fe20004800000 */
[----:B------:R-:W-:Y:S01]  /*5130*/  STL [R1+0xcc4], R18 ;  /* 0x000cc41201007387 */ /* 0x000fe20000100800 */
[----:B------:R-:W-:Y:S01]  /*5140*/  @!P2 IMAD.MOV R25, RZ, RZ, -R25 ;  /* 0x000000ffff19a224 */ /* 0x000fe200078e0a19 */
[----:B------:R-:W-:-:S02]  /*5150*/  SEL R12, R28, R12, !P1 ;  /* 0x0000000c1c0c7207 */ /* 0x000fc40004800000 */
[----:B------:R-:W-:Y:S01]  /*5160*/  STL [R1+0xcc8], R22 ;  /* 0x000cc81601007387 */ /* 0x000fe20000100800 */
[----:B------:R-:W-:-:S03]  /*5170*/  SEL R21, R28, R21, !P1 ;  /* 0x000000151c157207 */ /* 0x000fc60004800000 */
[----:B------:R-:W-:Y:S01]  /*5180*/  STL [R1+0xccc], R8 ;  /* 0x000ccc0801007387 */ /* 0x000fe20000100800 */
[----:B------:R-:W-:-:S03]  /*5190*/  SEL R16, R28, R16, !P1 ;  /* 0x000000101c107207 */ /* 0x000fc60004800000 */
[----:B------:R-:W-:Y:S01]  /*51a0*/  STL [R1+0xcd0], R13 ;  /* 0x000cd00d01007387 */ /* 0x000fe20000100800 */
[----:B------:R-:W-:-:S03]  /*51b0*/  SEL R3, R28, R3, !P1 ;  /* 0x000000031c037207 */ /* 0x000fc60004800000 */
[----:B------:R-:W-:Y:S01]  /*51c0*/  STL [R1+0xcd4], R17 ;  /* 0x000cd41101007387 */ /* 0x000fe20000100800 */
[----:B------:R-:W-:-:S03]  /*51d0*/  SEL R26, R28, R26, !P1 ;  /* 0x0000001a1c1a7207 */ /* 0x000fc60004800000 */
[----:B------:R-:W-:Y:S01]  /*51e0*/  STL [R1+0xcd8], R20 ;  /* 0x000cd81401007387 */ /* 0x000fe20000100800 */
[----:B------:R-:W-:Y:S01]  /*51f0*/  SEL R25, R28, R25, !P1 ;  /* 0x000000191c197207 */ /* 0x000fe20004800000 */
[----:B------:R-:W-:Y:S02]  /*5200*/  @!P3 IMAD.MOV R23, RZ, RZ, -R23 ;  /* 0x000000ffff17b224 */ /* 0x000fe400078e0a17 */
[----:B------:R-:W-:Y:S01]  /*5210*/  STL [R1+0xcdc], R9 ;  /* 0x000cdc0901007387 */ /* 0x000fe20000100800 */
[----:B------:R-:W-:-:S03]  /*5220*/  @!P4 IMAD.MOV R24, RZ, RZ, -R24 ;  /* 0x000000ffff18c224 */ /* 0x000fc600078e0a18 */
[----:B------:R-:W-:Y:S04]  /*5230*/  STL [R1+0xce0], R12 ;  /* 0x000ce00c01007387 */ /* 0x000fe80000100800 */
[----:B------:R-:W-:Y:S04]  /*5240*/  STL [R1+0xce4], R21 ;  /* 0x000ce41501007387 */ /* 0x000fe80000100800 */
[----:B------:R-:W-:Y:S01]  /*5250*/  STL [R1+0xce8], R16 ;  /* 0x000ce81001007387 */ /* 0x000fe20000100800 */
[----:B------:R-:W-:-:S03]  /*5260*/  SEL R23, R28, R23, !P1 ;  /* 0x000000171c177207 */ /* 0x000fc60004800000 */
[----:B------:R-:W-:Y:S01]  /*5270*/  STL [R1+0xcec], R3 ;  /* 0x000cec0301007387 */ /* 0x000fe20000100800 */
[----:B------:R-:W-:-:S03]  /*5280*/  SEL R24, R28, R24, !P1 ;  /* 0x000000181c187207 */ /* 0x000fc60004800000 */
[----:B------:R-:W-:Y:S04]  /*5290*/  STL [R1+0xcf0], R26 ;  /* 0x000cf01a01007387 */ /* 0x000fe80000100800 */
[----:B------:R-:W-:Y:S01]  /*52a0*/  STL [R1+0xcf4], R25 ;  /* 0x000cf41901007387 */ /* 0x000fe20000100800 */
[----:B--2---:R-:W-:-:S05]  /*52b0*/  IMAD R11, R11, UR6, RZ ;  /* 0x000000060b0b7c24 */ /* 0x004fca000f8e02ff */
[----:B0-----:R-:W-:-:S05]  /*52c0*/  LEA R0, P0, R11, UR12, 0x1 ;  /* 0x0000000c0b007c11 */ /* 0x001fca000f8008ff */
[----:B------:R0:W-:Y:S04]  /*52d0*/  STL [R1+0x210], R0 ;  /* 0x0002100001007387 */ /* 0x0001e80000100800 */
[----:B------:R-:W-:Y:S01]  /*52e0*/  STL [R1+0xcf8], R23 ;  /* 0x000cf81701007387 */ /* 0x000fe20000100800 */
[----:B0-----:R-:W-:Y:S01]  /*52f0*/  LEA.HI.X.SX32 R0, R11, UR13, 0x1, P0 ;  /* 0x0000000d0b007c11 */ /* 0x001fe200080f0eff */
[----:B---3--:R-:W-:Y:S02]  /*5300*/  IMAD R11, R29, UR7, RZ ;  /* 0x000000071d0b7c24 */ /* 0x008fe4000f8e02ff */
[----:B------:R-:W-:Y:S04]  /*5310*/  STL [R1+0xcfc], R24 ;  /* 0x000cfc1801007387 */ /* 0x000fe80000100800 */
[----:B------:R-:W-:Y:S04]  /*5320*/  STL [R1+0xd00], R11 ;  /* 0x000d000b01007387 */ /* 0x000fe80000100800 */
[----:B------:R0:W-:Y:S01]  /*5330*/  STL [R1+0x20c], R0 ;  /* 0x00020c0001007387 */ /* 0x0001e20000100800 */
[----:B----4-:R-:W-:-:S02]  /*5340*/  IMAD R3, R5, UR7, RZ ;  /* 0x0000000705037c24 */ /* 0x010fc4000f8e02ff */
[----:B0-----:R-:W-:-:S05]  /*5350*/  IMAD R0, R4, UR7, RZ ;  /* 0x0000000704007c24 */ /* 0x001fca000f8e02ff */
[----:B------:R0:W-:Y:S04]  /*5360*/  STL [R1+0x8c], R0 ;  /* 0x00008c0001007387 */ /* 0x0001e80000100800 */
[----:B------:R-:W-:Y:S04]  /*5370*/  STL [R1+0xc8], R3 ;  /* 0x0000c80301007387 */ /* 0x000fe80000100800 */
[----:B------:R-:W2:Y:S01]  /*5380*/  LDL.LU R11, [R1+0xb4] ;  /* 0x0000b400010b7983 */ /* 0x000ea20000300800 */
[----:B------:R-:W-:Y:S02]  /*5390*/  IMAD R2, R7, UR7, RZ ;  /* 0x0000000707027c24 */ /* 0x000fe4000f8e02ff */
[----:B0-----:R-:W-:-:S03]  /*53a0*/  IMAD R0, R6, UR7, RZ ;  /* 0x0000000706007c24 */ /* 0x001fc6000f8e02ff */
[----:B------:R-:W-:Y:S04]  /*53b0*/  STL [R1+0xcc], R2 ;  /* 0x0000cc0201007387 */ /* 0x000fe80000100800 */
[----:B--2---:R0:W-:Y:S04]  /*53c0*/  STL [R1+0xd04], R11 ;  /* 0x000d040b01007387 */ /* 0x0041e80000100800 */
[----:B------:R-:W-:Y:S04]  /*53d0*/  STL [R1+0xd8], R0 ;  /* 0x0000d80001007387 */ /* 0x000fe80000100800 */
[----:B0-----:R-:W2:Y:S04]  /*53e0*/  LDL.LU R11, [R1+0xb8] ;  /* 0x0000b800010b7983 */ /* 0x001ea80000300800 */
[----:B--2---:R0:W-:Y:S04]  /*53f0*/  STL [R1+0xd08], R11 ;  /* 0x000d080b01007387 */ /* 0x0041e80000100800 */
[----:B0-----:R-:W2:Y:S04]  /*5400*/  LDL.LU R11, [R1+0xbc] ;  /* 0x0000bc00010b7983 */ /* 0x001ea80000300800 */
[----:B------:R-:W3:Y:S04]  /*5410*/  LDL.LU R24, [R1+0xb0] ;  /* 0x0000b00001187983 */ /* 0x000ee80000300800 */
[----:B------:R-:W4:Y:S04]  /*5420*/  LDL.LU R23, [R1+0xac] ;  /* 0x0000ac0001177983 */ /* 0x000f280000300800 */
[----:B------:R-:W3:Y:S04]  /*5430*/  LDL.LU R25, [R1+0xa8] ;  /* 0x0000a80001197983 */ /* 0x000ee80000300800 */
        /* <DEDUP_REMOVED lines=24> */
[----:B------:R-:W3:Y:S01]  /*55c0*/  LDL.LU R6, [R1+0x14] ;  /* 0x0000140001067983 */ /* 0x000ee20000300800 */
[----:B--2---:R-:W-:-:S05]  /*55d0*/  IMAD R11, R11, UR7, RZ ;  /* 0x000000070b0b7c24 */ /* 0x004fca000f8e02ff */
[----:B------:R0:W-:Y:S04]  /*55e0*/  STL [R1+0xdc], R11 ;  /* 0x0000dc0b01007387 */ /* 0x0001e80000100800 */
[----:B0-----:R-:W2:Y:S02]  /*55f0*/  LDL.LU R11, [R1+0xd08] ;  /* 0x000d0800010b7983 */ /* 0x001ea40000300800 */
[----:B--2---:R-:W-:-:S05]  /*5600*/  IMAD R11, R11, UR7, RZ ;  /* 0x000000070b0b7c24 */ /* 0x004fca000f8e02ff */
[----:B------:R0:W-:Y:S04]  /*5610*/  STL [R1+0xf0], R11 ;  /* 0x0000f00b01007387 */ /* 0x0001e80000100800 */
[----:B0-----:R-:W2:Y:S01]  /*5620*/  LDL.LU R11, [R1+0xd04] ;  /* 0x000d0400010b7983 */ /* 0x001ea20000300800 */
[----:B---3--:R-:W-:Y:S02]  /*5630*/  IMAD R24, R24, UR7, RZ ;  /* 0x0000000718187c24 */ /* 0x008fe4000f8e02ff */
[----:B----4-:R-:W-:Y:S02]  /*5640*/  IMAD R23, R23, UR7, RZ ;  /* 0x0000000717177c24 */ /* 0x010fe4000f8e02ff */
[----:B------:R-:W-:Y:S02]  /*5650*/  IMAD R25, R25, UR7, RZ ;  /* 0x0000000719197c24 */ /* 0x000fe4000f8e02ff */
[----:B------:R-:W-:-:S02]  /*5660*/  IMAD R26, R26, UR7, RZ ;  /* 0x000000071a1a7c24 */ /* 0x000fc4000f8e02ff */
[----:B------:R-:W-:Y:S02]  /*5670*/  IMAD R3, R3, UR7, RZ ;  /* 0x0000000703037c24 */ /* 0x000fe4000f8e02ff */
[----:B------:R-:W-:Y:S02]  /*5680*/  IMAD R16, R16, UR7, RZ ;  /* 0x0000000710107c24 */ /* 0x000fe4000f8e02ff */
[----:B------:R-:W-:Y:S02]  /*5690*/  IMAD R21, R21, UR7, RZ ;  /* 0x0000000715157c24 */ /* 0x000fe4000f8e02ff */
[----:B------:R-:W-:Y:S02]  /*56a0*/  IMAD R12, R12, UR7, RZ ;  /* 0x000000070c0c7c24 */ /* 0x000fe4000f8e02ff */
        /* <DEDUP_REMOVED lines=20> */
[----:B--2---:R-:W-:-:S05]  /*57f0*/  IMAD R11, R11, UR7, RZ ;  /* 0x000000070b0b7c24 */ /* 0x004fca000f8e02ff */
[----:B------:R0:W-:Y:S04]  /*5800*/  STL [R1+0xb4], R11 ;  /* 0x0000b40b01007387 */ /* 0x0001e80000100800 */
[----:B0-----:R-:W2:Y:S04]  /*5810*/  LDL.LU R11, [R1+0xd00] ;  /* 0x000d0000010b7983 */ /* 0x001ea80000300800 */
[----:B------:R0:W-:Y:S04]  /*5820*/  STL [R1+0xb0], R24 ;  /* 0x0000b01801007387 */ /* 0x0001e80000100800 */
[----:B0-----:R-:W3:Y:S04]  /*5830*/  LDL.LU R24, [R1+0xcfc] ;  /* 0x000cfc0001187983 */ /* 0x001ee80000300800 */
[----:B------:R0:W-:Y:S04]  /*5840*/  STL [R1+0xf4], R23 ;  /* 0x0000f41701007387 */ /* 0x0001e80000100800 */
[----:B0-----:R-:W4:Y:S04]  /*5850*/  LDL.LU R23, [R1+0xcf8] ;  /* 0x000cf80001177983 */ /* 0x001f280000300800 */
[----:B------:R0:W-:Y:S04]  /*5860*/  STL [R1+0xfc], R25 ;  /* 0x0000fc1901007387 */ /* 0x0001e80000100800 */
[----:B0-----:R-:W2:Y:S04]  /*5870*/  LDL.LU R25, [R1+0xcf4] ;  /* 0x000cf40001197983 */ /* 0x001ea80000300800 */
        /* <DEDUP_REMOVED lines=43> */
[----:B0-----:R-:W4:Y:S04]  /*5b30*/  LDL.LU R4, [R1+0xc9c] ;  /* 0x000c9c0001047983 */ /* 0x001f280000300800 */
[----:B------:R0:W-:Y:S04]  /*5b40*/  STL [R1+0x1c8], R5 ;  /* 0x0001c80501007387 */ /* 0x0001e80000100800 */
[----:B0-----:R-:W4:Y:S04]  /*5b50*/  LDL.LU R5, [R1+0xc98] ;  /* 0x000c980001057983 */ /* 0x001f280000300800 */
[----:B------:R0:W-:Y:S04]  /*5b60*/  STL [R1+0x1d0], R7 ;  /* 0x0001d00701007387 */ /* 0x0001e80000100800 */
[----:B0-----:R-:W4:Y:S04]  /*5b70*/  LDL.LU R7, [R1+0xc94] ;  /* 0x000c940001077983 */ /* 0x001f280000300800 */
[----:B------:R0:W-:Y:S04]  /*5b80*/  STL [R1+0x1e8], R6 ;  /* 0x0001e80601007387 */ /* 0x0001e80000100800 */
[----:B0-----:R-:W4:Y:S01]  /*5b90*/  LDL.LU R6, [R1+0xc90] ;  /* 0x000c900001067983 */ /* 0x001f220000300800 */
[----:B--2---:R-:W-:-:S02]  /*5ba0*/  IMAD R0, R0, UR7, RZ ;  /* 0x0000000700007c24 */ /* 0x004fc4000f8e02ff */
[----:B---3--:R-:W-:Y:S02]  /*5bb0*/  IMAD R29, R29, UR7, RZ ;  /* 0x000000071d1d7c24 */ /* 0x008fe4000f8e02ff */
[----:B----4-:R-:W-:Y:S02]  /*5bc0*/  IMAD R5, R5, UR7, RZ ;  /* 0x0000000705057c24 */ /* 0x010fe4000f8e02ff */
[----:B------:R-:W-:Y:S02]  /*5bd0*/  IMAD R7, R7, UR7, RZ ;  /* 0x0000000707077c24 */ /* 0x000fe4000f8e02ff */
[----:B------:R-:W-:-:S05]  /*5be0*/  IMAD R6, R6, UR7, RZ ;  /* 0x0000000706067c24 */ /* 0x000fca000f8e02ff */
[----:B------:R0:W-:Y:S04]  /*5bf0*/  STL [R1+0x1f0], R6 ;  /* 0x0001f00601007387 */ /* 0x0001e80000100800 */
[----:B0-----:R-:W2:Y:S04]  /*5c00*/  LDL.LU R6, [R1+0xc8c] ;  /* 0x000c8c0001067983 */ /* 0x001ea80000300800 */
[----:B------:R0:W-:Y:S04]  /*5c10*/  STL [R1+0x200], R7 ;  /* 0x0002000701007387 */ /* 0x0001e80000100800 */
[----:B0-----:R-:W2:Y:S04]  /*5c20*/  LDL.LU R7, [R1+0xc88] ;  /* 0x000c880001077983 */ /* 0x001ea80000300800 */
[----:B------:R0:W-:Y:S02]  /*5c30*/  STL [R1+0x208], R5 ;  /* 0x0002080501007387 */ /* 0x0001e40000100800 */
[----:B0-----:R-:W-:-:S02]  /*5c40*/  IMAD R5, R4, UR7, RZ ;  /* 0x0000000704057c24 */ /* 0x001fc4000f8e02ff */
[----:B------:R-:W-:-:S03]  /*5c50*/  IMAD R4, R28, UR7, RZ ;  /* 0x000000071c047c24 */ /* 0x000fc6000f8e02ff */
[----:B------:R0:W-:Y:S04]  /*5c60*/  STL [R1+0x214], R5 ;  /* 0x0002140501007387 */ /* 0x0001e80000100800 */
[----:B------:R-:W-:Y:S01]  /*5c70*/  STL [R1+0x220], R29 ;  /* 0x0002201d01007387 */ /* 0x000fe20000100800 */
[----:B0-----:R-:W-:-:S03]  /*5c80*/  IMAD R5, R27, UR7, RZ ;  /* 0x000000071b057c24 */ /* 0x001fc6000f8e02ff */
[----:B------:R-:W3:Y:S04]  /*5c90*/  LDL.LU R27, [R1+0xa4] ;  /* 0x0000a400011b7983 */ /* 0x000ee80000300800 */
[----:B------:R0:W-:Y:S04]  /*5ca0*/  STL [R1+0x248], R4 ;  /* 0x0002480401007387 */ /* 0x0001e80000100800 */
[----:B------:R1:W-:Y:S01]  /*5cb0*/  STL [R1+0x250], R5 ;  /* 0x0002500501007387 */ /* 0x0003e20000100800 */
[----:B0-----:R-:W-:-:S03]  /*5cc0*/  IMAD R4, R19, UR7, RZ ;  /* 0x0000000713047c24 */ /* 0x001fc6000f8e02ff */
[----:B------:R-:W4:Y:S01]  /*5cd0*/  LDL.LU R19, [R1+0xb4] ;  /* 0x0000b40001137983 */ /* 0x000f220000300800 */
[----:B-1----:R-:W-:-:S03]  /*5ce0*/  IMAD R5, R15, UR7, RZ ;  /* 0x000000070f057c24 */ /* 0x002fc6000f8e02ff */
[----:B------:R0:W-:Y:S04]  /*5cf0*/  STL [R1+0x260], R4 ;  /* 0x0002600401007387 */ /* 0x0001e80000100800 */
[----:B------:R-:W3:Y:S01]  /*5d00*/  LDL.LU R15, [R1+0xdc] ;  /* 0x0000dc00010f7983 */ /* 0x000ee20000300800 */
[----:B0-----:R-:W-:-:S03]  /*5d10*/  IMAD R4, R14, UR7, RZ ;  /* 0x000000070e047c24 */ /* 0x001fc6000f8e02ff */
[----:B------:R0:W-:Y:S04]  /*5d20*/  STL [R1+0x268], R5 ;  /* 0x0002680501007387 */ /* 0x0001e80000100800 */
[----:B------:R-:W3:Y:S04]  /*5d30*/  LDL.LU R14, [R1+0xd8] ;  /* 0x0000d800010e7983 */ /* 0x000ee80000300800 */
[----:B------:R1:W-:Y:S01]  /*5d40*/  STL [R1+0x278], R4 ;  /* 0x0002780401007387 */ /* 0x0003e20000100800 */
[----:B0-----:R-:W-:-:S03]  /*5d50*/  IMAD R5, R10, UR7, RZ ;  /* 0x000000070a057c24 */ /* 0x001fc6000f8e02ff */
[----:B------:R-:W3:Y:S01]  /*5d60*/  LDL.LU R10, [R1+0xcc] ;  /* 0x0000cc00010a7983 */ /* 0x000ee20000300800 */
[----:B-1----:R-:W-:-:S03]  /*5d70*/  IMAD R4, R2, UR7, RZ ;  /* 0x0000000702047c24 */ /* 0x002fc6000f8e02ff */
[----:B------:R0:W-:Y:S01]  /*5d80*/  STL [R1+0xf8], R5 ;  /* 0x0000f80501007387 */ /* 0x0001e20000100800 */
[----:B------:R-:W-:-:S03]  /*5d90*/  IMAD R2, R18, UR7, RZ ;  /* 0x0000000712027c24 */ /* 0x000fc6000f8e02ff */
[----:B------:R-:W-:Y:S04]  /*5da0*/  STL [R1+0xe4], R4 ;  /* 0x0000e40401007387 */ /* 0x000fe80000100800 */
[----:B------:R-:W3:Y:S04]  /*5db0*/  LDL.LU R18, [R1+0xf0] ;  /* 0x0000f00001127983 */ /* 0x000ee80000300800 */
[----:B------:R1:W-:Y:S01]  /*5dc0*/  STL [R1+0xe0], R0 ;  /* 0x0000e00001007387 */ /* 0x0003e20000100800 */
[----:B0-----:R-:W-:-:S03]  /*5dd0*/  IMAD R5, R8, UR7, RZ ;  /* 0x0000000708057c24 */ /* 0x001fc6000f8e02ff */
[----:B------:R0:W-:Y:S01]  /*5de0*/  STL [R1+0xbc], R2 ;  /* 0x0000bc0201007387 */ /* 0x0001e20000100800 */
[----:B-1----:R-:W-:-:S03]  /*5df0*/  IMAD R0, R22, UR7, RZ ;  /* 0x0000000716007c24 */ /* 0x002fc6000f8e02ff */
[----:B------:R-:W3:Y:S01]  /*5e00*/  LDL.LU R22, [R1+0xf4] ;  /* 0x0000f40001167983 */ /* 0x000ee20000300800 */
[----:B------:R-:W-:-:S03]  /*5e10*/  IMAD R4, R13, UR7, RZ ;  /* 0x000000070d047c24 */ /* 0x000fc6000f8e02ff */
[----:B------:R1:W-:Y:S04]  /*5e20*/  STL [R1+0xb8], R0 ;  /* 0x0000b80001007387 */ /* 0x0003e80000100800 */
[----:B------:R-:W3:Y:S04]  /*5e30*/  LDL.LU R8, [R1+0xc8] ;  /* 0x0000c80001087983 */ /* 0x000ee80000300800 */
[----:B------:R-:W3:Y:S01]  /*5e40*/  LDL.LU R13, [R1+0x8c] ;  /* 0x00008c00010d7983 */ /* 0x000ee20000300800 */
[----:B0-----:R-:W-:Y:S02]  /*5e50*/  IMAD R2, R17, UR7, RZ ;  /* 0x0000000711027c24 */ /* 0x001fe4000f8e02ff */
[----:B-1----:R-:W-:Y:S01]  /*5e60*/  IMAD R0, R20, UR7, RZ ;  /* 0x0000000714007c24 */ /* 0x002fe2000f8e02ff */
[----:B------:R-:W-:Y:S01]  /*5e70*/  STL [R1+0x94], R5 ;  /* 0x0000940501007387 */ /* 0x000fe20000100800 */
[----:B------:R-:W-:-:S03]  /*5e80*/  IMAD R9, R9, UR7, RZ ;  /* 0x0000000709097c24 */ /* 0x000fc6000f8e02ff */
[----:B------:R-:W-:Y:S01]  /*5e90*/  STL [R1+0x90], R4 ;  /* 0x0000900401007387 */ /* 0x000fe20000100800 */
[----:B------:R-:W-:-:S03]  /*5ea0*/  IMAD R12, R12, UR7, RZ ;  /* 0x000000070c0c7c24 */ /* 0x000fc6000f8e02ff */
[----:B------:R-:W-:Y:S01]  /*5eb0*/  STL [R1+0x7c], R2 ;  /* 0x00007c0201007387 */ /* 0x000fe20000100800 */
[----:B------:R-:W-:-:S03]  /*5ec0*/  IMAD R21, R21, UR7, RZ ;  /* 0x0000000715157c24 */ /* 0x000fc6000f8e02ff */
[----:B------:R-:W-:Y:S01]  /*5ed0*/  STL [R1+0xc18], R4 ;  /* 0x000c180401007387 */ /* 0x000fe20000100800 */
[----:B------:R-:W-:-:S03]  /*5ee0*/  IMAD R16, R16, UR7, RZ ;  /* 0x0000000710107c24 */ /* 0x000fc6000f8e02ff */
[----:B------:R0:W-:Y:S01]  /*5ef0*/  STL [R1+0x78], R0 ;  /* 0x0000780001007387 */ /* 0x0001e20000100800 */
[----:B------:R-:W-:-:S03]  /*5f00*/  IMAD R29, R3, UR7, RZ ;  /* 0x00000007031d7c24 */ /* 0x000fc6000f8e02ff */
[----:B------:R-:W-:Y:S01]  /*5f10*/  STL [R1+0xc1c], R5 ;  /* 0x000c1c0501007387 */ /* 0x000fe20000100800 */
[----:B------:R-:W-:-:S03]  /*5f20*/  IMAD R28, R26, UR7, RZ ;  /* 0x000000071a1c7c24 */ /* 0x000fc6000f8e02ff */
[----:B------:R-:W4:Y:S04]  /*5f30*/  LDL.LU R20, [R1+0xb0] ;  /* 0x0000b00001147983 */ /* 0x000f280000300800 */
[----:B------:R-:W-:Y:S04]  /*5f40*/  STL [R1+0x74], R9 ;  /* 0x0000740901007387 */ /* 0x000fe80000100800 */
[----:B------:R-:W-:Y:S04]  /*5f50*/  STL [R1+0x70], R12 ;  /* 0x0000700c01007387 */ /* 0x000fe80000100800 */
[----:B------:R-:W-:Y:S01]  /*5f60*/  STL [R1+0x6c], R21 ;  /* 0x00006c1501007387 */ /* 0x000fe20000100800 */
[----:B------:R-:W-:-:S03]  /*5f70*/  IMAD R25, R25, UR7, RZ ;  /* 0x0000000719197c24 */ /* 0x000fc6000f8e02ff */
[----:B------:R-:W4:Y:S01]  /*5f80*/  LDL.LU R26, [R1+0xfc] ;  /* 0x0000fc00011a7983 */ /* 0x000f220000300800 */
[----:B0-----:R-:W-:-:S03]  /*5f90*/  IMAD R0, R24, UR7, RZ ;  /* 0x0000000718007c24 */ /* 0x001fc6000f8e02ff */
[----:B------:R-:W-:Y:S04]  /*5fa0*/  STL [R1+0x68], R16 ;  /* 0x0000681001007387 */ /* 0x000fe80000100800 */
[----:B------:R-:W-:Y:S01]  /*5fb0*/  STL [R1+0x64], R29 ;  /* 0x0000641d01007387 */ /* 0x000fe20000100800 */
[----:B------:R-:W-:-:S03]  /*5fc0*/  IMAD R17, R23, UR7, RZ ;  /* 0x0000000717117c24 */ /* 0x000fc6000f8e02ff */
[----:B------:R-:W-:Y:S04]  /*5fd0*/  STL [R1+0x60], R28 ;  /* 0x0000601c01007387 */ /* 0x000fe80000100800 */
[----:B------:R0:W-:Y:S04]  /*5fe0*/  STL.64 [R1+0xc20], R28 ;  /* 0x000c201c01007387 */ /* 0x0001e80000100a00 */
[----:B------:R-:W4:Y:S04]  /*5ff0*/  LDL R24, [R1+0x11c] ;  /* 0x00011c0001187983 */ /* 0x000f280000100800 */
[----:B0-----:R-:W4:Y:S01]  /*6000*/  LDL R28, [R1+0x128] ;  /* 0x00012800011c7983 */ /* 0x001f220000100800 */
[----:B--2---:R-:W-:-:S05]  /*6010*/  IMAD.WIDE R2, R11, 0x2, R6 ;  /* 0x000000020b027825 */ /* 0x004fca00078e0206 */
[----:B------:R-:W-:Y:S04]  /*6020*/  STL.64 [R1+0x50], R2 ;  /* 0x0000500201007387 */ /* 0x000fe80000100a00 */
[----:B------:R-:W2:Y:S04]  /*6030*/  LDL R29, [R1+0x12c] ;  /* 0x00012c00011d7983 */ /* 0x000ea80000100800 */
[----:B------:R-:W2:Y:S04]  /*6040*/  LDL R23, [R1+0x130] ;  /* 0x0001300001177983 */ /* 0x000ea80000100800 */
[----:B------:R-:W2:Y:S04]  /*6050*/  LDL R5, [R1+0x134] ;  /* 0x0001340001057983 */ /* 0x000ea80000100800 */
[----:B------:R-:W2:Y:S04]  /*6060*/  LDL R4, [R1+0x140] ;  /* 0x0001400001047983 */ /* 0x000ea80000100800 */
[----:B------:R-:W-:Y:S04]  /*6070*/  STL [R1+0x5c], R25 ;  /* 0x00005c1901007387 */ /* 0x000fe80000100800 */
[----:B------:R0:W-:Y:S04]  /*6080*/  STL [R1+0xc28], R25 ;  /* 0x000c281901007387 */ /* 0x0001e80000100800 */
[----:B0-----:R-:W2:Y:S01]  /*6090*/  LDL R25, [R1+0x118] ;  /* 0x0001180001197983 */ /* 0x001ea20000100800 */
[----:B---3--:R-:W-:-:S03]  /*60a0*/  IMAD.WIDE R2, R13, 0x2, R6 ;  /* 0x000000020d027825 */ /* 0x008fc600078e0206 */
[----:B------:R0:W-:Y:S04]  /*60b0*/  STL.64 [R1+0xc30], R12 ;  /* 0x000c300c01007387 */ /* 0x0001e80000100a00 */
[----:B0-----:R-:W3:Y:S04]  /*60c0*/  LDL R12, [R1+0x108] ;  /* 0x00010800010c7983 */ /* 0x001ee80000100800 */
[----:B------:R-:W-:Y:S04]  /*60d0*/  STL.64 [R1+0x48], R2 ;  /* 0x0000480201007387 */ /* 0x000fe80000100a00 */
[----:B------:R-:W2:Y:S04]  /*60e0*/  LDL R13, [R1+0x10c] ;  /* 0x00010c00010d7983 */ /* 0x000ea80000100800 */
[----:B------:R-:W-:Y:S04]  /*60f0*/  STL [R1+0x58], R17 ;  /* 0x0000581101007387 */ /* 0x000fe80000100800 */
[----:B------:R0:W-:Y:S04]  /*6100*/  STL.64 [R1+0xc38], R16 ;  /* 0x000c381001007387 */ /* 0x0001e80000100a00 */
[----:B0-----:R-:W2:Y:S01]  /*6110*/  LDL R17, [R1+0xa0] ;  /* 0x0000a00001117983 */ /* 0x001ea20000100800 */
[----:B------:R-:W-:-:S03]  /*6120*/  IMAD.WIDE R2, R8, 0x2, R6 ;  /* 0x0000000208027825 */ /* 0x000fc600078e0206 */
[----:B------:R0:W-:Y:S04]  /*6130*/  STL.64 [R1+0xc40], R8 ;  /* 0x000c400801007387 */ /* 0x0001e80000100a00 */
[----:B------:R1:W-:Y:S04]  /*6140*/  STL.64 [R1+0x40], R2 ;  /* 0x0000400201007387 */ /* 0x0003e80000100a00 */
[----:B------:R-:W-:Y:S01]  /*6150*/  STL.64 [R1+0xc48], R10 ;  /* 0x000c480a01007387 */ /* 0x000fe20000100a00 */
[----:B0-----:R-:W-:-:S04]  /*6160*/  IMAD.WIDE R8, R10, 0x2, R6 ;  /* 0x000000020a087825 */ /* 0x001fc800078e0206 */
[--C-:B-1----:R-:W-:Y:S01]  /*6170*/  IMAD.WIDE R2, R14, 0x2, R6.reuse ;  /* 0x000000020e027825 */ /* 0x102fe200078e0206 */
[----:B------:R0:W-:Y:S04]  /*6180*/  STL.64 [R1+0x38], R8 ;  /* 0x0000380801007387 */ /* 0x0001e80000100a00 */
[----:B------:R-:W-:Y:S04]  /*6190*/  STL.64 [R1+0xc50], R14 ;  /* 0x000c500e01007387 */ /* 0x000fe80000100a00 */
[----:B------:R1:W-:Y:S01]  /*61a0*/  STL.64 [R1+0x30], R2 ;  /* 0x0000300201007387 */ /* 0x0003e20000100a00 */
[----:B0-----:R-:W-:-:S05]  /*61b0*/  IMAD.WIDE R8, R15, 0x2, R6 ;  /* 0x000000020f087825 */ /* 0x001fca00078e0206 */
[----:B------:R0:W-:Y:S01]  /*61c0*/  STL.64 [R1+0x28], R8 ;  /* 0x0000280801007387 */ /* 0x0001e20000100a00 */
[----:B-1----:R-:W-:-:S03]  /*61d0*/  IMAD.WIDE R2, R18, 0x2, R6 ;  /* 0x0000000212027825 */ /* 0x002fc600078e0206 */
[----:B----4-:R-:W-:Y:S04]  /*61e0*/  STL.64 [R1+0xc58], R18 ;  /* 0x000c581201007387 */ /* 0x010fe80000100a00 */
[----:B------:R1:W-:Y:S01]  /*61f0*/  STL.64 [R1+0x20], R2 ;  /* 0x0000200201007387 */ /* 0x0003e20000100a00 */
[----:B0-----:R-:W-:-:S04]  /*6200*/  IMAD.WIDE R8, R19, 0x2, R6 ;  /* 0x0000000213087825 */ /* 0x001fc800078e0206 */
[--C-:B------:R-:W-:Y:S01]  /*6210*/  IMAD.WIDE R10, R22, 0x2, R6.reuse ;  /* 0x00000002160a7825 */ /* 0x100fe200078e0206 */
[----:B------:R0:W-:Y:S03]  /*6220*/  STL.64 [R1+0x18], R8 ;  /* 0x0000180801007387 */ /* 0x0001e60000100a00 */
[--C-:B-1----:R-:W-:Y:S01]  /*6230*/  IMAD.WIDE R2, R20, 0x2, R6.reuse ;  /* 0x0000000214027825 */ /* 0x102fe200078e0206 */
[----:B------:R-:W-:Y:S04]  /*6240*/  STL.64 [R1+0xc60], R20 ;  /* 0x000c601401007387 */ /* 0x000fe80000100a00 */
[----:B------:R1:W-:Y:S01]  /*6250*/  STL.64 [R1+0x10], R2 ;  /* 0x0000100201007387 */ /* 0x0003e20000100a00 */
[----:B0-----:R-:W-:-:S03]  /*6260*/  IMAD.WIDE R8, R26, 0x2, R6 ;  /* 0x000000021a087825 */ /* 0x001fc600078e0206 */
[----:B------:R-:W-:Y:S04]  /*6270*/  STL.64 [R1+0x8], R10 ;  /* 0x0000080a01007387 */ /* 0x000fe80000100a00 */
[----:B------:R-:W-:Y:S01]  /*6280*/  STL.64 [R1+0xc68], R26 ;  /* 0x000c681a01007387 */ /* 0x000fe20000100a00 */
[----:B-1----:R-:W-:-:S03]  /*6290*/  IMAD.WIDE R2, R27, 0x2, R6 ;  /* 0x000000021b027825 */ /* 0x002fc600078e0206 */
[----:B------:R-:W-:Y:S04]  /*62a0*/  STL.64 [R1], R8 ;  /* 0x0000000801007387 */ /* 0x000fe80000100a00 */
[----:B------:R3:W-:Y:S02]  /*62b0*/  STL.64 [R1+0xb98], R2 ;  /* 0x000b980201007387 */ /* 0x0007e40000100a00 */
[----:B---3--:R-:W-:-:S04]  /*62c0*/  IMAD.WIDE R2, R12, 0x2, R6 ;  /* 0x000000020c027825 */ /* 0x008fc800078e0206 */
[----:B--2---:R-:W-:-:S04]  /*62d0*/  IMAD.WIDE R8, R13, 0x2, R6 ;  /* 0x000000020d087825 */ /* 0x004fc800078e0206 */
[----:B------:R-:W-:-:S05]  /*62e0*/  IMAD.WIDE R10, R17, 0x2, R6 ;  /* 0x00000002110a7825 */ /* 0x000fca00078e0206 */
[----:B------:R0:W-:Y:S04]  /*62f0*/  STL.64 [R1+0x80], R10 ;  /* 0x0000800a01007387 */ /* 0x0001e80000100a00 */
[----:B------:R1:W-:Y:S04]  /*6300*/  STL.64 [R1+0x98], R2 ;  /* 0x0000980201007387 */ /* 0x0003e80000100a00 */
[----:B------:R2:W-:Y:S01]  /*6310*/  STL.64 [R1+0xa8], R8 ;  /* 0x0000a80801007387 */ /* 0x0005e20000100a00 */
[----:B0-----:R-:W-:-:S04]  /*6320*/  IMAD.WIDE R10, R25, 0x2, R6 ;  /* 0x00000002190a7825 */ /* 0x001fc800078e0206 */
[--C-:B-1----:R-:W-:Y:S01]  /*6330*/  IMAD.WIDE R2, R24, 0x2, R6.reuse ;  /* 0x0000000218027825 */ /* 0x102fe200078e0206 */
[----:B------:R0:W-:Y:S03]  /*6340*/  STL.64 [R1+0xc0], R10 ;  /* 0x0000c00a01007387 */ /* 0x0001e60000100a00 */
[--C-:B--2---:R-:W-:Y:S01]  /*6350*/  IMAD.WIDE R8, R28, 0x2, R6.reuse ;  /* 0x000000021c087825 */ /* 0x104fe200078e0206 */
[----:B------:R1:W-:Y:S04]  /*6360*/  STL.64 [R1+0xd0], R2 ;  /* 0x0000d00201007387 */ /* 0x0003e80000100a00 */
[----:B------:R2:W-:Y:S01]  /*6370*/  STL.64 [R1+0xe8], R8 ;  /* 0x0000e80801007387 */ /* 0x0005e20000100a00 */
[----:B0-----:R-:W-:-:S04]  /*6380*/  IMAD.WIDE R10, R29, 0x2, R6 ;  /* 0x000000021d0a7825 */ /* 0x001fc800078e0206 */
[--C-:B-1----:R-:W-:Y:S01]  /*6390*/  IMAD.WIDE R2, R23, 0x2, R6.reuse ;  /* 0x0000000217027825 */ /* 0x102fe200078e0206 */
[----:B------:R-:W-:Y:S03]  /*63a0*/  STL.64 [R1+0x100], R10 ;  /* 0x0001000a01007387 */ /* 0x000fe60000100a00 */
[--C-:B--2---:R-:W-:Y:S01]  /*63b0*/  IMAD.WIDE R8, R5, 0x2, R6.reuse ;  /* 0x0000000205087825 */ /* 0x104fe200078e0206 */
[----:B------:R0:W-:Y:S04]  /*63c0*/  STL.64 [R1+0x110], R2 ;  /* 0x0001100201007387 */ /* 0x0001e80000100a00 */
[----:B0-----:R-:W2:Y:S04]  /*63d0*/  LDL R2, [R1+0x144] ;  /* 0x0001440001027983 */ /* 0x001ea80000100800 */
[----:B------:R-:W-:Y:S04]  /*63e0*/  STL.64 [R1+0x120], R8 ;  /* 0x0001200801007387 */ /* 0x000fe80000100a00 */
[----:B------:R-:W3:Y:S01]  /*63f0*/  LDL R3, [R1+0x148] ;  /* 0x0001480001037983 */ /* 0x000ee20000100800 */
[----:B------:R-:W-:-:S05]  /*6400*/  IMAD.WIDE R4, R4, 0x2, R6 ;  /* 0x0000000204047825 */ /* 0x000fca00078e0206 */
[----:B------:R-:W-:Y:S04]  /*6410*/  STL.64 [R1+0x138], R4 ;  /* 0x0001380401007387 */ /* 0x000fe80000100a00 */
[----:B---3--:R-:W-:Y:S04]  /*6420*/  STL [R1+0xc84], R3 ;  /* 0x000c840301007387 */ /* 0x008fe80000100800 */
[----:B------:R-:W3:Y:S04]  /*6430*/  LDL R27, [R1+0x198] ;  /* 0x00019800011b7983 */ /* 0x000ee80000100800 */
[----:B------:R-:W4:Y:S04]  /*6440*/  LDL R26, [R1+0x188] ;  /* 0x00018800011a7983 */ /* 0x000f280000100800 */
[----:B---3--:R0:W-:Y:S04]  /*6450*/  STL [R1+0xc70], R27 ;  /* 0x000c701b01007387 */ /* 0x0081e80000100800 */
[----:B0-----:R-:W3:Y:S04]  /*6460*/  LDL R27, [R1+0x178] ;  /* 0x00017800011b7983 */ /* 0x001ee80000100800 */
[----:B----4-:R0:W-:Y:S04]  /*6470*/  STL [R1+0xc74], R26 ;  /* 0x000c741a01007387 */ /* 0x0101e80000100800 */
[----:B0-----:R-:W4:Y:S04]  /*6480*/  LDL R26, [R1+0x170] ;  /* 0x00017000011a7983 */ /* 0x001f280000100800 */
[----:B---3--:R0:W-:Y:S04]  /*6490*/  STL [R1+0xc78], R27 ;  /* 0x000c781b01007387 */ /* 0x0081e80000100800 */
[----:B0-----:R-:W3:Y:S01]  /*64a0*/  LDL R27, [R1+0x160] ;  /* 0x00016000011b7983 */ /* 0x001ee20000100800 */
[----:B--2---:R-:W-:-:S03]  /*64b0*/  IMAD.WIDE R2, R2, 0x2, R6 ;  /* 0x0000000202027825 */ /* 0x004fc600078e0206 */
[----:B----4-:R0:W-:Y:S04]  /*64c0*/  STL [R1+0xc7c], R26 ;  /* 0x000c7c1a01007387 */ /* 0x0101e80000100800 */
[----:B0-----:R-:W2:Y:S04]  /*64d0*/  LDL R26, [R1+0x158] ;  /* 0x00015800011a7983 */ /* 0x001ea80000100800 */
[----:B---3--:R-:W-:Y:S04]  /*64e0*/  STL [R1+0xc80], R27 ;  /* 0x000c801b01007387 */ /* 0x008fe80000100800 */
[----:B------:R-:W3:Y:S04]  /*64f0*/  LDL R20, [R1+0x1a0] ;  /* 0x0001a00001147983 */ /* 0x000ee80000100800 */
[----:B------:R-:W4:Y:S04]  /*6500*/  LDL R21, [R1+0x1b0] ;  /* 0x0001b00001157983 */ /* 0x000f280000100800 */
[----:B------:R-:W3:Y:S04]  /*6510*/  LDL R18, [R1+0x1b8] ;  /* 0x0001b80001127983 */ /* 0x000ee80000100800 */
        /* <DEDUP_REMOVED lines=18> */
[----:B------:R0:W-:Y:S04]  /*6640*/  STL.64 [R1+0x150], R2 ;  /* 0x0001500201007387 */ /* 0x0001e80000100a00 */
[----:B0-----:R-:W3:Y:S01]  /*6650*/  LDL.LU R3, [R1+0xc84] ;  /* 0x000c840001037983 */ /* 0x001ee20000300800 */
[----:B--2---:R-:W-:-:S04]  /*6660*/  IMAD.WIDE R26, R26, 0x2, R6 ;  /* 0x000000021a1a7825 */ /* 0x004fc800078e0206 */
[----:B---3--:R-:W-:-:S05]  /*6670*/  IMAD.WIDE R2, R3, 0x2, R6 ;  /* 0x0000000203027825 */ /* 0x008fca00078e0206 */
[----:B------:R0:W-:Y:S04]  /*6680*/  STL.64 [R1+0x168], R2 ;  /* 0x0001680201007387 */ /* 0x0001e80000100a00 */
[----:B0-----:R-:W2:Y:S04]  /*6690*/  LDL.LU R2, [R1+0x7c] ;  /* 0x00007c0001027983 */ /* 0x001ea80000300800 */
[----:B------:R-:W3:Y:S04]  /*66a0*/  LDL.LU R3, [R1+0x78] ;  /* 0x0000780001037983 */ /* 0x000ee80000300800 */
[----:B------:R0:W-:Y:S04]  /*66b0*/  STL.64 [R1+0x180], R26 ;  /* 0x0001801a01007387 */ /* 0x0001e80000100a00 */
[----:B0-----:R-:W2:Y:S02]  /*66c0*/  LDL.LU R27, [R1+0xc80] ;  /* 0x000c8000011b7983 */ /* 0x001ea40000300800 */
[----:B--2---:R-:W-:-:S05]  /*66d0*/  IMAD.WIDE R26, R27, 0x2, R6 ;  /* 0x000000021b1a7825 */ /* 0x004fca00078e0206 */
        /* <DEDUP_REMOVED lines=12> */
[----:B------:R0:W-:Y:S02]  /*67a0*/  STL.64 [R1+0x1f8], R26 ;  /* 0x0001f81a01007387 */ /* 0x0001e40000100a00 */
[----:B0-----:R-:W-:-:S04]  /*67b0*/  IMAD.WIDE R26, R20, 0x2, R6 ;  /* 0x00000002141a7825 */ /* 0x001fc800078e0206 */
[--C-:B----4-:R-:W-:Y:S01]  /*67c0*/  IMAD.WIDE R20, R21, 0x2, R6.reuse ;  /* 0x0000000215147825 */ /* 0x110fe200078e0206 */
[----:B------:R0:W-:Y:S04]  /*67d0*/  STL.64 [R1+0x228], R26 ;  /* 0x0002281a01007387 */ /* 0x0001e80000100a00 */
[----:B0-----:R-:W2:Y:S04]  /*67e0*/  LDL.LU.64 R26, [R1+0xc68] ;  /* 0x000c6800011a7983 */ /* 0x001ea80000300a00 */
[----:B------:R0:W-:Y:S02]  /*67f0*/  STL.64 [R1+0x240], R20 ;  /* 0x0002401401007387 */ /* 0x0001e40000100a00 */
[----:B0-----:R-:W-:-:S04]  /*6800*/  IMAD.WIDE R20, R18, 0x2, R6 ;  /* 0x0000000212147825 */ /* 0x001fc800078e0206 */
[--C-:B------:R-:W-:Y:S01]  /*6810*/  IMAD.WIDE R18, R19, 0x2, R6.reuse ;  /* 0x0000000213127825 */ /* 0x100fe200078e0206 */
[----:B------:R0:W-:Y:S04]  /*6820*/  STL.64 [R1+0x258], R20 ;  /* 0x0002581401007387 */ /* 0x0001e80000100a00 */
[----:B0-----:R-:W4:Y:S04]  /*6830*/  LDL.LU.64 R20, [R1+0xc60] ;  /* 0x000c600001147983 */ /* 0x001f280000300a00 */
[----:B------:R0:W-:Y:S02]  /*6840*/  STL.64 [R1+0x270], R18 ;  /* 0x0002701201007387 */ /* 0x0001e40000100a00 */
[----:B0-----:R-:W-:-:S04]  /*6850*/  IMAD.WIDE R18, R14, 0x2, R6 ;  /* 0x000000020e127825 */ /* 0x001fc800078e0206 */
[--C-:B------:R-:W-:Y:S01]  /*6860*/  IMAD.WIDE R14, R15, 0x2, R6.reuse ;  /* 0x000000020f0e7825 */ /* 0x100fe200078e0206 */
[----:B------:R0:W-:Y:S04]  /*6870*/  STL.64 [R1+0x280], R18 ;  /* 0x0002801201007387 */ /* 0x0001e80000100a00 */
[----:B0-----:R-:W2:Y:S04]  /*6880*/  LDL.LU.64 R18, [R1+0xc58] ;  /* 0x000c580001127983 */ /* 0x001ea80000300a00 */
        /* <DEDUP_REMOVED lines=29> */
[----:B0-----:R-:W2:Y:S04]  /*6a60*/  LDL.LU R25, [R1+0xc28] ;  /* 0x000c280001197983 */ /* 0x001ea80000300800 */
[----:B------:R0:W-:Y:S02]  /*6a70*/  STL.64 [R1+0x330], R28 ;  /* 0x0003301c01007387 */ /* 0x0001e40000100a00 */
[----:B0-----:R-:W-:-:S05]  /*6a80*/  IMAD.WIDE R28, R23, 0x2, R6 ;  /* 0x00000002171c7825 */ /* 0x001fca00078e0206 */
[----:B------:R0:W-:Y:S02]  /*6a90*/  STL.64 [R1+0x338], R28 ;  /* 0x0003381c01007387 */ /* 0x0001e40000100a00 */
[----:B0-----:R-:W-:-:S04]  /*6aa0*/  IMAD.WIDE R28, R5, 0x2, R6 ;  /* 0x00000002051c7825 */ /* 0x001fc800078e0206 */
[--C-:B------:R-:W-:Y:S01]  /*6ab0*/  IMAD.WIDE R4, R4, 0x2, R6.reuse ;  /* 0x0000000204047825 */ /* 0x100fe200078e0206 */
[----:B------:R0:W-:Y:S04]  /*6ac0*/  STL.64 [R1+0x5a0], R28 ;  /* 0x0005a01c01007387 */ /* 0x0001e80000100a00 */
[----:B0-----:R-:W2:Y:S04]  /*6ad0*/  LDL.LU.64 R28, [R1+0xc20] ;  /* 0x000c2000011c7983 */ /* 0x001ea80000300a00 */
[----:B------:R0:W-:Y:S04]  /*6ae0*/  STL.64 [R1+0x5b0], R4 ;  /* 0x0005b00401007387 */ /* 0x0001e80000100a00 */
[----:B0-----:R-:W2:Y:S02]  /*6af0*/  LDL.LU R5, [R1+0xc1c] ;  /* 0x000c1c0001057983 */ /* 0x001ea40000300800 */
[----:B--2---:R-:W-:-:S05]  /*6b00*/  IMAD.WIDE R4, R5, 0x2, R6 ;  /* 0x0000000205047825 */ /* 0x004fca00078e0206 */
[----:B------:R0:W-:Y:S04]  /*6b10*/  STL.64 [R1+0x5c0], R4 ;  /* 0x0005c00401007387 */ /* 0x0001e80000100a00 */
[----:B0-----:R-:W2:Y:S02]  /*6b20*/  LDL.LU R4, [R1+0xc18] ;  /* 0x000c180001047983 */ /* 0x001ea40000300800 */
[----:B--2---:R-:W-:-:S05]  /*6b30*/  IMAD.WIDE R4, R4, 0x2, R6 ;  /* 0x0000000204047825 */ /* 0x004fca00078e0206 */
[----:B------:R0:W-:Y:S02]  /*6b40*/  STL.64 [R1+0x5d0], R4 ;  /* 0x0005d00401007387 */ /* 0x0001e40000100a00 */
[----:B0-----:R-:W-:-:S05]  /*6b50*/  IMAD.WIDE R4, R2, 0x2, R6 ;  /* 0x0000000202047825 */ /* 0x001fca00078e0206 */
[----:B------:R3:W-:Y:S02]  /*6b60*/  STL.64 [R1+0x5e0], R4 ;  /* 0x0005e00401007387 */ /* 0x0007e40000100a00 */
[----:B---3--:R-:W-:-:S05]  /*6b70*/  IMAD.WIDE R4, R3, 0x2, R6 ;  /* 0x0000000203047825 */ /* 0x008fca00078e0206 */
[----:B------:R0:W-:Y:S04]  /*6b80*/  STL.64 [R1+0x5f0], R4 ;  /* 0x0005f00401007387 */ /* 0x0001e80000100a00 */
[----:B0-----:R-:W2:Y:S04]  /*6b90*/  LDL.LU.64 R4, [R1+0xc10] ;  /* 0x000c100001047983 */ /* 0x001ea80000300a00 */
[----:B------:R0:W-:Y:S02]  /*6ba0*/  STL.64 [R1+0xbd8], R2 ;  /* 0x000bd80201007387 */ /* 0x0001e40000100a00 */
[----:B0-----:R-:W-:-:S05]  /*6bb0*/  IMAD.WIDE R2, R9, 0x2, R6 ;  /* 0x0000000209027825 */ /* 0x001fca00078e0206 */
[----:B------:R0:W-:Y:S02]  /*6bc0*/  STL.64 [R1+0x600], R2 ;  /* 0x0006000201007387 */ /* 0x0001e40000100a00 */
[----:B0-----:R-:W-:-:S05]  /*6bd0*/  IMAD.WIDE R2, R12, 0x2, R6 ;  /* 0x000000020c027825 */ /* 0x001fca00078e0206 */
[----:B------:R4:W-:Y:S02]  /*6be0*/  STL.64 [R1+0x610], R2 ;  /* 0x0006100201007387 */ /* 0x0009e40000100a00 */
[----:B----4-:R-:W-:-:S05]  /*6bf0*/  IMAD.WIDE R2, R21, 0x2, R6 ;  /* 0x0000000215027825 */ /* 0x010fca00078e0206 */
[----:B------:R0:W-:Y:S02]  /*6c00*/  STL.64 [R1+0x620], R2 ;  /* 0x0006200201007387 */ /* 0x0001e40000100a00 */
[----:B0-----:R-:W-:-:S05]  /*6c10*/  IMAD.WIDE R2, R16, 0x2, R6 ;  /* 0x0000000210027825 */ /* 0x001fca00078e0206 */
[----:B------:R0:W-:Y:S01]  /*6c20*/  STL.64 [R1+0x630], R2 ;  /* 0x0006300201007387 */ /* 0x0001e20000100a00 */
[----:B------:R-:W-:-:S04]  /*6c30*/  IMAD.WIDE R24, R25, 0x2, R6 ;  /* 0x0000000219187825 */ /* 0x000fc800078e0206 */
[----:B0-----:R-:W-:-:S05]  /*6c40*/  IMAD.WIDE R2, R29, 0x2, R6 ;  /* 0x000000021d027825 */ /* 0x001fca00078e0206 */
[----:B------:R0:W-:Y:S01]  /*6c50*/  STL.64 [R1+0x640], R2 ;  /* 0x0006400201007387 */ /* 0x0001e20000100a00 */
[----:B------:R-:W-:-:S04]  /*6c60*/  IMAD.WIDE R16, R17, 0x2, R6 ;  /* 0x0000000211107825 */ /* 0x000fc800078e0206 */
[----:B0-----:R-:W-:-:S05]  /*6c70*/  IMAD.WIDE R2, R28, 0x2, R6 ;  /* 0x000000021c027825 */ /* 0x001fca00078e0206 */
[----:B------:R0:W-:Y:S04]  /*6c80*/  STL.64 [R1+0x650], R2 ;  /* 0x0006500201007387 */ /* 0x0001e80000100a00 */
[----:B------:R-:W-:Y:S04]  /*6c90*/  STL.64 [R1+0x660], R24 ;  /* 0x0006601801007387 */ /* 0x000fe80000100a00 */
[----:B------:R1:W-:Y:S01]  /*6ca0*/  STL.64 [R1+0x670], R16 ;  /* 0x0006701001007387 */ /* 0x0003e20000100a00 */
[----:B0-----:R-:W-:-:S04]  /*6cb0*/  IMAD.WIDE R2, R0, 0x2, R6 ;  /* 0x0000000200027825 */ /* 0x001fc800078e0206 */
[----:B--2---:R-:W-:-:S04]  /*6cc0*/  IMAD.WIDE R28, R11, 0x2, R4 ;  /* 0x000000020b1c7825 */ /* 0x004fc800078e0204 */
[--C-:B------:R-:W-:Y:S01]  /*6cd0*/  IMAD.WIDE R6, R13, 0x2, R4.reuse ;  /* 0x000000020d067825 */ /* 0x100fe200078e0204 */
[----:B------:R-:W-:Y:S03]  /*6ce0*/  STL.64 [R1+0xba8], R28 ;  /* 0x000ba81c01007387 */ /* 0x000fe60000100a00 */
[--C-:B------:R-:W-:Y:S01]  /*6cf0*/  IMAD.WIDE R8, R8, 0x2, R4.reuse ;  /* 0x0000000208087825 */ /* 0x100fe200078e0204 */
[----:B------:R0:W-:Y:S03]  /*6d00*/  STL.64 [R1+0x680], R2 ;  /* 0x0006800201007387 */ /* 0x0001e60000100a00 */
[--C-:B------:R-:W-:Y:S01]  /*6d10*/  IMAD.WIDE R10, R10, 0x2, R4.reuse ;  /* 0x000000020a0a7825 */ /* 0x100fe200078e0204 */
[----:B------:R-:W-:Y:S03]  /*6d20*/  STL.64 [R1+0xba0], R6 ;  /* 0x000ba00601007387 */ /* 0x000fe60000100a00 */
[--C-:B------:R-:W-:Y:S01]  /*6d30*/  IMAD.WIDE R12, R14, 0x2, R4.reuse ;  /* 0x000000020e0c7825 */ /* 0x100fe200078e0204 */
[----:B------:R-:W-:Y:S03]  /*6d40*/  STL.64 [R1+0xbb0], R8 ;  /* 0x000bb00801007387 */ /* 0x000fe60000100a00 */
[--C-:B------:R-:W-:Y:S01]  /*6d50*/  IMAD.WIDE R14, R15, 0x2, R4.reuse ;  /* 0x000000020f0e7825 */ /* 0x100fe200078e0204 */
[----:B------:R-:W-:Y:S04]  /*6d60*/  STL.64 [R1+0xbb8], R10 ;  /* 0x000bb80a01007387 */ /* 0x000fe80000100a00 */
[----:B------:R-:W-:Y:S01]  /*6d70*/  STL.64 [R1+0xbc0], R12 ;  /* 0x000bc00c01007387 */ /* 0x000fe20000100a00 */
[----:B-1----:R-:W-:-:S03]  /*6d80*/  IMAD.WIDE R16, R18, 0x2, R4 ;  /* 0x0000000212107825 */ /* 0x002fc600078e0204 */
[----:B0-----:R-:W2:Y:S04]  /*6d90*/  LDL.LU R3, [R1+0xa0] ;  /* 0x0000a00001037983 */ /* 0x001ea80000300800 */
[----:B------:R0:W-:Y:S01]  /*6da0*/  STL.64 [R1+0xbc8], R14 ;  /* 0x000bc80e01007387 */ /* 0x0001e20000100a00 */
[----:B------:R-:W-:-:S03]  /*6db0*/  IMAD.WIDE R18, R19, 0x2, R4 ;  /* 0x0000000213127825 */ /* 0x000fc600078e0204 */
[----:B0-----:R-:W3:Y:S04]  /*6dc0*/  LDL.LU R14, [R1+0x12c] ;  /* 0x00012c00010e7983 */ /* 0x001ee80000300800 */
[----:B------:R-:W4:Y:S04]  /*6dd0*/  LDL.LU R15, [R1+0x130] ;  /* 0x00013000010f7983 */ /* 0x000f280000300800 */
[----:B------:R-:W3:Y:S04]  /*6de0*/  LDL.LU R12, [R1+0x134] ;  /* 0x00013400010c7983 */ /* 0x000ee80000300800 */
[----:B------:R-:W3:Y:S04]  /*6df0*/  LDL.LU R11, [R1+0x140] ;  /* 0x00014000010b7983 */ /* 0x000ee80000300800 */
[----:B------:R-:W3:Y:S04]  /*6e00*/  LDL.LU R8, [R1+0x144] ;  /* 0x0001440001087983 */ /* 0x000ee80000300800 */
[----:B------:R-:W3:Y:S04]  /*6e10*/  LDL.LU R9, [R1+0x148] ;  /* 0x0001480001097983 */ /* 0x000ee80000300800 */
[----:B------:R0:W-:Y:S01]  /*6e20*/  STL.64 [R1+0xbd0], R16 ;  /* 0x000bd01001007387 */ /* 0x0001e20000100a00 */
[----:B------:R-:W-:-:S03]  /*6e30*/  IMAD.WIDE R20, R20, 0x2, R4 ;  /* 0x0000000214147825 */ /* 0x000fc600078e0204 */
[----:B0-----:R-:W3:Y:S04]  /*6e40*/  LDL.LU R16, [R1+0x11c] ;  /* 0x00011c0001107983 */ /* 0x001ee80000300800 */
[----:B------:R-:W3:Y:S04]  /*6e50*/  LDL.LU R17, [R1+0x128] ;  /* 0x0001280001117983 */ /* 0x000ee80000300800 */
[----:B------:R-:W3:Y:S04]  /*6e60*/  LDL.LU R13, [R1+0x158] ;  /* 0x00015800010d7983 */ /* 0x000ee80000300800 */
[----:B------:R-:W3:Y:S04]  /*6e70*/  LDL.LU R10, [R1+0x160] ;  /* 0x00016000010a7983 */ /* 0x000ee80000300800 */
[----:B------:R-:W3:Y:S04]  /*6e80*/  LDL.LU R6, [R1+0x170] ;  /* 0x0001700001067983 */ /* 0x000ee80000300800 */
[----:B------:R-:W3:Y:S04]  /*6e90*/  LDL.LU R7, [R1+0x178] ;  /* 0x0001780001077983 */ /* 0x000ee80000300800 */
[----:B------:R-:W3:Y:S04]  /*6ea0*/  LDL.LU R28, [R1+0x188] ;  /* 0x00018800011c7983 */ /* 0x000ee80000300800 */
[----:B------:R-:W3:Y:S04]  /*6eb0*/  LDL.LU R29, [R1+0x198] ;  /* 0x00019800011d7983 */ /* 0x000ee80000300800 */
[----:B------:R0:W-:Y:S04]  /*6ec0*/  STL.64 [R1+0xbe0], R18 ;  /* 0x000be01201007387 */ /* 0x0001e80000100a00 */
[----:B0-----:R-:W3:Y:S04]  /*6ed0*/  LDL.LU R18, [R1+0x10c] ;  /* 0x00010c0001127983 */ /* 0x001ee80000300800 */
[----:B------:R-:W3:Y:S04]  /*6ee0*/  LDL.LU R19, [R1+0x118] ;  /* 0x0001180001137983 */ /* 0x000ee80000300800 */
[----:B------:R0:W-:Y:S04]  /*6ef0*/  STL.64 [R1+0xbe8], R20 ;  /* 0x000be81401007387 */ /* 0x0001e80000100a00 */
[----:B0-----:R-:W3:Y:S01]  /*6f00*/  LDL.LU R21, [R1+0x108] ;  /* 0x0001080001157983 */ /* 0x001ee20000300800 */
[----:B------:R-:W-:-:S04]  /*6f10*/  IMAD.WIDE R22, R22, 0x2, R4 ;  /* 0x0000000216167825 */ /* 0x000fc800078e0204 */
[--C-:B------:R-:W-:Y:S01]  /*6f20*/  IMAD.WIDE R24, R26, 0x2, R4.reuse ;  /* 0x000000021a187825 */ /* 0x100fe200078e0204 */
[----:B------:R-:W-:Y:S03]  /*6f30*/  STL.64 [R1+0xbf0], R22 ;  /* 0x000bf01601007387 */ /* 0x000fe60000100a00 */
[--C-:B------:R-:W-:Y:S01]  /*6f40*/  IMAD.WIDE R26, R27, 0x2, R4.reuse ;  /* 0x000000021b1a7825 */ /* 0x100fe200078e0204 */
[----:B------:R-:W4:Y:S04]  /*6f50*/  LDL.LU R2, [R1+0x1a0] ;  /* 0x0001a00001027983 */ /* 0x000f280000300800 */
[----:B------:R2:W-:Y:S04]  /*6f60*/  STL.64 [R1+0xbf8], R24 ;  /* 0x000bf81801007387 */ /* 0x0005e80000100a00 */
[----:B------:R-:W-:Y:S01]  /*6f70*/  STL.64 [R1+0xc00], R26 ;  /* 0x000c001a01007387 */ /* 0x000fe20000100a00 */
[----:B--2---:R-:W-:-:S03]  /*6f80*/  IMAD.WIDE R24, R3, 0x2, R4 ;  /* 0x0000000203187825 */ /* 0x004fc600078e0204 */
[----:B------:R-:W2:Y:S04]  /*6f90*/  LDL.LU R3, [R1+0x1b0] ;  /* 0x0001b00001037983 */ /* 0x000ea80000300800 */
[----:B------:R-:W-:Y:S01]  /*6fa0*/  STL.64 [R1+0x88], R24 ;  /* 0x0000881801007387 */ /* 0x000fe20000100a00 */
[----:B---3--:R-:W-:-:S04]  /*6fb0*/  IMAD.WIDE R22, R21, 0x2, R4 ;  /* 0x0000000215167825 */ /* 0x008fc800078e0204 */
[--C-:B------:R-:W-:Y:S01]  /*6fc0*/  IMAD.WIDE R20, R18, 0x2, R4.reuse ;  /* 0x0000000212147825 */ /* 0x100fe200078e0204 */
[----:B------:R0:W-:Y:S03]  /*6fd0*/  STL.64 [R1+0xa0], R22 ;  /* 0x0000a01601007387 */ /* 0x0001e60000100a00 */
[--C-:B------:R-:W-:Y:S01]  /*6fe0*/  IMAD.WIDE R18, R19, 0x2, R4.reuse ;  /* 0x0000000213127825 */ /* 0x100fe200078e0204 */
[----:B------:R1:W-:Y:S04]  /*6ff0*/  STL.64 [R1+0xb0], R20 ;  /* 0x0000b01401007387 */ /* 0x0003e80000100a00 */
[----:B------:R3:W-:Y:S01]  /*7000*/  STL.64 [R1+0xc8], R18 ;  /* 0x0000c81201007387 */ /* 0x0007e20000100a00 */
[----:B0-----:R-:W-:-:S04]  /*7010*/  IMAD.WIDE R22, R16, 0x2, R4 ;  /* 0x0000000210167825 */ /* 0x001fc800078e0204 */
[--C-:B-1----:R-:W-:Y:S01]  /*7020*/  IMAD.WIDE R20, R17, 0x2, R4.reuse ;  /* 0x0000000211147825 */ /* 0x102fe200078e0204 */
[----:B------:R-:W-:Y:S03]  /*7030*/  STL.64 [R1+0xd8], R22 ;  /* 0x0000d81601007387 */ /* 0x000fe60000100a00 */
[--C-:B---3--:R-:W-:Y:S01]  /*7040*/  IMAD.WIDE R18, R14, 0x2, R4.reuse ;  /* 0x000000020e127825 */ /* 0x108fe200078e0204 */
[----:B------:R-:W-:Y:S03]  /*7050*/  STL.64 [R1+0xf0], R20 ;  /* 0x0000f01401007387 */ /* 0x000fe60000100a00 */
[--C-:B----4-:R-:W-:Y:S01]  /*7060*/  IMAD.WIDE R16, R15, 0x2, R4.reuse ;  /* 0x000000020f107825 */ /* 0x110fe200078e0204 */
        /* <DEDUP_REMOVED lines=8> */
[----:B------:R-:W3:Y:S04]  /*70f0*/  LDL.LU R11, [R1+0x1b8] ;  /* 0x0001b800010b7983 */ /* 0x000ee80000300800 */
[----:B------:R0:W-:Y:S04]  /*7100*/  STL.64 [R1+0x140], R16 ;  /* 0x0001401001007387 */ /* 0x0001e80000100a00 */
[----:B------:R-:W4:Y:S04]  /*7110*/  LDL.LU R8, [R1+0x1c8] ;  /* 0x0001c80001087983 */ /* 0x000f280000300800 */
[----:B------:R1:W-:Y:S04]  /*7120*/  STL.64 [R1+0x148], R14 ;  /* 0x0001480e01007387 */ /* 0x0003e80000100a00 */
[----:B------:R-:W4:Y:S01]  /*7130*/  LDL.LU R9, [R1+0x1d0] ;  /* 0x0001d00001097983 */ /* 0x000f220000300800 */
[----:B0-----:R-:W-:-:S04]  /*7140*/  IMAD.WIDE R16, R6, 0x2, R4 ;  /* 0x0000000206107825 */ /* 0x001fc800078e0204 */
[----:B-1----:R-:W-:-:S04]  /*7150*/  IMAD.WIDE R14, R13, 0x2, R4 ;  /* 0x000000020d0e7825 */ /* 0x002fc800078e0204 */
[--C-:B------:R-:W-:Y:S01]  /*7160*/  IMAD.WIDE R12, R10, 0x2, R4.reuse ;  /* 0x000000020a0c7825 */ /* 0x100fe200078e0204 */
[----:B------:R0:W-:Y:S04]  /*7170*/  STL.64 [R1+0x158], R14 ;  /* 0x0001580e01007387 */ /* 0x0001e80000100a00 */
[----:B------:R1:W-:Y:S04]  /*7180*/  STL.64 [R1+0x160], R12 ;  /* 0x0001600c01007387 */ /* 0x0003e80000100a00 */
[----:B------:R-:W-:Y:S01]  /*7190*/  STL.64 [R1+0x170], R16 ;  /* 0x0001701001007387 */ /* 0x000fe20000100a00 */
[----:B0-----:R-:W-:-:S04]  /*71a0*/  IMAD.WIDE R14, R7, 0x2, R4 ;  /* 0x00000002070e7825 */ /* 0x001fc800078e0204 */
[--C-:B-1----:R-:W-:Y:S01]  /*71b0*/  IMAD.WIDE R12, R28, 0x2, R4.reuse ;  /* 0x000000021c0c7825 */ /* 0x102fe200078e0204 */
[----:B------:R-:W-:Y:S03]  /*71c0*/  STL.64 [R1+0x178], R14 ;  /* 0x0001780e01007387 */ /* 0x000fe60000100a00 */
[--C-:B------:R-:W-:Y:S01]  /*71d0*/  IMAD.WIDE R6, R29, 0x2, R4.reuse ;  /* 0x000000021d067825 */ /* 0x100fe200078e0204 */
[----:B------:R-:W4:Y:S04]  /*71e0*/  LDL.LU R26, [R1+0x1e8] ;  /* 0x0001e800011a7983 */ /* 0x000f280000300800 */
[----:B------:R-:W-:Y:S04]  /*71f0*/  STL.64 [R1+0x188], R12 ;  /* 0x0001880c01007387 */ /* 0x000fe80000100a00 */
[----:B------:R-:W4:Y:S04]  /*7200*/  LDL.LU R28, [R1+0x1f0] ;  /* 0x0001f000011c7983 */ /* 0x000f280000300800 */
[----:B------:R0:W-:Y:S04]  /*7210*/  STL.64 [R1+0x198], R6 ;  /* 0x0001980601007387 */ /* 0x0001e80000100a00 */
[----:B------:R-:W4:Y:S01]  /*7220*/  LDL.LU R29, [R1+0x200] ;  /* 0x00020000011d7983 */ /* 0x000f220000300800 */
[----:B0-----:R-:W-:-:S04]  /*7230*/  IMAD.WIDE R6, R2, 0x2, R4 ;  /* 0x0000000202067825 */ /* 0x001fc800078e0204 */
[----:B--2---:R-:W-:-:S04]  /*7240*/  IMAD.WIDE R2, R3, 0x2, R4 ;  /* 0x0000000203027825 */ /* 0x004fc800078e0204 */
[----:B---3--:R-:W-:-:S04]  /*7250*/  IMAD.WIDE R12, R11, 0x2, R4 ;  /* 0x000000020b0c7825 */ /* 0x008fc800078e0204 */
[----:B----4-:R-:W-:-:S04]  /*7260*/  IMAD.WIDE R10, R8, 0x2, R4 ;  /* 0x00000002080a7825 */ /* 0x010fc800078e0204 */
[--C-:B------:R-:W-:Y:S01]  /*7270*/  IMAD.WIDE R8, R9, 0x2, R4.reuse ;  /* 0x0000000209087825 */ /* 0x100fe200078e0204 */
[----:B------:R-:W-:Y:S04]  /*7280*/  STL [R1+0xc08], R29 ;  /* 0x000c081d01007387 */ /* 0x000fe80000100800 */
[----:B------:R-:W-:Y:S04]  /*7290*/  STL [R1+0xc0c], R28 ;  /* 0x000c0c1c01007387 */ /* 0x000fe80000100800 */
[----:B------:R-:W2:Y:S04]  /*72a0*/  LDL.LU R27, [R1+0x208] ;  /* 0x00020800011b7983 */ /* 0x000ea80000300800 */
[----:B------:R-:W3:Y:S04]  /*72b0*/  LDL.LU R24, [R1+0x214] ;  /* 0x0002140001187983 */ /* 0x000ee80000300800 */
[----:B------:R0:W-:Y:S04]  /*72c0*/  STL.64 [R1+0x1a0], R6 ;  /* 0x0001a00601007387 */ /* 0x0001e80000100a00 */
[----:B0-----:R-:W4:Y:S04]  /*72d0*/  LDL.LU R6, [R1+0x220] ;  /* 0x0002200001067983 */ /* 0x001f280000300800 */
[----:B------:R-:W2:Y:S04]  /*72e0*/  LDL.LU R7, [R1+0x248] ;  /* 0x0002480001077983 */ /* 0x000ea80000300800 */
[----:B------:R-:W2:Y:S04]  /*72f0*/  LDL.LU R25, [R1+0x250] ;  /* 0x0002500001197983 */ /* 0x000ea80000300800 */
[----:B------:R-:W2:Y:S04]  /*7300*/  LDL.LU R22, [R1+0x260] ;  /* 0x0002600001167983 */ /* 0x000ea80000300800 */
[----:B------:R0:W-:Y:S04]  /*7310*/  STL.64 [R1+0x1b0], R2 ;  /* 0x0001b00201007387 */ /* 0x0001e80000100a00 */
[----:B------:R-:W2:Y:S04]  /*7320*/  LDL.LU R23, [R1+0x268] ;  /* 0x0002680001177983 */ /* 0x000ea80000300800 */
[----:B------:R-:W2:Y:S04]  /*7330*/  LDL.LU R20, [R1+0x278] ;  /* 0x0002780001147983 */ /* 0x000ea80000300800 */
[----:B------:R-:W2:Y:S04]  /*7340*/  LDL.LU R21, [R1+0xf8] ;  /* 0x0000f80001157983 */ /* 0x000ea80000300800 */
[----:B------:R-:W2:Y:S04]  /*7350*/  LDL.LU R18, [R1+0xe4] ;  /* 0x0000e40001127983 */ /* 0x000ea80000300800 */
[----:B------:R-:W2:Y:S04]  /*7360*/  LDL.LU R19, [R1+0xe0] ;  /* 0x0000e00001137983 */ /* 0x000ea80000300800 */
[----:B------:R-:W2:Y:S04]  /*7370*/  LDL.LU R16, [R1+0xbc] ;  /* 0x0000bc0001107983 */ /* 0x000ea80000300800 */
[----:B0-----:R-:W2:Y:S04]  /*7380*/  LDL.LU R2, [R1+0xb8] ;  /* 0x0000b80001027983 */ /* 0x001ea80000300800 */
[----:B------:R-:W2:Y:S04]  /*7390*/  LDL.LU R3, [R1+0x94] ;  /* 0x0000940001037983 */ /* 0x000ea80000300800 */
[----:B------:R-:W2:Y:S04]  /*73a0*/  LDL.LU R17, [R1+0x90] ;  /* 0x0000900001117983 */ /* 0x000ea80000300800 */
[----:B------:R0:W-:Y:S04]  /*73b0*/  STL.64 [R1+0x1b8], R12 ;  /* 0x0001b80c01007387 */ /* 0x0001e80000100a00 */
[----:B------:R-:W2:Y:S04]  /*73c0*/  LDL.LU R14, [R1+0x74] ;  /* 0x00007400010e7983 */ /* 0x000ea80000300800 */
[----:B------:R1:W-:Y:S01]  /*73d0*/  STL.64 [R1+0x1c8], R10 ;  /* 0x0001c80a01007387 */ /* 0x0003e20000100a00 */
[----:B------:R-:W-:-:S03]  /*73e0*/  IMAD.WIDE R28, R26, 0x2, R4 ;  /* 0x000000021a1c7825 */ /* 0x000fc600078e0204 */
[----:B------:R-:W2:Y:S04]  /*73f0*/  LDL.LU R15, [R1+0x70] ;  /* 0x00007000010f7983 */ /* 0x000ea80000300800 */
[----:B------:R1:W-:Y:S04]  /*7400*/  STL.64 [R1+0x1d8], R8 ;  /* 0x0001d80801007387 */ /* 0x0003e80000100a00 */
[----:B0-----:R-:W2:Y:S04]  /*7410*/  LDL.LU R12, [R1+0x6c] ;  /* 0x00006c00010c7983 */ /* 0x001ea80000300800 */
[----:B------:R-:W2:Y:S04]  /*7420*/  LDL.LU R13, [R1+0x68] ;  /* 0x00006800010d7983 */ /* 0x000ea80000300800 */
[----:B-1----:R-:W2:Y:S04]  /*7430*/  LDL.LU R10, [R1+0x64] ;  /* 0x00006400010a7983 */ /* 0x002ea80000300800 */
[----:B------:R-:W2:Y:S04]  /*7440*/  LDL.LU R11, [R1+0x60] ;  /* 0x00006000010b7983 */ /* 0x000ea80000300800 */
[----:B------:R-:W2:Y:S04]  /*7450*/  LDL.LU R8, [R1+0x5c] ;  /* 0x00005c0001087983 */ /* 0x000ea80000300800 */
[----:B------:R-:W2:Y:S04]  /*7460*/  LDL.LU R9, [R1+0x58] ;  /* 0x0000580001097983 */ /* 0x000ea80000300800 */
[----:B------:R0:W-:Y:S04]  /*7470*/  STL.64 [R1+0x1e8], R28 ;  /* 0x0001e81c01007387 */ /* 0x0001e80000100a00 */
[----:B0-----:R-:W2:Y:S02]  /*7480*/  LDL.LU R28, [R1+0xc0c] ;  /* 0x000c0c00011c7983 */ /* 0x001ea40000300800 */
[----:B--2---:R-:W-:-:S05]  /*7490*/  IMAD.WIDE R28, R28, 0x2, R4 ;  /* 0x000000021c1c7825 */ /* 0x004fca00078e0204 */
[----:B------:R0:W-:Y:S04]  /*74a0*/  STL.64 [R1+0x1f0], R28 ;  /* 0x0001f01c01007387 */ /* 0x0001e80000100a00 */
[----:B0-----:R-:W2:Y:S01]  /*74b0*/  LDL.LU R29, [R1+0xc08] ;  /* 0x000c0800011d7983 */ /* 0x001ea20000300800 */
[----:B------:R-:W-:-:S04]  /*74c0*/  IMAD.WIDE R26, R27, 0x2, R4 ;  /* 0x000000021b1a7825 */ /* 0x000fc800078e0204 */
[----:B--2---:R-:W-:-:S05]  /*74d0*/  IMAD.WIDE R28, R29, 0x2, R4 ;  /* 0x000000021d1c7825 */ /* 0x004fca00078e0204 */
[----:B------:R0:W-:Y:S04]  /*74e0*/  STL.64 [R1+0x200], R28 ;  /* 0x0002001c01007387 */ /* 0x0001e80000100a00 */
[----:B0-----:R-:W2:Y:S04]  /*74f0*/  LDL.LU.64 R28, [R1+0x50] ;  /* 0x00005000011c7983 */ /* 0x001ea80000300a00 */
[----:B------:R3:W-:Y:S02]  /*7500*/  STL.64 [R1+0x218], R26 ;  /* 0x0002181a01007387 */ /* 0x0007e40000100a00 */
[----:B---3--:R-:W-:-:S05]  /*7510*/  IMAD.WIDE R26, R24, 0x2, R4 ;  /* 0x00000002181a7825 */ /* 0x008fca00078e0204 */
[----:B------:R4:W-:Y:S01]  /*7520*/  STL.64 [R1+0x230], R26 ;  /* 0x0002301a01007387 */ /* 0x0009e20000100a00 */
[----:B------:R-:W-:-:S04]  /*7530*/  IMAD.WIDE R24, R25, 0x2, R4 ;  /* 0x0000000219187825 */ /* 0x000fc800078e0204 */
[----:B----4-:R-:W-:-:S04]  /*7540*/  IMAD.WIDE R26, R6, 0x2, R4 ;  /* 0x00000002061a7825 */ /* 0x010fc800078e0204 */
[--C-:B------:R-:W-:Y:S01]  /*7550*/  IMAD.WIDE R6, R7, 0x2, R4.reuse ;  /* 0x0000000207067825 */ /* 0x100fe200078e0204 */
[----:B------:R0:W-:Y:S04]  /*7560*/  STL.64 [R1+0x238], R26 ;  /* 0x0002381a01007387 */ /* 0x0001e80000100a00 */
[----:B0-----:R-:W3:Y:S04]  /*7570*/  LDL.LU.64 R26, [R1+0xc00] ;  /* 0x000c0000011a7983 */ /* 0x001ee80000300a00 */
        /* <DEDUP_REMOVED lines=25> */
[----:B0-----:R-:W2:Y:S01]  /*7710*/  LDL.LU.64 R2, [R1+0xbd8] ;  /* 0x000bd80001027983 */ /* 0x001ea20000300a00 */
[----:B------:R-:W-:-:S05]  /*7720*/  IMAD.WIDE R16, R17, 0x2, R4 ;  /* 0x0000000211107825 */ /* 0x000fca00078e0204 */
[----:B------:R2:W-:Y:S02]  /*7730*/  STL.64 [R1+0x90], R16 ;  /* 0x0000901001007387 */ /* 0x0005e40000100a00 */
[----:B--2---:R-:W-:-:S05]  /*7740*/  IMAD.WIDE R16, R2, 0x2, R4 ;  /* 0x0000000202107825 */ /* 0x004fca00078e0204 */
[----:B------:R0:W-:Y:S02]  /*7750*/  STL.64 [R1+0x2d0], R16 ;  /* 0x0002d01001007387 */ /* 0x0001e40000100a00 */
[--C-:B0-----:R-:W-:Y:S02]  /*7760*/  IMAD.WIDE R16, R3, 0x2, R4.reuse ;  /* 0x0000000203107825 */ /* 0x101fe400078e0204 */
[----:B------:R-:W2:Y:S04]  /*7770*/  LDL.LU.64 R2, [R1+0x30] ;  /* 0x0000300001027983 */ /* 0x000ea80000300a00 */
        /* <DEDUP_REMOVED lines=18> */
[----:B------:R0:W-:Y:S03]  /*78a0*/  STL.64 [R1+0x320], R10 ;  /* 0x0003200a01007387 */ /* 0x0001e60000100a00 */
[----:B------:R-:W-:-:S04]  /*78b0*/  IMAD.WIDE R4, R0, 0x2, R4 ;  /* 0x0000000200047825 */ /* 0x000fc800078e0204 */
[----:B------:R-:W-:Y:S01]  /*78c0*/  IMAD.MOV.U32 R0, RZ, RZ, R29 ;  /* 0x000000ffff007224 */ /* 0x000fe200078e001d */
[----:B0-----:R-:W2:Y:S04]  /*78d0*/  LDL.LU.64 R10, [R1+0xbb8] ;  /* 0x000bb800010a7983 */ /* 0x001ea80000300a00 */
[----:B------:R0:W-:Y:S04]  /*78e0*/  STL.64 [R1+0x58], R8 ;  /* 0x0000580801007387 */ /* 0x0001e80000100a00 */
[----:B0-----:R-:W2:Y:S04]  /*78f0*/  LDL.LU.64 R8, [R1+0xbb0] ;  /* 0x000bb00001087983 */ /* 0x001ea80000300a00 */
[----:B------:R0:W-:Y:S04]  /*7900*/  STL.64 [R1+0xb80], R4 ;  /* 0x000b800401007387 */ /* 0x0001e80000100a00 */
[----:B0-----:R-:W2:Y:S04]  /*7910*/  LDL.LU.64 R4, [R1+0x38] ;  /* 0x0000380001047983 */ /* 0x001ea80000300a00 */
[----:B------:R0:W-:Y:S04]  /*7920*/  STL [R1+0xb38], R28 ;  /* 0x000b381c01007387 */ /* 0x0001e80000100800 */
[----:B0-----:R-:W2:Y:S04]  /*7930*/  LDL.LU.64 R28, [R1+0xba8] ;  /* 0x000ba800011c7983 */ /* 0x001ea80000300a00 */
[----:B--2---:R-:W-:Y:S04]  /*7940*/  STL [R1+0xb34], R28 ;  /* 0x000b341c01007387 */ /* 0x004fe80000100800 */
[----:B------:R4:W-:Y:S04]  /*7950*/  STL [R1+0xb30], R0 ;  /* 0x000b300001007387 */ /* 0x0009e80000100800 */
[----:B------:R0:W-:Y:S01]  /*7960*/  STL [R1+0xb28], R29 ;  /* 0x000b281d01007387 */ /* 0x0001e20000100800 */
[----:B----4-:R-:W-:-:S03]  /*7970*/  IMAD.MOV.U32 R0, RZ, RZ, R7 ;  /* 0x000000ffff007224 */ /* 0x010fc600078e0007 */
[----:B0-----:R-:W2:Y:S04]  /*7980*/  LDL.LU.64 R28, [R1+0x40] ;  /* 0x00004000011c7983 */ /* 0x001ea80000300a00 */
[----:B------:R0:W-:Y:S04]  /*7990*/  STL [R1+0xb2c], R6 ;  /* 0x000b2c0601007387 */ /* 0x0001e80000100800 */
[----:B0-----:R-:W4:Y:S04]  /*79a0*/  LDL.LU.64 R6, [R1+0xba0] ;  /* 0x000ba00001067983 */ /* 0x001f280000300a00 */
[----:B----4-:R-:W-:Y:S04]  /*79b0*/  STL [R1+0xb24], R6 ;  /* 0x000b240601007387 */ /* 0x010fe80000100800 */
[----:B------:R2:W-:Y:S04]  /*79c0*/  STL [R1+0xb20], R0 ;  /* 0x000b200001007387 */ /* 0x0005e80000100800 */
[----:B------:R0:W-:Y:S01]  /*79d0*/  STL [R1+0xb18], R7 ;  /* 0x000b180701007387 */ /* 0x0001e20000100800 */
[----:B--2---:R-:W-:-:S03]  /*79e0*/  IMAD.MOV.U32 R0, RZ, RZ, R29 ;  /* 0x000000ffff007224 */ /* 0x004fc600078e001d */
[----:B0-----:R-:W2:Y:S04]  /*79f0*/  LDL.LU.64 R6, [R1+0x10] ;  /* 0x0000100001067983 */ /* 0x001ea80000300a00 */
[----:B------:R0:W-:Y:S04]  /*7a00*/  STL [R1+0xb1c], R28 ;  /* 0x000b1c1c01007387 */ /* 0x0001e80000100800 */
[----:B------:R-:W-:Y:S04]  /*7a10*/  STL [R1+0xb14], R8 ;  /* 0x000b140801007387 */ /* 0x000fe80000100800 */
[----:B------:R1:W-:Y:S04]  /*7a20*/  STL [R1+0xb10], R0 ;  /* 0x000b100001007387 */ /* 0x0003e80000100800 */
[----:B0-----:R-:W4:Y:S04]  /*7a30*/  LDL.LU.64 R28, [R1+0x8] ;  /* 0x00000800011c7983 */ /* 0x001f280000300a00 */
[----:B------:R0:W-:Y:S01]  /*7a40*/  STL [R1+0xb08], R9 ;  /* 0x000b080901007387 */ /* 0x0001e20000100800 */
[----:B-1----:R-:W-:-:S03]  /*7a50*/  IMAD.MOV.U32 R0, RZ, RZ, R5 ;  /* 0x000000ffff007224 */ /* 0x002fc600078e0005 */
[----:B0-----:R-:W2:Y:S04]  /*7a60*/  LDL.LU.64 R8, [R1+0x18] ;  /* 0x0000180001087983 */ /* 0x001ea80000300a00 */
[----:B------:R-:W-:Y:S04]  /*7a70*/  STL [R1+0xb0c], R4 ;  /* 0x000b0c0401007387 */ /* 0x000fe80000100800 */
[----:B------:R-:W-:Y:S04]  /*7a80*/  STL [R1+0xb04], R10 ;  /* 0x000b040a01007387 */ /* 0x000fe80000100800 */
[----:B------:R0:W-:Y:S04]  /*7a90*/  STL [R1+0xb00], R0 ;  /* 0x000b000001007387 */ /* 0x0001e80000100800 */
[----:B------:R1:W-:Y:S01]  /*7aa0*/  STL [R1+0xaf8], R11 ;  /* 0x000af80b01007387 */ /* 0x0003e20000100800 */
[----:B0-----:R-:W-:-:S03]  /*7ab0*/  IMAD.MOV.U32 R0, RZ, RZ, R3 ;  /* 0x000000ffff007224 */ /* 0x001fc600078e0003 */
[----:B-1----:R-:W2:Y:S04]  /*7ac0*/  LDL.LU.64 R10, [R1+0x20] ;  /* 0x00002000010a7983 */ /* 0x002ea80000300a00 */
[----:B------:R0:W-:Y:S04]  /*7ad0*/  STL [R1+0xafc], R2 ;  /* 0x000afc0201007387 */ /* 0x0001e80000100800 */
[----:B------:R-:W2:Y:S04]  /*7ae0*/  LDL.LU.64 R4, [R1] ;  /* 0x0000000001047983 */ /* 0x000ea80000300a00 */
[----:B0-----:R-:W2:Y:S04]  /*7af0*/  LDL.LU.64 R2, [R1+0xb98] ;  /* 0x000b980001027983 */ /* 0x001ea80000300a00 */
[----:B------:R-:W-:Y:S04]  /*7b00*/  STL [R1+0xaf4], R12 ;  /* 0x000af40c01007387 */ /* 0x000fe80000100800 */
[----:B------:R-:W-:Y:S04]  /*7b10*/  STL [R1+0xaf0], R0 ;  /* 0x000af00001007387 */ /* 0x000fe80000100800 */
[----:B------:R0:W-:Y:S04]  /*7b20*/  STL [R1+0xae8], R13 ;  /* 0x000ae80d01007387 */ /* 0x0001e80000100800 */
[----:B0-----:R-:W2:Y:S02]  /*7b30*/  LDL.LU.64 R12, [R1+0x28] ;  /* 0x00002800010c7983 */ /* 0x001ea40000300a00 */
[----:B--2---:R-:W-:-:S02]  /*7b40*/  IMAD.MOV.U32 R0, RZ, RZ, R13 ;  /* 0x000000ffff007224 */ /* 0x004fc400078e000d */
[----:B------:R-:W-:Y:S04]  /*7b50*/  STL [R1+0xaec], R12 ;  /* 0x000aec0c01007387 */ /* 0x000fe80000100800 */
[----:B------:R-:W-:Y:S04]  /*7b60*/  STL [R1+0xae4], R14 ;  /* 0x000ae40e01007387 */ /* 0x000fe80000100800 */
[----:B------:R0:W-:Y:S04]  /*7b70*/  STL [R1+0xae0], R0 ;  /* 0x000ae00001007387 */ /* 0x0001e80000100800 */
[----:B------:R-:W-:Y:S01]  /*7b80*/  STL [R1+0xad8], R15 ;  /* 0x000ad80f01007387 */ /* 0x000fe20000100800 */
[----:B0-----:R-:W-:-:S03]  /*7b90*/  IMAD.MOV.U32 R0, RZ, RZ, R11 ;  /* 0x000000ffff007224 */ /* 0x001fc600078e000b */
[----:B------:R-:W-:Y:S04]  /*7ba0*/  STL [R1+0xadc], R10 ;  /* 0x000adc0a01007387 */ /* 0x000fe80000100800 */
[----:B------:R-:W-:Y:S04]  /*7bb0*/  STL [R1+0xad4], R16 ;  /* 0x000ad41001007387 */ /* 0x000fe80000100800 */
[----:B------:R0:W-:Y:S04]  /*7bc0*/  STL [R1+0xad0], R0 ;  /* 0x000ad00001007387 */ /* 0x0001e80000100800 */
[----:B------:R1:W-:Y:S01]  /*7bd0*/  STL [R1+0xac8], R17 ;  /* 0x000ac81101007387 */ /* 0x0003e20000100800 */
[----:B0-----:R-:W-:-:S03]  /*7be0*/  IMAD.MOV.U32 R0, RZ, RZ, R9 ;  /* 0x000000ffff007224 */ /* 0x001fc600078e0009 */
[----:B-1----:R-:W2:Y:S04]  /*7bf0*/  LDL.LU.64 R16, [R1+0x80] ;  /* 0x0000800001107983 */ /* 0x002ea80000300a00 */
[----:B------:R-:W-:Y:S04]  /*7c00*/  STL [R1+0xacc], R8 ;  /* 0x000acc0801007387 */ /* 0x000fe80000100800 */
[----:B------:R-:W-:Y:S04]  /*7c10*/  STL [R1+0xac4], R18 ;  /* 0x000ac41201007387 */ /* 0x000fe80000100800 */
[----:B------:R0:W-:Y:S04]  /*7c20*/  STL [R1+0xac0], R0 ;  /* 0x000ac00001007387 */ /* 0x0001e80000100800 */
[----:B------:R-:W-:Y:S01]  /*7c30*/  STL [R1+0xab8], R19 ;  /* 0x000ab81301007387 */ /* 0x000fe20000100800 */
[----:B0-----:R-:W-:-:S03]  /*7c40*/  IMAD.MOV.U32 R0, RZ, RZ, R7 ;  /* 0x000000ffff007224 */ /* 0x001fc600078e0007 */
[----:B------:R-:W-:Y:S04]  /*7c50*/  STL [R1+0xabc], R6 ;  /* 0x000abc0601007387 */ /* 0x000fe80000100800 */
[----:B------:R-:W2:Y:S04]  /*7c60*/  LDL.LU.64 R14, [R1+0xa0] ;  /* 0x0000a000010e7983 */ /* 0x000ea80000300a00 */
[----:B------:R4:W-:Y:S04]  /*7c70*/  STL [R1+0xab0], R0 ;  /* 0x000ab00001007387 */ /* 0x0009e80000100800 */
[----:B------:R-:W-:Y:S04]  /*7c80*/  STL [R1+0xab4], R20 ;  /* 0x000ab41401007387 */ /* 0x000fe80000100800 */
[----:B------:R0:W-:Y:S01]  /*7c90*/  STL [R1+0xaa8], R21 ;  /* 0x000aa81501007387 */ /* 0x0001e20000100800 */
[----:B----4-:R-:W-:-:S03]  /*7ca0*/  IMAD.MOV.U32 R0, RZ, RZ, R29 ;  /* 0x000000ffff007224 */ /* 0x010fc600078e001d */
[----:B0-----:R-:W4:Y:S04]  /*7cb0*/  LDL.LU.64 R20, [R1+0x98] ;  /* 0x0000980001147983 */ /* 0x001f280000300a00 */
[----:B------:R-:W4:Y:S04]  /*7cc0*/  LDL.LU.64 R18, [R1+0xa8] ;  /* 0x0000a80001127983 */ /* 0x000f280000300a00 */
[----:B------:R-:W-:Y:S04]  /*7cd0*/  STL [R1+0xaac], R28 ;  /* 0x000aac1c01007387 */ /* 0x000fe80000100800 */
[----:B------:R-:W4:Y:S04]  /*7ce0*/  LDL.LU.64 R12, [R1+0xb0] ;  /* 0x0000b000010c7983 */ /* 0x000f280000300a00 */
[----:B------:R-:W-:Y:S04]  /*7cf0*/  STL [R1+0xaa0], R0 ;  /* 0x000aa00001007387 */ /* 0x000fe80000100800 */
[----:B------:R-:W-:Y:S04]  /*7d00*/  STL [R1+0xaa4], R22 ;  /* 0x000aa41601007387 */ /* 0x000fe80000100800 */
[----:B------:R0:W-:Y:S04]  /*7d10*/  STL [R1+0xa98], R23 ;  /* 0x000a981701007387 */ /* 0x0001e80000100800 */
[----:B0-----:R-:W4:Y:S04]  /*7d20*/  LDL.LU.64 R22, [R1+0x88] ;  /* 0x0000880001167983 */ /* 0x001f280000300a00 */
[----:B------:R-:W4:Y:S01]  /*7d30*/  LDL.LU.64 R10, [R1+0xc0] ;  /* 0x0000c000010a7983 */ /* 0x000f220000300a00 */
[----:B------:R-:W-:-:S03]  /*7d40*/  IMAD.MOV.U32 R0, RZ, RZ, R5 ;  /* 0x000000ffff007224 */ /* 0x000fc600078e0005 */
[----:B------:R0:W-:Y:S04]  /*7d50*/  STL [R1+0xa9c], R4 ;  /* 0x000a9c0401007387 */ /* 0x0001e80000100800 */
[----:B------:R-:W4:Y:S04]  /*7d60*/  LDL.LU.64 R8, [R1+0xc8] ;  /* 0x0000c80001087983 */ /* 0x000f280000300a00 */
[----:B------:R1:W-:Y:S04]  /*7d70*/  STL [R1+0xa90], R0 ;  /* 0x000a900001007387 */ /* 0x0003e80000100800 */
[----:B------:R-:W-:Y:S04]  /*7d80*/  STL [R1+0xa94], R24 ;  /* 0x000a941801007387 */ /* 0x000fe80000100800 */
[----:B------:R-:W-:Y:S04]  /*7d90*/  STL [R1+0xa88], R25 ;  /* 0x000a881901007387 */ /* 0x000fe80000100800 */
[----:B------:R-:W4:Y:S04]  /*7da0*/  LDL.LU.64 R6, [R1+0xd0] ;  /* 0x0000d00001067983 */ /* 0x000f280000300a00 */
[----:B------:R-:W-:Y:S04]  /*7db0*/  STL [R1+0xa8c], R2 ;  /* 0x000a8c0201007387 */ /* 0x000fe80000100800 */
[----:B------:R-:W-:Y:S04]  /*7dc0*/  STL [R1+0xa80], R3 ;  /* 0x000a800301007387 */ /* 0x000fe80000100800 */
[----:B------:R-:W4:Y:S04]  /*7dd0*/  LDL.LU.64 R28, [R1+0xd8] ;  /* 0x0000d800011c7983 */ /* 0x000f280000300a00 */
[----:B---3--:R-:W-:Y:S04]  /*7de0*/  STL [R1+0xa84], R26 ;  /* 0x000a841a01007387 */ /* 0x008fe80000100800 */
[----:B------:R-:W-:Y:S04]  /*7df0*/  STL [R1+0x344], R27 ;  /* 0x0003441b01007387 */ /* 0x000fe80000100800 */
[----:B0-----:R-:W3:Y:S04]  /*7e00*/  LDL.LU.64 R4, [R1+0xe8] ;  /* 0x0000e80001047983 */ /* 0x001ee80000300a00 */
[----:B--2---:R0:W-:Y:S01]  /*7e10*/  STL [R1+0x34c], R16 ;  /* 0x00034c1001007387 */ /* 0x0041e20000100800 */
[----:B-1----:R-:W-:-:S03]  /*7e20*/  IMAD.MOV.U32 R0, RZ, RZ, R17 ;  /* 0x000000ffff007224 */ /* 0x002fc600078e0011 */
[----:B0-----:R-:W2:Y:S04]  /*7e30*/  LDL.LU.64 R16, [R1+0xf0] ;  /* 0x0000f00001107983 */ /* 0x001ea80000300a00 */
[----:B------:R0:W-:Y:S04]  /*7e40*/  STL [R1+0x348], R0 ;  /* 0x0003480001007387 */ /* 0x0001e80000100800 */
[----:B----4-:R1:W-:Y:S01]  /*7e50*/  STL [R1+0x354], R22 ;  /* 0x0003541601007387 */ /* 0x0103e20000100800 */
[----:B0-----:R-:W-:-:S03]  /*7e60*/  IMAD.MOV.U32 R0, RZ, RZ, R23 ;  /* 0x000000ffff007224 */ /* 0x001fc600078e0017 */
[----:B-1----:R-:W4:Y:S04]  /*7e70*/  LDL.LU.64 R22, [R1+0x100] ;  /* 0x0001000001167983 */ /* 0x002f280000300a00 */
[----:B------:R0:W-:Y:S04]  /*7e80*/  STL [R1+0x350], R0 ;  /* 0x0003500001007387 */ /* 0x0001e80000100800 */
[----:B------:R1:W-:Y:S01]  /*7e90*/  STL [R1+0x35c], R20 ;  /* 0x00035c1401007387 */ /* 0x0003e20000100800 */
        /* <DEDUP_REMOVED lines=31> */
[----:B---3--:R1:W-:Y:S01]  /*8090*/  STL [R1+0x39c], R4 ;  /* 0x00039c0401007387 */ /* 0x0083e20000100800 */
[----:B0-----:R-:W-:-:S03]  /*80a0*/  IMAD.MOV.U32 R0, RZ, RZ, R5 ;  /* 0x000000ffff007224 */ /* 0x001fc600078e0005 */
[----:B-1----:R-:W3:Y:S04]  /*80b0*/  LDL.LU.64 R4, [R1+0x140] ;  /* 0x0001400001047983 */ /* 0x002ee80000300a00 */
[----:B------:R0:W-:Y:S04]  /*80c0*/  STL [R1+0x398], R0 ;  /* 0x0003980001007387 */ /* 0x0001e80000100800 */
[----:B--2---:R1:W-:Y:S01]  /*80d0*/  STL [R1+0x3a4], R16 ;  /* 0x0003a41001007387 */ /* 0x0043e20000100800 */
[----:B0-----:R-:W-:-:S03]  /*80e0*/  IMAD.MOV.U32 R0, RZ, RZ, R17 ;  /* 0x000000ffff007224 */ /* 0x001fc600078e0011 */
[----:B-1----:R-:W2:Y:S04]  /*80f0*/  LDL.LU.64 R16, [R1+0x168] ;  /* 0x0001680001107983 */ /* 0x002ea80000300a00 */
        /* <DEDUP_REMOVED lines=101> */
[----:B------:R-:W-:Y:S04]  /*8750*/  STL [R1+0x474], R18 ;  /* 0x0004741201007387 */ /* 0x000fe80000100800 */
[----:B------:R-:W4:Y:S01]  /*8760*/  LDL.LU.64 R24, [R1+0x298] ;  /* 0x0002980001187983 */ /* 0x000f220000300a00 */
[----:B0-----:R-:W-:-:S05]  /*8770*/  IMAD.MOV.U32 R0, RZ, RZ, R19 ;  /* 0x000000ffff007224 */ /* 0x001fca00078e0013 */
        /* <DEDUP_REMOVED lines=12> */
[----:B------:R0:W-:Y:S02]  /*8840*/  STL [R1+0x488], R0 ;  /* 0x0004880001007387 */ /* 0x0001e40000100800 */
[----:B0-----:R-:W-:Y:S02]  /*8850*/  IMAD.MOV.U32 R0, RZ, RZ, R7 ;  /* 0x000000ffff007224 */ /* 0x001fe400078e0007 */
[----:B------:R-:W-:Y:S04]  /*8860*/  STL [R1+0x494], R6 ;  /* 0x0004940601007387 */ /* 0x000fe80000100800 */
[----:B------:R-:W4:Y:S04]  /*8870*/  LDL.LU.64 R8, [R1+0x2b0] ;  /* 0x0002b00001087983 */ /* 0x000f280000300a00 */
[----:B------:R0:W-:Y:S04]  /*8880*/  STL [R1+0x490], R0 ;  /* 0x0004900001007387 */ /* 0x0001e80000100800 */
[----:B------:R1:W-:Y:S01]  /*8890*/  STL [R1+0x49c], R28 ;  /* 0x00049c1c01007387 */ /* 0x0003e20000100800 */
[----:B0-----:R-:W-:-:S03]  /*88a0*/  IMAD.MOV.U32 R0, RZ, RZ, R29 ;  /* 0x000000ffff007224 */ /* 0x001fc600078e001d */
[----:B------:R-:W4:Y:S04]  /*88b0*/  LDL.LU.64 R6, [R1+0x218] ;  /* 0x0002180001067983 */ /* 0x000f280000300a00 */
[----:B---3--:R-:W-:Y:S04]  /*88c0*/  STL [R1+0x4a4], R4 ;  /* 0x0004a40401007387 */ /* 0x008fe80000100800 */
[----:B------:R0:W-:Y:S04]  /*88d0*/  STL [R1+0x498], R0 ;  /* 0x0004980001007387 */ /* 0x0001e80000100800 */
[----:B-1----:R-:W3:Y:S01]  /*88e0*/  LDL.LU.64 R28, [R1+0x2c0] ;  /* 0x0002c000011c7983 */ /* 0x002ee20000300a00 */
[----:B0-----:R-:W-:-:S03]  /*88f0*/  IMAD.MOV.U32 R0, RZ, RZ, R5 ;  /* 0x000000ffff007224 */ /* 0x001fc600078e0005 */
[----:B--2---:R-:W-:Y:S04]  /*8900*/  STL [R1+0x4ac], R16 ;  /* 0x0004ac1001007387 */ /* 0x004fe80000100800 */
[----:B------:R0:W-:Y:S04]  /*8910*/  STL [R1+0x4a0], R0 ;  /* 0x0004a00001007387 */ /* 0x0001e80000100800 */
[----:B------:R-:W2:Y:S01]  /*8920*/  LDL.LU.64 R4, [R1+0x230] ;  /* 0x0002300001047983 */ /* 0x000ea20000300a00 */
[----:B0-----:R-:W-:-:S03]  /*8930*/  IMAD.MOV.U32 R0, RZ, RZ, R17 ;  /* 0x000000ffff007224 */ /* 0x001fc600078e0011 */
[----:B----4-:R-:W-:Y:S04]  /*8940*/  STL [R1+0x4b4], R22 ;  /* 0x0004b41601007387 */ /* 0x010fe80000100800 */
[----:B------:R0:W-:Y:S04]  /*8950*/  STL [R1+0x4a8], R0 ;  /* 0x0004a80001007387 */ /* 0x0001e80000100800 */
[----:B------:R-:W4:Y:S01]  /*8960*/  LDL.LU.64 R16, [R1+0x2d8] ;  /* 0x0002d80001107983 */ /* 0x000f220000300a00 */
[----:B0-----:R-:W-:-:S03]  /*8970*/  IMAD.MOV.U32 R0, RZ, RZ, R23 ;  /* 0x000000ffff007224 */ /* 0x001fc600078e0017 */
[----:B------:R-:W-:Y:S04]  /*8980*/  STL [R1+0x4bc], R20 ;  /* 0x0004bc1401007387 */ /* 0x000fe80000100800 */
        /* <DEDUP_REMOVED lines=12> */
[----:B------:R0:W-:Y:S02]  /*8a50*/  STL [R1+0x4c8], R0 ;  /* 0x0004c80001007387 */ /* 0x0001e40000100800 */
[----:B0-----:R-:W-:Y:S02]  /*8a60*/  IMAD.MOV.U32 R0, RZ, RZ, R13 ;  /* 0x000000ffff007224 */ /* 0x001fe400078e000d */
[----:B------:R-:W4:Y:S04]  /*8a70*/  LDL.LU.64 R12, [R1+0x2f0] ;  /* 0x0002f000010c7983 */ /* 0x000f280000300a00 */
        /* <DEDUP_REMOVED lines=11> */
[----:B------:R-:W-:Y:S04]  /*8b30*/  STL [R1+0x4f4], R6 ;  /* 0x0004f40601007387 */ /* 0x000fe80000100800 */
[----:B------:R0:W-:Y:S04]  /*8b40*/  STL [R1+0x4e8], R0 ;  /* 0x0004e80001007387 */ /* 0x0001e80000100800 */
[----:B-1----:R-:W4:Y:S01]  /*8b50*/  LDL.LU.64 R8, [R1+0x260] ;  /* 0x0002600001087983 */ /* 0x002f220000300a00 */
[----:B0-----:R-:W-:-:S03]  /*8b60*/  IMAD.MOV.U32 R0, RZ, RZ, R7 ;  /* 0x000000ffff007224 */ /* 0x001fc600078e0007 */
[----:B---3--:R-:W-:Y:S04]  /*8b70*/  STL [R1+0x4fc], R28 ;  /* 0x0004fc1c01007387 */ /* 0x008fe80000100800 */
[----:B------:R0:W-:Y:S04]  /*8b80*/  STL [R1+0x4f0], R0 ;  /* 0x0004f00001007387 */ /* 0x0001e80000100800 */
[----:B------:R-:W3:Y:S01]  /*8b90*/  LDL.LU.64 R6, [R1+0x308] ;  /* 0x0003080001067983 */ /* 0x000ee20000300a00 */
        /* <DEDUP_REMOVED lines=16> */
[----:B0-----:R-:W-:-:S05]  /*8ca0*/  IMAD.MOV.U32 R0, RZ, RZ, R21 ;  /* 0x000000ffff007224 */ /* 0x001fca00078e0015 */
[----:B------:R0:W-:Y:S04]  /*8cb0*/  STL [R1+0x518], R0 ;  /* 0x0005180001007387 */ /* 0x0001e80000100800 */
[----:B------:R1:W-:Y:S04]  /*8cc0*/  STL [R1+0x524], R14 ;  /* 0x0005240e01007387 */ /* 0x0003e80000100800 */
[----:B------:R-:W4:Y:S01]  /*8cd0*/  LDL.LU.64 R24, [R1+0xf8] ;  /* 0x0000f80001187983 */ /* 0x000f220000300a00 */
[----:B0-----:R-:W-:-:S03]  /*8ce0*/  IMAD.MOV.U32 R0, RZ, RZ, R15 ;  /* 0x000000ffff007224 */ /* 0x001fc600078e000f */
[----:B-1----:R-:W4:Y:S04]  /*8cf0*/  LDL.LU.64 R14, [R1+0x330] ;  /* 0x00033000010e7983 */ /* 0x002f280000300a00 */
[----:B------:R0:W-:Y:S04]  /*8d00*/  STL [R1+0x520], R0 ;  /* 0x0005200001007387 */ /* 0x0001e80000100800 */
[----:B------:R1:W-:Y:S01]  /*8d10*/  STL [R1+0x52c], R12 ;  /* 0x00052c0c01007387 */ /* 0x0003e20000100800 */
[----:B0-----:R-:W-:-:S03]  /*8d20*/  IMAD.MOV.U32 R0, RZ, RZ, R13 ;  /* 0x000000ffff007224 */ /* 0x001fc600078e000d */
[----:B------:R-:W4:Y:S04]  /*8d30*/  LDL.LU.64 R22, [R1+0x290] ;  /* 0x0002900001167983 */ /* 0x000f280000300a00 */
[----:B------:R-:W-:Y:S04]  /*8d40*/  STL [R1+0x534], R10 ;  /* 0x0005340a01007387 */ /* 0x000fe80000100800 */
[----:B------:R0:W-:Y:S04]  /*8d50*/  STL [R1+0x528], R0 ;  /* 0x0005280001007387 */ /* 0x0001e80000100800 */
[----:B-1----:R-:W4:Y:S01]  /*8d60*/  LDL.LU.64 R12, [R1+0x338] ;  /* 0x00033800010c7983 */ /* 0x002f220000300a00 */
[----:B0-----:R-:W-:-:S03]  /*8d70*/  IMAD.MOV.U32 R0, RZ, RZ, R11 ;  /* 0x000000ffff007224 */ /* 0x001fc600078e000b */
[----:B------:R-:W-:Y:S04]  /*8d80*/  STL [R1+0x53c], R18 ;  /* 0x00053c1201007387 */ /* 0x000fe80000100800 */
[----:B------:R0:W-:Y:S04]  /*8d90*/  STL [R1+0x530], R0 ;  /* 0x0005300001007387 */ /* 0x0001e80000100800 */
[----:B------:R-:W4:Y:S04]  /*8da0*/  LDL.LU.64 R10, [R1+0xe0] ;  /* 0x0000e000010a7983 */ /* 0x000f280000300a00 */
[----:B------:R-:W4:Y:S01]  /*8db0*/  LDL.LU.64 R20, [R1+0x5a0] ;  /* 0x0005a00001147983 */ /* 0x000f220000300a00 */
[----:B0-----:R-:W-:-:S05]  /*8dc0*/  IMAD.MOV.U32 R0, RZ, RZ, R19 ;  /* 0x000000ffff007224 */ /* 0x001fca00078e0013 */
        /* <DEDUP_REMOVED lines=11> */
[----:B------:R-:W2:Y:S04]  /*8e80*/  LDL.LU.64 R18, [R1+0xb8] ;  /* 0x0000b80001127983 */ /* 0x000ea80000300a00 */
[----:B----4-:R-:W-:Y:S04]  /*8e90*/  STL [R1+0x55c], R4 ;  /* 0x00055c0401007387 */ /* 0x010fe80000100800 */
[----:B------:R0:W-:Y:S04]  /*8ea0*/  STL [R1+0x550], R0 ;  /* 0x0005500001007387 */ /* 0x0001e80000100800 */
[----:B-1----:R-:W4:Y:S01]  /*8eb0*/  LDL.LU.64 R28, [R1+0x5c0] ;  /* 0x0005c000011c7983 */ /* 0x002f220000300a00 */
[----:B0-----:R-:W-:-:S03]  /*8ec0*/  IMAD.MOV.U32 R0, RZ, RZ, R5 ;  /* 0x000000ffff007224 */ /* 0x001fc600078e0005 */
[----:B------:R-:W-:Y:S04]  /*8ed0*/  STL [R1+0x564], R16 ;  /* 0x0005641001007387 */ /* 0x000fe80000100800 */
[----:B------:R0:W-:Y:S04]  /*8ee0*/  STL [R1+0x558], R0 ;  /* 0x0005580001007387 */ /* 0x0001e80000100800 */
[----:B------:R-:W4:Y:S01]  /*8ef0*/  LDL.LU.64 R4, [R1+0x2b8] ;  /* 0x0002b80001047983 */ /* 0x000f220000300a00 */
[----:B0-----:R-:W-:-:S03]  /*8f00*/  IMAD.MOV.U32 R0, RZ, RZ, R17 ;  /* 0x000000ffff007224 */ /* 0x001fc600078e0011 */
[----:B------:R-:W4:Y:S04]  /*8f10*/  LDL.LU.64 R16, [R1+0x5d0] ;  /* 0x0005d00001107983 */ /* 0x000f280000300a00 */
[----:B------:R0:W-:Y:S04]  /*8f20*/  STL [R1+0x560], R0 ;  /* 0x0005600001007387 */ /* 0x0001e80000100800 */
[----:B------:R-:W-:Y:S01]  /*8f30*/  STL [R1+0x56c], R2 ;  /* 0x00056c0201007387 */ /* 0x000fe20000100800 */
[----:B0-----:R-:W-:-:S03]  /*8f40*/  IMAD.MOV.U32 R0, RZ, RZ, R3 ;  /* 0x000000ffff007224 */ /* 0x001fc600078e0003 */
[----:B------:R-:W-:Y:S04]  /*8f50*/  STL [R1+0x574], R24 ;  /* 0x0005741801007387 */ /* 0x000fe80000100800 */
[----:B------:R0:W-:Y:S04]  /*8f60*/  STL [R1+0x568], R0 ;  /* 0x0005680001007387 */ /* 0x0001e80000100800 */
[----:B------:R-:W-:Y:S01]  /*8f70*/  STL [R1+0x57c], R14 ;  /* 0x00057c0e01007387 */ /* 0x000fe20000100800 */
[----:B0-----:R-:W-:-:S05]  /*8f80*/  IMAD.MOV.U32 R0, RZ, RZ, R25 ;  /* 0x000000ffff007224 */ /* 0x001fca00078e0019 */
[----:B------:R0:W-:Y:S04]  /*8f90*/  STL [R1+0x570], R0 ;  /* 0x0005700001007387 */ /* 0x0001e80000100800 */
[----:B------:R-:W-:Y:S01]  /*8fa0*/  STL [R1+0x584], R22 ;  /* 0x0005841601007387 */ /* 0x000fe20000100800 */
[----:B0-----:R-:W-:-:S05]  /*8fb0*/  IMAD.MOV.U32 R0, RZ, RZ, R15 ;  /* 0x000000ffff007224 */ /* 0x001fca00078e000f */
        /* <DEDUP_REMOVED lines=10> */
[----:B------:R-:W-:Y:S04]  /*9060*/  STL [R1+0x59c], R20 ;  /* 0x00059c1401007387 */ /* 0x000fe80000100800 */
[----:B------:R0:W-:Y:S04]  /*9070*/  STL [R1+0x590], R0 ;  /* 0x0005900001007387 */ /* 0x0001e80000100800 */
[----:B-1----:R-:W4:Y:S01]  /*9080*/  LDL.LU.64 R10, [R1+0x2d0] ;  /* 0x0002d000010a7983 */ /* 0x002f220000300a00 */
[----:B0-----:R-:W-:-:S03]  /*9090*/  IMAD.MOV.U32 R0, RZ, RZ, R21 ;  /* 0x000000ffff007224 */ /* 0x001fc600078e0015 */
[----:B------:R-:W-:Y:S04]  /*90a0*/  STL [R1+0x5a4], R8 ;  /* 0x0005a40801007387 */ /* 0x000fe80000100800 */
[----:B------:R0:W-:Y:S02]  /*90b0*/  STL [R1+0x598], R0 ;  /* 0x0005980001007387 */ /* 0x0001e40000100800 */
[----:B0-----:R-:W-:Y:S02]  /*90c0*/  IMAD.MOV.U32 R0, RZ, RZ, R9 ;  /* 0x000000ffff007224 */ /* 0x001fe400078e0009 */
[----:B------:R-:W4:Y:S04]  /*90d0*/  LDL.LU.64 R8, [R1+0x5f0] ;  /* 0x0005f00001087983 */ /* 0x000f280000300a00 */
[----:B------:R0:W-:Y:S04]  /*90e0*/  STL [R1+0x5a0], R0 ;  /* 0x0005a00001007387 */ /* 0x0001e80000100800 */
[----:B---3--:R1:W-:Y:S01]  /*90f0*/  STL [R1+0x5ac], R6 ;  /* 0x0005ac0601007387 */ /* 0x0083e20000100800 */
[----:B0-----:R-:W-:-:S03]  /*9100*/  IMAD.MOV.U32 R0, RZ, RZ, R7 ;  /* 0x000000ffff007224 */ /* 0x001fc600078e0007 */
[----:B--2---:R-:W-:Y:S04]  /*9110*/  STL [R1+0x5b4], R18 ;  /* 0x0005b41201007387 */ /* 0x004fe80000100800 */
[----:B------:R0:W-:Y:S04]  /*9120*/  STL [R1+0x5a8], R0 ;  /* 0x0005a80001007387 */ /* 0x0001e80000100800 */
[----:B-1----:R-:W2:Y:S01]  /*9130*/  LDL.LU.64 R6, [R1+0x78] ;  /* 0x0000780001067983 */ /* 0x002ea20000300a00 */
[----:B0-----:R-:W-:-:S03]  /*9140*/  IMAD.MOV.U32 R0, RZ, RZ, R19 ;  /* 0x000000ffff007224 */ /* 0x001fc600078e0013 */
[----:B----4-:R-:W-:Y:S04]  /*9150*/  STL [R1+0x5bc], R28 ;  /* 0x0005bc1c01007387 */ /* 0x010fe80000100800 */
[----:B------:R0:W-:Y:S02]  /*9160*/  STL [R1+0x5b0], R0 ;  /* 0x0005b00001007387 */ /* 0x0001e40000100800 */
[----:B0-----:R-:W-:Y:S02]  /*9170*/  IMAD.MOV.U32 R0, RZ, RZ, R29 ;  /* 0x000000ffff007224 */ /* 0x001fe400078e001d */
[----:B------:R-:W3:Y:S04]  /*9180*/  LDL.LU.64 R28, [R1+0x600] ;  /* 0x00060000011c7983 */ /* 0x000ee80000300a00 */
[----:B------:R0:W-:Y:S04]  /*9190*/  STL [R1+0x5b8], R0 ;  /* 0x0005b80001007387 */ /* 0x0001e80000100800 */
[----:B------:R1:W-:Y:S01]  /*91a0*/  STL [R1+0x5c4], R4 ;  /* 0x0005c40401007387 */ /* 0x0003e20000100800 */
[----:B0-----:R-:W-:-:S03]  /*91b0*/  IMAD.MOV.U32 R0, RZ, RZ, R5 ;  /* 0x000000ffff007224 */ /* 0x001fc600078e0005 */
[----:B------:R-:W-:Y:S04]  /*91c0*/  STL [R1+0x5cc], R16 ;  /* 0x0005cc1001007387 */ /* 0x000fe80000100800 */
[----:B------:R-:W-:Y:S04]  /*91d0*/  STL [R1+0x5c0], R0 ;  /* 0x0005c00001007387 */ /* 0x000fe80000100800 */
[----:B-1----:R-:W4:Y:S04]  /*91e0*/  LDL.LU.64 R4, [R1+0x70] ;  /* 0x0000700001047983 */ /* 0x002f280000300a00 */
[----:B----4-:R0:W-:Y:S04]  /*91f0*/  STL.64 [R1+0xb88], R4 ;  /* 0x000b880401007387 */ /* 0x0101e80000100a00 */
[----:B0-----:R-:W4:Y:S01]  /*9200*/  LDL.LU.64 R4, [R1+0x610] ;  /* 0x0006100001047983 */ /* 0x001f220000300a00 */
[----:B------:R-:W-:-:S03]  /*9210*/  IMAD.MOV.U32 R0, RZ, RZ, R17 ;  /* 0x000000ffff007224 */ /* 0x000fc600078e0011 */
[----:B----4-:R0:W-:Y:S04]  /*9220*/  STL.64 [R1+0xb90], R4 ;  /* 0x000b900401007387 */ /* 0x0101e80000100a00 */
[----:B0-----:R-:W4:Y:S04]  /*9230*/  LDL.LU.64 R4, [R1+0x2e8] ;  /* 0x0002e80001047983 */ /* 0x001f280000300a00 */
[----:B------:R-:W4:Y:S04]  /*9240*/  LDL.LU.64 R26, [R1+0x620] ;  /* 0x00062000011a7983 */ /* 0x000f280000300a00 */
[----:B------:R0:W-:Y:S04]  /*9250*/  STL [R1+0x5c8], R0 ;  /* 0x0005c80001007387 */ /* 0x0001e80000100800 */
[----:B------:R-:W-:Y:S04]  /*9260*/  STL [R1+0x5d4], R14 ;  /* 0x0005d40e01007387 */ /* 0x000fe80000100800 */
[----:B------:R-:W4:Y:S01]  /*9270*/  LDL.LU.64 R2, [R1+0x2f8] ;  /* 0x0002f80001027983 */ /* 0x000f220000300a00 */
[----:B0-----:R-:W-:-:S03]  /*9280*/  IMAD.MOV.U32 R0, RZ, RZ, R15 ;  /* 0x000000ffff007224 */ /* 0x001fc600078e000f */
        /* <DEDUP_REMOVED lines=17> */
[----:B--2---:R1:W-:Y:S04]  /*93a0*/  STL [R1+0x5f4], R6 ;  /* 0x0005f40601007387 */ /* 0x0043e80000100800 */
[----:B------:R-:W2:Y:S01]  /*93b0*/  LDL.LU.64 R10, [R1+0x320] ;  /* 0x00032000010a7983 */ /* 0x000ea20000300a00 */
[----:B0-----:R-:W-:-:S03]  /*93c0*/  IMAD.MOV.U32 R0, RZ, RZ, R7 ;  /* 0x000000ffff007224 */ /* 0x001fc600078e0007 */
[----:B------:R-:W2:Y:S04]  /*93d0*/  LDL.LU.64 R8, [R1+0x670] ;  /* 0x0006700001087983 */ /* 0x000ea80000300a00 */
[----:B------:R0:W-:Y:S04]  /*93e0*/  STL [R1+0x5f0], R0 ;  /* 0x0005f00001007387 */ /* 0x0001e80000100800 */
[----:B---3--:R3:W-:Y:S04]  /*93f0*/  STL [R1+0x5fc], R28 ;  /* 0x0005fc1c01007387 */ /* 0x0087e80000100800 */
[----:B-1----:R-:W2:Y:S01]  /*9400*/  LDL.LU.64 R6, [R1+0x58] ;  /* 0x0000580001067983 */ /* 0x002ea20000300a00 */
[----:B0-----:R-:W-:-:S03]  /*9410*/  IMAD.MOV.U32 R0, RZ, RZ, R29 ;  /* 0x000000ffff007224 */ /* 0x001fc600078e001d */
[----:B---3--:R-:W3:Y:S04]  /*9420*/  LDL.LU.64 R28, [R1+0x680] ;  /* 0x00068000011c7983 */ /* 0x008ee80000300a00 */
[----:B------:R0:W-:Y:S04]  /*9430*/  STL [R1+0x5f8], R0 ;  /* 0x0005f80001007387 */ /* 0x0001e80000100800 */
[----:B----4-:R1:W-:Y:S01]  /*9440*/  STL [R1+0x604], R4 ;  /* 0x0006040401007387 */ /* 0x0103e20000100800 */
[----:B0-----:R-:W-:-:S03]  /*9450*/  IMAD.MOV.U32 R0, RZ, RZ, R5 ;  /* 0x000000ffff007224 */ /* 0x001fc600078e0005 */
[----:B-1----:R-:W4:Y:S04]  /*9460*/  LDL.LU.64 R4, [R1+0xb90] ;  /* 0x000b900001047983 */ /* 0x002f280000300a00 */
[----:B----4-:R-:W-:Y:S04]  /*9470*/  STL [R1+0x60c], R4 ;  /* 0x00060c0401007387 */ /* 0x010fe80000100800 */
[----:B------:R0:W-:Y:S02]  /*9480*/  STL [R1+0x600], R0 ;  /* 0x0006000001007387 */ /* 0x0001e40000100800 */
[----:B0-----:R-:W-:-:S02]  /*9490*/  IMAD.MOV.U32 R0, RZ, RZ, R5 ;  /* 0x000000ffff007224 */ /* 0x001fc400078e0005 */
[----:B------:R-:W4:Y:S04]  /*94a0*/  LDL.LU.64 R4, [R1+0xb88] ;  /* 0x000b880001047983 */ /* 0x000f280000300a00 */
[----:B----4-:R-:W-:Y:S04]  /*94b0*/  STL [R1+0x614], R4 ;  /* 0x0006140401007387 */ /* 0x010fe80000100800 */
[----:B------:R0:W-:Y:S02]  /*94c0*/  STL [R1+0x608], R0 ;  /* 0x0006080001007387 */ /* 0x0001e40000100800 */
[----:B0-----:R-:W-:-:S02]  /*94d0*/  IMAD.MOV.U32 R0, RZ, RZ, R5 ;  /* 0x000000ffff007224 */ /* 0x001fc400078e0005 */
[----:B------:R-:W4:Y:S04]  /*94e0*/  LDL.LU.64 R4, [R1+0xb80] ;  /* 0x000b800001047983 */ /* 0x000f280000300a00 */
[----:B------:R-:W-:Y:S04]  /*94f0*/  STL [R1+0x61c], R26 ;  /* 0x00061c1a01007387 */ /* 0x000fe80000100800 */
[----:B------:R0:W-:Y:S04]  /*9500*/  STL [R1+0x610], R0 ;  /* 0x0006100001007387 */ /* 0x0001e80000100800 */
[----:B------:R-:W-:Y:S01]  /*9510*/  STL [R1+0x624], R2 ;  /* 0x0006240201007387 */ /* 0x000fe20000100800 */
[----:B0-----:R-:W-:-:S05]  /*9520*/  IMAD.MOV.U32 R0, RZ, RZ, R27 ;  /* 0x000000ffff007224 */ /* 0x001fca00078e001b */
[----:B------:R0:W-:Y:S04]  /*9530*/  STL [R1+0x618], R0 ;  /* 0x0006180001007387 */ /* 0x0001e80000100800 */
[----:B------:R-:W-:Y:S01]  /*9540*/  STL [R1+0x62c], R24 ;  /* 0x00062c1801007387 */ /* 0x000fe20000100800 */
[----:B0-----:R-:W-:Y:S02]  /*9550*/  IMAD.MOV.U32 R0, RZ, RZ, R3 ;  /* 0x000000ffff007224 */ /* 0x001fe400078e0003 */
[----:B------:R-:W0:Y:S03]  /*9560*/  LDC R3, c[0x0][0x3a8] ;  /* 0x0000ea00ff037b82 */ /* 0x000e260000000800 */
[----:B------:R1:W-:Y:S04]  /*9570*/  STL [R1+0x620], R0 ;  /* 0x0006200001007387 */ /* 0x0003e80000100800 */
[----:B------:R-:W-:Y:S01]  /*9580*/  STL [R1+0x634], R22 ;  /* 0x0006341601007387 */ /* 0x000fe20000100800 */
[----:B-1----:R-:W-:-:S05]  /*9590*/  IMAD.MOV.U32 R0, RZ, RZ, R25 ;  /* 0x000000ffff007224 */ /* 0x002fca00078e0019 */
        /* <DEDUP_REMOVED lines=16> */
[----:B--2---:R-:W-:Y:S01]  /*96a0*/  STL [R1+0x664], R10 ;  /* 0x0006640a01007387 */ /* 0x004fe20000100800 */
        /* <DEDUP_REMOVED lines=8> */
[----:B---3--:R-:W-:Y:S01]  /*9730*/  STL [R1+0x67c], R28 ;  /* 0x00067c1c01007387 */ /* 0x008fe20000100800 */
[----:B-1----:R-:W-:-:S05]  /*9740*/  IMAD.MOV.U32 R0, RZ, RZ, R7 ;  /* 0x000000ffff007224 */ /* 0x002fca00078e0007 */
[----:B------:R1:W-:Y:S02]  /*9750*/  STL [R1+0x670], R0 ;  /* 0x0006700001007387 */ /* 0x0003e40000100800 */
[----:B-1----:R-:W-:Y:S02]  /*9760*/  IMAD.MOV.U32 R0, RZ, RZ, R29 ;  /* 0x000000ffff007224 */ /* 0x002fe400078e001d */
[C---:B0-----:R-:W-:Y:S02]  /*9770*/  IMAD R28, R3.reuse, 0x5f, RZ ;  /* 0x0000005f031c7824 */ /* 0x041fe400078e02ff */
[C---:B------:R-:W-:Y:S02]  /*9780*/  IMAD R25, R3.reuse, 0x5b, RZ ;  /* 0x0000005b03197824 */ /* 0x040fe400078e02ff */
[----:B------:R-:W-:Y:S01]  /*9790*/  IMAD R22, R3, 0x57, RZ ;  /* 0x0000005703167824 */ /* 0x000fe200078e02ff */
[----:B----4-:R-:W-:Y:S04]  /*97a0*/  STL [R1+0x684], R4 ;  /* 0x0006840401007387 */ /* 0x010fe80000100800 */
[----:B------:R0:W-:Y:S04]  /*97b0*/  STL [R1+0x678], R0 ;  /* 0x0006780001007387 */ /* 0x0001e80000100800 */
[----:B------:R-:W-:Y:S04]  /*97c0*/  STL [R1+0x680], R5 ;  /* 0x0006800501007387 */ /* 0x000fe80000100800 */
[----:B------:R-:W-:Y:S01]  /*97d0*/  STL [R1+0x340], RZ ;  /* 0x000340ff01007387 */ /* 0x000fe20000100800 */
[----:B0-----:R-:W0:Y:S03]  /*97e0*/  LDC R0, c[0x0][0x3ac] ;  /* 0x0000eb00ff007b82 */ /* 0x001e260000000800 */
[----:B------:R-:W-:Y:S04]  /*97f0*/  STL [R1+0x1e0], RZ ;  /* 0x0001e0ff01007387 */ /* 0x000fe80000100800 */
        /* <DEDUP_REMOVED lines=23> */
[----:B------:R-:W-:Y:S01]  /*9970*/  STL [R1+0x150], RZ ;  /* 0x000150ff01007387 */ /* 0x000fe20000100800 */
[----:B0-----:R-:W-:-:S03]  /*9980*/  IMAD.SHL.U32 R0, R0, 0x80, RZ ;  /* 0x0000008000007824 */ /* 0x001fc600078e00ff */
[----:B------:R-:W-:Y:S04]  /*9990*/  STL [R1+0x154], RZ ;  /* 0x000154ff01007387 */ /* 0x000fe80000100800 */
[----:B------:R-:W-:Y:S04]  /*99a0*/  STL [R1+0x158], RZ ;  /* 0x000158ff01007387 */ /* 0x000fe80000100800 */
[----:B------:R-:W-:Y:S04]  /*99b0*/  STL [R1+0x15c], RZ ;  /* 0x00015cff01007387 */ /* 0x000fe80000100800 */
[----:B------:R-:W-:Y:S04]  /*99c0*/  STL [R1+0x100], RZ ;  /* 0x000100ff01007387 */ /* 0x000fe80000100800 */
[----:B------:R-:W-:Y:S01]  /*99d0*/  STL [R1+0x104], RZ ;  /* 0x000104ff01007387 */ /* 0x000fe20000100800 */
[----:B------:R-:W-:-:S03]  /*99e0*/  SHF.R.S32.HI R2, RZ, 0x1f, R0 ;  /* 0x0000001fff027819 */ /* 0x000fc60000011400 */
[----:B------:R-:W-:Y:S04]  /*99f0*/  STL [R1+0x108], RZ ;  /* 0x000108ff01007387 */ /* 0x000fe80000100800 */
[----:B------:R-:W-:Y:S04]  /*9a00*/  STL [R1+0x10c], RZ ;  /* 0x00010cff01007387 */ /* 0x000fe80000100800 */
[----:B------:R-:W-:Y:S04]  /*9a10*/  STL [R1+0x1a0], RZ ;  /* 0x0001a0ff01007387 */ /* 0x000fe80000100800 */
[----:B------:R-:W-:Y:S01]  /*9a20*/  STL [R1+0x1a4], RZ ;  /* 0x0001a4ff01007387 */ /* 0x000fe20000100800 */
[----:B------:R-:W-:-:S03]  /*9a30*/  SHF.L.U64.HI R2, R0, 0x1, R2 ;  /* 0x0000000100027819 */ /* 0x000fc60000010202 */
[----:B------:R-:W-:Y:S04]  /*9a40*/  STL [R1+0x1a8], RZ ;  /* 0x0001a8ff01007387 */ /* 0x000fe80000100800 */
[----:B------:R-:W-:Y:S04]  /*9a50*/  STL [R1+0x1ac], RZ ;  /* 0x0001acff01007387 */ /* 0x000fe80000100800 */
[----:B------:R-:W-:Y:S04]  /*9a60*/  STL [R1+0x170], RZ ;  /* 0x000170ff01007387 */ /* 0x000fe80000100800 */
[----:B------:R-:W-:Y:S04]  /*9a70*/  STL [R1+0x174], RZ ;  /* 0x000174ff01007387 */ /* 0x000fe80000100800 */
[----:B------:R-:W-:Y:S04]  /*9a80*/  STL [R1+0x178], RZ ;  /* 0x000178ff01007387 */ /* 0x000fe80000100800 */
[----:B------:R-:W-:Y:S04]  /*9a90*/  STL [R1+0xb70], R28 ;  /* 0x000b701c01007387 */ /* 0x000fe80000100800 */
[----:B------:R-:W-:Y:S04]  /*9aa0*/  STL [R1+0xb74], R25 ;  /* 0x000b741901007387 */ /* 0x000fe80000100800 */
[----:B------:R-:W-:Y:S04]  /*9ab0*/  STL [R1+0xb78], R22 ;  /* 0x000b781601007387 */ /* 0x000fe80000100800 */
[----:B------:R0:W-:Y:S04]  /*9ac0*/  STL [R1+0xb6c], R2 ;  /* 0x000b6c0201007387 */ /* 0x0001e80000100800 */
[----:B0-----:R-:W2:Y:S01]  /*9ad0*/  LDL R2, [R1+0x210] ;  /* 0x0002100001027983 */ /* 0x001ea20000100800 */
[----:B------:R-:W-:-:S05]  /*9ae0*/  IMAD.SHL.U32 R4, R3, 0x80, RZ ;  /* 0x0000008003047824 */ /* 0x000fca00078e00ff */
[----:B------:R-:W-:-:S04]  /*9af0*/  SHF.R.S32.HI R14, RZ, 0x1f, R4 ;  /* 0x0000001fff0e7819 */ /* 0x000fc80000011404 */
[----:B------:R-:W-:Y:S02]  /*9b00*/  SHF.L.U64.HI R0, R4, 0x1, R14 ;  /* 0x0000000104007819 */ /* 0x000fe4000001020e */
[----:B------:R-:W3:Y:S01]  /*9b10*/  LDL R4, [R1+0x20c] ;  /* 0x00020c0001047983 */ /* 0x000ee20000100800 */
[C---:B------:R-:W-:Y:S02]  /*9b20*/  IMAD R22, R3.reuse, 0xfe, RZ ;  /* 0x000000fe03167824 */ /* 0x040fe400078e02ff */
[C---:B------:R-:W-:Y:S02]  /*9b30*/  IMAD R28, R3.reuse, 0xfa, RZ ;  /* 0x000000fa031c7824 */ /* 0x040fe400078e02ff */
[C---:B------:R-:W-:Y:S02]  /*9b40*/  IMAD R25, R3.reuse, 0xae, RZ ;  /* 0x000000ae03197824 */ /* 0x040fe400078e02ff */
[C---:B------:R-:W-:Y:S02]  /*9b50*/  IMAD R19, R3.reuse, 0x53, RZ ;  /* 0x0000005303137824 */ /* 0x040fe400078e02ff */
[----:B------:R-:W-:-:S02]  /*9b60*/  IMAD R29, R3, 0xa6, RZ ;  /* 0x000000a6031d7824 */ /* 0x000fc400078e02ff */
[C---:B------:R-:W-:Y:S02]  /*9b70*/  IMAD R27, R3.reuse, 0xa2, RZ ;  /* 0x000000a2031b7824 */ /* 0x040fe400078e02ff */
        /* <DEDUP_REMOVED lines=18> */
[----:B------:R-:W-:Y:S01]  /*9ca0*/  IMAD R14, R3, 0xf2, RZ ;  /* 0x000000f2030e7824 */ /* 0x000fe200078e02ff */
[-C--:B--2---:R-:W-:Y:S02]  /*9cb0*/  IADD3 R22, P2, PT, R22, R2.reuse, RZ ;  /* 0x0000000216167210 */ /* 0x084fe40007f5e0ff */
[----:B------:R-:W-:-:S03]  /*9cc0*/  IADD3 R28, P4, PT, R28, R2, RZ ;  /* 0x000000021c1c7210 */ /* 0x000fc60007f9e0ff */
[----:B------:R0:W-:Y:S04]  /*9cd0*/  STL [R1+0x68c], R22 ;  /* 0x00068c1601007387 */ /* 0x0001e80000100800 */
[----:B------:R1:W-:Y:S01]  /*9ce0*/  STL [R1+0x69c], R28 ;  /* 0x00069c1c01007387 */ /* 0x0003e20000100800 */
[C---:B0-----:R-:W-:Y:S02]  /*9cf0*/  IMAD R22, R3.reuse, 0xee, RZ ;  /* 0x000000ee03167824 */ /* 0x041fe400078e02ff */
[----:B-1----:R-:W-:Y:S02]  /*9d00*/  IMAD R28, R3, 0xea, RZ ;  /* 0x000000ea031c7824 */ /* 0x002fe400078e02ff */
[----:B------:R-:W0:Y:S02]  /*9d10*/  LDC R3, c[0x0][0x3a8] ;  /* 0x0000ea00ff037b82 */ /* 0x000e240000000800 */
[----:B0-----:R-:W-:-:S05]  /*9d20*/  IMAD R3, R3, 0xf6, RZ ;  /* 0x000000f603037824 */ /* 0x001fca00078e02ff */
[----:B------:R-:W-:-:S05]  /*9d30*/  IADD3 R3, P5, PT, R3, R2, RZ ;  /* 0x0000000203037210 */ /* 0x000fca0007fbe0ff */
[----:B------:R0:W-:Y:S02]  /*9d40*/  STL [R1+0x6ac], R3 ;  /* 0x0006ac0301007387 */ /* 0x0001e40000100800 */
[----:B0-----:R-:W0:Y:S01]  /*9d50*/  LDC R3, c[0x0][0x3a8] ;  /* 0x0000ea00ff037b82 */ /* 0x001e220000000800 */
[-C--:B------:R-:W-:Y:S02]  /*9d60*/  IADD3 R14, P6, PT, R14, R2.reuse, RZ ;  /* 0x000000020e0e7210 */ /* 0x080fe40007fde0ff */
[-C--:B------:R-:W-:Y:S02]  /*9d70*/  IADD3 R22, P0, PT, R22, R2.reuse, RZ ;  /* 0x0000000216167210 */ /* 0x080fe40007f1e0ff */
[----:B------:R-:W-:Y:S01]  /*9d80*/  IADD3 R28, P3, PT, R28, R2, RZ ;  /* 0x000000021c1c7210 */ /* 0x000fe20007f7e0ff */
[----:B------:R0:W-:Y:S04]  /*9d90*/  STL [R1+0x6bc], R14 ;  /* 0x0006bc0e01007387 */ /* 0x0001e80000100800 */
[----:B------:R1:W-:Y:S04]  /*9da0*/  STL [R1+0x6cc], R22 ;  /* 0x0006cc1601007387 */ /* 0x0003e80000100800 */
[----:B------:R2:W-:Y:S01]  /*9db0*/  STL [R1+0x6dc], R28 ;  /* 0x0006dc1c01007387 */ /* 0x0005e20000100800 */
[----:B0-----:R-:W-:-:S02]  /*9dc0*/  IMAD R14, R3, 0x7f, RZ ;  /* 0x0000007f030e7824 */ /* 0x001fc400078e02ff */
[C---:B-1----:R-:W-:Y:S02]  /*9dd0*/  IMAD R22, R3.reuse, 0xe2, RZ ;  /* 0x000000e203167824 */ /* 0x042fe400078e02ff */
[----:B--2---:R-:W-:Y:S02]  /*9de0*/  IMAD R28, R3, 0x7d, RZ ;  /* 0x0000007d031c7824 */ /* 0x004fe400078e02ff */
[----:B------:R-:W0:Y:S02]  /*9df0*/  LDC R3, c[0x0][0x3a8] ;  /* 0x0000ea00ff037b82 */ /* 0x000e240000000800 */
[----:B0-----:R-:W-:-:S05]  /*9e00*/  IMAD R3, R3, 0xe6, RZ ;  /* 0x000000e603037824 */ /* 0x001fca00078e02ff */
[----:B------:R-:W-:-:S05]  /*9e10*/  IADD3 R3, P1, PT, R3, R2, RZ ;  /* 0x0000000203037210 */ /* 0x000fca0007f3e0ff */
[----:B------:R0:W-:Y:S02]  /*9e20*/  STL [R1+0x6ec], R3 ;  /* 0x0006ec0301007387 */ /* 0x0001e40000100800 */
[----:B0-----:R-:W0:Y:S01]  /*9e30*/  LDC R3, c[0x0][0x3a8] ;  /* 0x0000ea00ff037b82 */ /* 0x001e220000000800 */
[----:B---3--:R-:W-:Y:S02]  /*9e40*/  LEA.HI.X.SX32 R14, R14, R4, 0x1, P2 ;  /* 0x000000040e0e7211 */ /* 0x008fe400010f0eff */
[----:B------:R-:W-:Y:S02]  /*9e50*/  IADD3 R22, P2, PT, R22, R2, RZ ;  /* 0x0000000216167210 */ /* 0x000fe40007f5e0ff */
[----:B------:R-:W-:Y:S01]  /*9e60*/  LEA.HI.X.SX32 R28, R28, R4, 0x1, P4 ;  /* 0x000000041c1c7211 */ /* 0x000fe200020f0eff */
        /* <DEDUP_REMOVED lines=11> */
[----:B------:R-:W-:Y:S02]  /*9f20*/  LEA.HI.X.SX32 R14, R14, R4, 0x1, P5 ;  /* 0x000000040e0e7211 */ /* 0x000fe400028f0eff */
        /* <DEDUP_REMOVED lines=64> */
[----:B------:R-:W0:Y:S01]  /*a330*/  LDC R3, c[0x0][0x3a8] ;  /* 0x0000ea00ff037b82 */ /* 0x000e220000000800 */
[----:B------:R-:W-:Y:S02]  /*a340*/  IADD3 R22, P0, PT, R22, R2, RZ ;  /* 0x0000000216167210 */ /* 0x000fe40007f1e0ff */
[----:B------:R-:W-:-:S03]  /*a350*/  LEA.HI.X.SX32 R28, R28, R4, 0x1, P1 ;  /* 0x000000041c1c7211 */ /* 0x000fc600008f0eff */
[----:B------:R1:W-:Y:S04]  /*a360*/  STL [R1+0x7ac], R22 ;  /* 0x0007ac1601007387 */ /* 0x0003e80000100800 */
[----:B-1----:R-:W2:Y:S01]  /*a370*/  LDL.LU R22, [R1+0xb78] ;  /* 0x000b780001167983 */ /* 0x002ea20000300800 */
[----:B0-----:R-:W-:-:S05]  /*a380*/  IMAD R3, R3, 0x67, RZ ;  /* 0x0000006703037824 */ /* 0x001fca00078e02ff */
[----:B------:R-:W-:Y:S02]  /*a390*/  LEA.HI.X.SX32 R3, R3, R4, 0x1, P3 ;  /* 0x0000000403037211 */ /* 0x000fe400018f0eff */
[----:B------:R-:W-:-:S03]  /*a3a0*/  IADD3 R14, P3, PT, R14, R2, RZ ;  /* 0x000000020e0e7210 */ /* 0x000fc60007f7e0ff */
[----:B------:R0:W-:Y:S04]  /*a3b0*/  STL [R1+0x748], R3 ;  /* 0x0007480301007387 */ /* 0x0001e80000100800 */
[----:B------:R-:W-:Y:S04]  /*a3c0*/  STL [R1+0x7bc], R14 ;  /* 0x0007bc0e01007387 */ /* 0x000fe80000100800 */
[----:B------:R1:W-:Y:S01]  /*a3d0*/  STL [R1+0x758], R28 ;  /* 0x0007581c01007387 */ /* 0x0003e20000100800 */
[----:B------:R-:W-:Y:S01]  /*a3e0*/  IADD3 R25, P1, PT, R25, R2, RZ ;  /* 0x0000000219197210 */ /* 0x000fe20007f3e0ff */
[----:B0-----:R-:W0:Y:S08]  /*a3f0*/  LDC R3, c[0x0][0x3a8] ;  /* 0x0000ea00ff037b82 */ /* 0x001e300000000800 */
[----:B-1----:R-:W1:Y:S01]  /*a400*/  LDC R28, c[0x0][0x3a8] ;  /* 0x0000ea00ff1c7b82 */ /* 0x002e620000000800 */
[----:B------:R3:W-:Y:S04]  /*a410*/  STL [R1+0x7cc], R25 ;  /* 0x0007cc1901007387 */ /* 0x0007e80000100800 */
[----:B---3--:R-:W3:Y:S01]  /*a420*/  LDL.LU R25, [R1+0xb74] ;  /* 0x000b740001197983 */ /* 0x008ee20000300800 */
[----:B-1----:R-:W-:-:S05]  /*a430*/  IMAD R28, R28, 0x63, RZ ;  /* 0x000000631c1c7824 */ /* 0x002fca00078e02ff */
[----:B------:R-:W-:-:S05]  /*a440*/  LEA.HI.X.SX32 R28, R28, R4, 0x1, P2 ;  /* 0x000000041c1c7211 */ /* 0x000fca00010f0eff */
[----:B------:R1:W-:Y:S04]  /*a450*/  STL [R1+0x768], R28 ;  /* 0x0007681c01007387 */ /* 0x0003e80000100800 */
[----:B-1----:R-:W4:Y:S01]  /*a460*/  LDL.LU R28, [R1+0xb70] ;  /* 0x000b7000011c7983 */ /* 0x002f220000300800 */
[----:B0-----:R-:W-:Y:S02]  /*a470*/  IMAD R14, R3, 0x61, RZ ;  /* 0x00000061030e7824 */ /* 0x001fe400078e02ff */
[----:B------:R-:W0:Y:S02]  /*a480*/  LDC R3, c[0x0][0x3a8] ;  /* 0x0000ea00ff037b82 */ /* 0x000e240000000800 */
[----:B0-----:R-:W-:-:S05]  /*a490*/  IMAD R3, R3, 0xaa, RZ ;  /* 0x000000aa03037824 */ /* 0x001fca00078e02ff */
[----:B------:R-:W-:-:S05]  /*a4a0*/  IADD3 R3, P2, PT, R3, R2, RZ ;  /* 0x0000000203037210 */ /* 0x000fca0007f5e0ff */
[----:B------:R0:W-:Y:S02]  /*a4b0*/  STL [R1+0x7dc], R3 ;  /* 0x0007dc0301007387 */ /* 0x0001e40000100800 */
[----:B0-----:R-:W0:Y:S01]  /*a4c0*/  LDC R3, c[0x0][0x3a8] ;  /* 0x0000ea00ff037b82 */ /* 0x001e220000000800 */
[----:B------:R-:W-:Y:S02]  /*a4d0*/  LEA.HI.X.SX32 R14, R14, R4, 0x1, P4 ;  /* 0x000000040e0e7211 */ /* 0x000fe400020f0eff */
[----:B------:R-:W-:-:S03]  /*a4e0*/  IADD3 R29, P4, PT, R29, R2, RZ ;  /* 0x000000021d1d7210 */ /* 0x000fc60007f9e0ff */
[----:B------:R0:W-:Y:S04]  /*a4f0*/  STL [R1+0x778], R14 ;  /* 0x0007780e01007387 */ /* 0x0001e80000100800 */
[----:B------:R-:W-:Y:S01]  /*a500*/  STL [R1+0x7ec], R29 ;  /* 0x0007ec1d01007387 */ /* 0x000fe20000100800 */
[----:B0-----:R-:W-:-:S05]  /*a510*/  IMAD R14, R3, 0x5d, RZ ;  /* 0x0000005d030e7824 */ /* 0x001fca00078e02ff */
[----:B------:R-:W-:Y:S02]  /*a520*/  LEA.HI.X.SX32 R14, R14, R4, 0x1, P6 ;  /* 0x000000040e0e7211 */ /* 0x000fe400030f0eff */
[----:B------:R-:W-:Y:S02]  /*a530*/  IADD3 R26, P6, PT, R26, R2, RZ ;  /* 0x000000021a1a7210 */ /* 0x000fe40007fde0ff */
[----:B------:R-:W-:Y:S02]  /*a540*/  LEA.HI.X.SX32 R19, R19, R4, 0x1, P4 ;  /* 0x0000000413137211 */ /* 0x000fe400020f0eff */
[----:B------:R-:W-:Y:S02]  /*a550*/  IADD3 R18, P4, PT, R18, R2, RZ ;  /* 0x0000000212127210 */ /* 0x000fe40007f9e0ff */
[----:B------:R-:W-:Y:S02]  /*a560*/  LEA.HI.X.SX32 R16, R16, R4, 0x1, P6 ;  /* 0x0000000410107211 */ /* 0x000fe400030f0eff */
[----:B------:R-:W-:-:S02]  /*a570*/  IADD3 R15, P6, PT, R15, R2, RZ ;  /* 0x000000020f0f7210 */ /* 0x000fc40007fde0ff */
[----:B--2---:R-:W-:Y:S02]  /*a580*/  LEA.HI.X.SX32 R22, R22, R4, 0x1, P1 ;  /* 0x0000000416167211 */ /* 0x004fe400008f0eff */
[----:B------:R-:W-:Y:S02]  /*a590*/  IADD3 R21, P1, PT, R21, R2, RZ ;  /* 0x0000000215157210 */ /* 0x000fe40007f3e0ff */
[----:B---3--:R-:W-:Y:S02]  /*a5a0*/  LEA.HI.X.SX32 R25, R25, R4, 0x1, P0 ;  /* 0x0000000419197211 */ /* 0x008fe400000f0eff */
[----:B------:R-:W-:Y:S02]  /*a5b0*/  IADD3 R24, P0, PT, R24, R2, RZ ;  /* 0x0000000218187210 */ /* 0x000fe40007f1e0ff */
[----:B----4-:R-:W-:Y:S02]  /*a5c0*/  LEA.HI.X.SX32 R28, R28, R4, 0x1, P5 ;  /* 0x000000041c1c7211 */ /* 0x010fe400028f0eff */
[----:B------:R-:W-:-:S03]  /*a5d0*/  IADD3 R27, P5, PT, R27, R2, RZ ;  /* 0x000000021b1b7210 */ /* 0x000fc60007fbe0ff */
[----:B------:R-:W-:Y:S04]  /*a5e0*/  STL [R1+0x788], R28 ;  /* 0x0007881c01007387 */ /* 0x000fe80000100800 */
[----:B------:R-:W-:Y:S04]  /*a5f0*/  STL [R1+0x7fc], R27 ;  /* 0x0007fc1b01007387 */ /* 0x000fe80000100800 */
[----:B------:R0:W-:Y:S02]  /*a600*/  STL [R1+0x798], R14 ;  /* 0x0007980e01007387 */ /* 0x0001e40000100800 */
[----:B0-----:R-:W-:-:S02]  /*a610*/  IMAD R14, R3, 0x59, RZ ;  /* 0x00000059030e7824 */ /* 0x001fc400078e02ff */
[----:B------:R-:W-:Y:S03]  /*a620*/  STL [R1+0x80c], R26 ;  /* 0x00080c1a01007387 */ /* 0x000fe60000100800 */
[----:B------:R-:W-:Y:S01]  /*a630*/  LEA.HI.X.SX32 R14, R14, R4, 0x1, P3 ;  /* 0x000000040e0e7211 */ /* 0x000fe200018f0eff */
[----:B------:R-:W-:Y:S04]  /*a640*/  STL [R1+0x7a8], R25 ;  /* 0x0007a81901007387 */ /* 0x000fe80000100800 */
[----:B------:R-:W-:Y:S01]  /*a650*/  STL [R1+0x81c], R24 ;  /* 0x00081c1801007387 */ /* 0x000fe20000100800 */
[----:B------:R-:W-:-:S03]  /*a660*/  IADD3 R23, P3, PT, R23, R2, RZ ;  /* 0x0000000217177210 */ /* 0x000fc60007f7e0ff */
[----:B------:R0:W-:Y:S02]  /*a670*/  STL [R1+0x7b8], R14 ;  /* 0x0007b80e01007387 */ /* 0x0001e40000100800 */
[----:B0-----:R-:W-:Y:S02]  /*a680*/  IMAD R14, R3, 0x55, RZ ;  /* 0x00000055030e7824 */ /* 0x001fe400078e02ff */
        /* <DEDUP_REMOVED lines=19> */
[----:B------:R0:W-:Y:S01]  /*a7c0*/  STL [R1+0x818], R14 ;  /* 0x0008180e01007387 */ /* 0x0001e20000100800 */
[----:B------:R-:W-:Y:S02]  /*a7d0*/  LEA.HI.X.SX32 R12, R12, R4, 0x1, P3 ;  /* 0x000000040c0c7211 */ /* 0x000fe400018f0eff */
[----:B------:R-:W-:Y:S01]  /*a7e0*/  IADD3 R11, P3, PT, R11, R2, RZ ;  /* 0x000000020b0b7210 */ /* 0x000fe20007f7e0ff */
[----:B0-----:R-:W-:Y:S01]  /*a7f0*/  IMAD R14, R3, 0x49, RZ ;  /* 0x00000049030e7824 */ /* 0x001fe200078e02ff */
[----:B------:R-:W-:Y:S04]  /*a800*/  STL [R1+0x694], R13 ;  /* 0x0006940d01007387 */ /* 0x000fe80000100800 */
        /* <DEDUP_REMOVED lines=9> */
[----:B------:R-:W-:Y:S02]  /*a8a0*/  LEA.HI.X.SX32 R14, R14, R4, 0x1, P4 ;  /* 0x000000040e0e7211 */ /* 0x000fe400020f0eff */
[----:B------:R-:W-:Y:S01]  /*a8b0*/  IADD3 R5, P4, PT, R5, R2, RZ ;  /* 0x0000000205057210 */ /* 0x000fe20007f9e0ff */
[----:B------:R-:W-:Y:S01]  /*a8c0*/  STL [R1+0x848], R9 ;  /* 0x0008480901007387 */ /* 0x000fe20000100800 */
[----:B------:R-:W-:-:S03]  /*a8d0*/  LEA.HI.X.SX32 R6, R6, R4, 0x1, P5 ;  /* 0x0000000406067211 */ /* 0x000fc600028f0eff */
[----:B------:R-:W-:Y:S04]  /*a8e0*/  STL [R1+0x6f4], R8 ;  /* 0x0006f40801007387 */ /* 0x000fe80000100800 */
[----:B------:R0:W-:Y:S04]  /*a8f0*/  STL [R1+0x858], R14 ;  /* 0x0008580e01007387 */ /* 0x0001e80000100800 */
[----:B------:R1:W-:Y:S01]  /*a900*/  STL [R1+0x714], R5 ;  /* 0x0007140501007387 */ /* 0x0003e20000100800 */
[C---:B0-----:R-:W-:Y:S02]  /*a910*/  IMAD R14, R3.reuse, 0x41, RZ ;  /* 0x00000041030e7824 */ /* 0x041fe400078e02ff */
[----:B-1----:R-:W-:Y:S01]  /*a920*/  IMAD R5, R3, 0x7e, RZ ;  /* 0x0000007e03057824 */ /* 0x002fe200078e02ff */
[----:B------:R0:W-:Y:S02]  /*a930*/  STL [R1+0x868], R6 ;  /* 0x0008680601007387 */ /* 0x0001e40000100800 */
[----:B------:R-:W-:-:S02]  /*a940*/  LEA.HI.X.SX32 R14, R14, R4, 0x1, P6 ;  /* 0x000000040e0e7211 */ /* 0x000fc400030f0eff */
[-C--:B------:R-:W-:Y:S02]  /*a950*/  IADD3 R7, P6, PT, R7, R2.reuse, RZ ;  /* 0x0000000207077210 */ /* 0x080fe40007fde0ff */
[----:B0-----:R-:W-:-:S05]  /*a960*/  IADD3 R6, P5, PT, R5, R2, RZ ;  /* 0x0000000205067210 */ /* 0x001fca0007fbe0ff */
[----:B------:R0:W-:Y:S04]  /*a970*/  STL [R1+0x88c], R6 ;  /* 0x00088c0601007387 */ /* 0x0001e80000100800 */
[----:B------:R-:W-:Y:S04]  /*a980*/  STL [R1+0x878], R14 ;  /* 0x0008780e01007387 */ /* 0x000fe80000100800 */
[----:B------:R1:W-:Y:S01]  /*a990*/  STL [R1+0x734], R7 ;  /* 0x0007340701007387 */ /* 0x0003e20000100800 */
[----:B0-----:R-:W-:Y:S01]  /*a9a0*/  IMAD R6, R3, 0x7a, RZ ;  /* 0x0000007a03067824 */ /* 0x001fe200078e02ff */
[----:B-1----:R-:W-:Y:S01]  /*a9b0*/  LEA.HI.X.SX32 R7, R5, R4, 0x1, P0 ;  /* 0x0000000405077211 */ /* 0x002fe200000f0eff */
[----:B------:R-:W-:-:S02]  /*a9c0*/  IMAD R5, R3, 0x3f, RZ ;  /* 0x0000003f03057824 */ /* 0x000fc400078e02ff */
[----:B------:R-:W-:Y:S02]  /*a9d0*/  IMAD R14, R3, 0xcc, RZ ;  /* 0x000000cc030e7824 */ /* 0x000fe400078e02ff */
[----:B------:R0:W-:Y:S01]  /*a9e0*/  STL [R1+0x690], R7 ;  /* 0x0006900701007387 */ /* 0x0001e20000100800 */
[----:B------:R-:W-:Y:S02]  /*a9f0*/  LEA.HI.X.SX32 R5, R5, R4, 0x1, P5 ;  /* 0x0000000405057211 */ /* 0x000fe400028f0eff */
[-C--:B------:R-:W-:Y:S02]  /*aa00*/  IADD3 R14, P5, PT, R14, R2.reuse, RZ ;  /* 0x000000020e0e7210 */ /* 0x080fe40007fbe0ff */
[C---:B0-----:R-:W-:Y:S02]  /*aa10*/  IADD3 R7, P0, PT, R6.reuse, R2, RZ ;  /* 0x0000000206077210 */ /* 0x041fe40007f1e0ff */
[----:B------:R-:W-:-:S03]  /*aa20*/  LEA.HI.X.SX32 R6, R6, R4, 0x1, P3 ;  /* 0x0000000406067211 */ /* 0x000fc600018f0eff */
[----:B------:R0:W-:Y:S04]  /*aa30*/  STL [R1+0x89c], R7 ;  /* 0x00089c0701007387 */ /* 0x0001e80000100800 */
[----:B------:R1:W-:Y:S01]  /*aa40*/  STL [R1+0x888], R5 ;  /* 0x0008880501007387 */ /* 0x0003e20000100800 */
[----:B0-----:R-:W-:-:S03]  /*aa50*/  IMAD R7, R3, 0x76, RZ ;  /* 0x0000007603077824 */ /* 0x001fc600078e02ff */
[----:B------:R0:W-:Y:S01]  /*aa60*/  STL [R1+0x754], R14 ;  /* 0x0007540e01007387 */ /* 0x0001e20000100800 */
[----:B-1----:R-:W-:-:S03]  /*aa70*/  IMAD R5, R3, 0x3d, RZ ;  /* 0x0000003d03057824 */ /* 0x002fc600078e02ff */
[----:B------:R1:W-:Y:S01]  /*aa80*/  STL [R1+0x6b0], R6 ;  /* 0x0006b00601007387 */ /* 0x0003e20000100800 */
[----:B0-----:R-:W-:Y:S01]  /*aa90*/  IMAD R14, R3, 0xc4, RZ ;  /* 0x000000c4030e7824 */ /* 0x001fe200078e02ff */
[----:B-1----:R-:W-:Y:S02]  /*aaa0*/  IADD3 R6, P3, PT, R7, R2, RZ ;  /* 0x0000000207067210 */ /* 0x002fe40007f7e0ff */
[-C--:B------:R-:W-:Y:S01]  /*aab0*/  LEA.HI.X.SX32 R5, R5, R4.reuse, 0x1, P0 ;  /* 0x0000000405057211 */ /* 0x080fe200000f0eff */
[----:B------:R-:W-:Y:S02]  /*aac0*/  IMAD R8, R3, 0x72, RZ ;  /* 0x0000007203087824 */ /* 0x000fe400078e02ff */
[----:B------:R0:W-:Y:S01]  /*aad0*/  STL [R1+0x8ac], R6 ;  /* 0x0008ac0601007387 */ /* 0x0001e20000100800 */
[----:B------:R-:W-:-:S03]  /*aae0*/  LEA.HI.X.SX32 R7, R7, R4, 0x1, P1 ;  /* 0x0000000407077211 */ /* 0x000fc600008f0eff */
[----:B------:R1:W-:Y:S01]  /*aaf0*/  STL [R1+0x898], R5 ;  /* 0x0008980501007387 */ /* 0x0003e20000100800 */
[-C--:B0-----:R-:W-:Y:S01]  /*ab00*/  IADD3 R6, P0, PT, R14, R2.reuse, RZ ;  /* 0x000000020e067210 */ /* 0x081fe20007f1e0ff */
[C---:B------:R-:W-:Y:S02]  /*ab10*/  IMAD R14, R3.reuse, 0xbc, RZ ;  /* 0x000000bc030e7824 */ /* 0x040fe400078e02ff */
[----:B-1----:R-:W-:Y:S02]  /*ab20*/  IMAD R5, R3, 0x3b, RZ ;  /* 0x0000003b03057824 */ /* 0x002fe400078e02ff */
[----:B------:R0:W-:Y:S04]  /*ab30*/  STL [R1+0x774], R6 ;  /* 0x0007740601007387 */ /* 0x0001e80000100800 */
[----:B------:R1:W-:Y:S01]  /*ab40*/  STL [R1+0x6d0], R7 ;  /* 0x0006d00701007387 */ /* 0x0003e20000100800 */
[----:B0-----:R-:W-:-:S02]  /*ab50*/  IADD3 R6, P1, PT, R8, R2, RZ ;  /* 0x0000000208067210 */ /* 0x001fc40007f3e0ff */
[----:B-1----:R-:W-:-:S03]  /*ab60*/  LEA.HI.X.SX32 R7, R5, R4, 0x1, P3 ;  /* 0x0000000405077211 */ /* 0x002fc600018f0eff */
[----:B------:R0:W-:Y:S01]  /*ab70*/  STL [R1+0x8bc], R6 ;  /* 0x0008bc0601007387 */ /* 0x0001e20000100800 */
[----:B------:R-:W-:-:S03]  /*ab80*/  IMAD R9, R3, 0x6e, RZ ;  /* 0x0000006e03097824 */ /* 0x000fc600078e02ff */
[----:B------:R1:W-:Y:S01]  /*ab90*/  STL [R1+0x8a8], R7 ;  /* 0x0008a80701007387 */ /* 0x0003e20000100800 */
[----:B0-----:R-:W-:Y:S01]  /*aba0*/  IADD3 R6, P3, PT, R14, R2, RZ ;  /* 0x000000020e067210 */ /* 0x001fe20007f7e0ff */
[C---:B------:R-:W-:Y:S02]  /*abb0*/  IMAD R5, R3.reuse, 0x39, RZ ;  /* 0x0000003903057824 */ /* 0x040fe400078e02ff */
[----:B------:R-:W-:Y:S02]  /*abc0*/  IMAD R14, R3, 0xb4, RZ ;  /* 0x000000b4030e7824 */ /* 0x000fe400078e02ff */
[----:B------:R0:W-:Y:S01]  /*abd0*/  STL [R1+0x794], R6 ;  /* 0x0007940601007387 */ /* 0x0001e20000100800 */
[-C--:B-1----:R-:W-:Y:S02]  /*abe0*/  LEA.HI.X.SX32 R7, R5, R4.reuse, 0x1, P1 ;  /* 0x0000000405077211 */ /* 0x082fe400008f0eff */
[----:B0-----:R-:W-:Y:S02]  /*abf0*/  LEA.HI.X.SX32 R6, R8, R4, 0x1, P2 ;  /* 0x0000000408067211 */ /* 0x001fe400010f0eff */
[----:B------:R-:W-:-:S03]  /*ac00*/  IADD3 R8, P2, PT, R9, R2, RZ ;  /* 0x0000000209087210 */ /* 0x000fc60007f5e0ff */
[----:B------:R0:W-:Y:S01]  /*ac10*/  STL [R1+0x6f0], R6 ;  /* 0x0006f00601007387 */ /* 0x0001e20000100800 */
[----:B------:R-:W-:-:S03]  /*ac20*/  IMAD R10, R3, 0x6a, RZ ;  /* 0x0000006a030a7824 */ /* 0x000fc600078e02ff */
[----:B------:R-:W-:Y:S01]  /*ac30*/  STL [R1+0x8cc], R8 ;  /* 0x0008cc0801007387 */ /* 0x000fe20000100800 */
[----:B0-----:R-:W-:-:S03]  /*ac40*/  IADD3 R6, P1, PT, R14, R2, RZ ;  /* 0x000000020e067210 */ /* 0x001fc60007f3e0ff */
[----:B------:R-:W-:Y:S01]  /*ac50*/  STL [R1+0x8b8], R7 ;  /* 0x0008b80701007387 */ /* 0x000fe20000100800 */
[----:B------:R-:W-:-:S03]  /*ac60*/  IMAD R5, R3, 0x37, RZ ;  /* 0x0000003703057824 */ /* 0x000fc600078e02ff */
[----:B------:R0:W-:Y:S01]  /*ac70*/  STL [R1+0x7b4], R6 ;  /* 0x0007b40601007387 */ /* 0x0001e20000100800 */
[----:B------:R-:W-:Y:S01]  /*ac80*/  IMAD R14, R3, 0xac, RZ ;  /* 0x000000ac030e7824 */ /* 0x000fe200078e02ff */
[----:B0-----:R-:W-:Y:S02]  /*ac90*/  LEA.HI.X.SX32 R6, R9, R4, 0x1, P4 ;  /* 0x0000000409067211 */ /* 0x001fe400020f0eff */
[----:B------:R-:W-:Y:S02]  /*aca0*/  IADD3 R8, P4, PT, R10, R2, RZ ;  /* 0x000000020a087210 */ /* 0x000fe40007f9e0ff */
[----:B------:R-:W-:Y:S01]  /*acb0*/  LEA.HI.X.SX32 R7, R5, R4, 0x1, P2 ;  /* 0x0000000405077211 */ /* 0x000fe200010f0eff */
        /* <DEDUP_REMOVED lines=80> */
[C---:B------:R-:W-:Y:S01]  /*b1c0*/  IMAD R5, R3.reuse, 0x27, RZ ;  /* 0x0000002703057824 */ /* 0x040fe200078e02ff */
[----:B0-----:R-:W-:Y:S02]  /*b1d0*/  IADD3 R6, P2, PT, R14, R2, RZ ;  /* 0x000000020e067210 */ /* 0x001fe40007f5e0ff */
[----:B------:R0:W-:Y:S01]  /*b1e0*/  STL [R1+0x938], R7 ;  /* 0x0009380701007387 */ /* 0x0001e20000100800 */
[----:B------:R-:W-:-:S03]  /*b1f0*/  IMAD R14, R3, 0xd8, RZ ;  /* 0x000000d8030e7824 */ /* 0x000fc600078e02ff */
[----:B------:R1:W-:Y:S01]  /*b200*/  STL [R1+0x6e4], R6 ;  /* 0x0006e40601007387 */ /* 0x0003e20000100800 */
[----:B------:R-:W-:Y:S01]  /*b210*/  IMAD R20, R3, 0x46, RZ ;  /* 0x0000004603147824 */ /* 0x000fe200078e02ff */
[-C--:B0-----:R-:W-:Y:S02]  /*b220*/  LEA.HI.X.SX32 R7, R5, R4.reuse, 0x1, P4 ;  /* 0x0000000405077211 */ /* 0x081fe400020f0eff */
[----:B-1----:R-:W-:Y:S02]  /*b230*/  LEA.HI.X.SX32 R6, R18, R4, 0x1, P6 ;  /* 0x0000000412067211 */ /* 0x002fe400030f0eff */
[-C--:B------:R-:W-:Y:S01]  /*b240*/  IADD3 R8, P6, PT, R19, R2.reuse, RZ ;  /* 0x0000000213087210 */ /* 0x080fe20007fde0ff */
[C---:B------:R-:W-:Y:S02]  /*b250*/  IMAD R5, R3.reuse, 0x25, RZ ;  /* 0x0000002503057824 */ /* 0x040fe400078e02ff */
[----:B------:R0:W-:Y:S04]  /*b260*/  STL [R1+0x810], R6 ;  /* 0x0008100601007387 */ /* 0x0001e80000100800 */
[----:B------:R1:W-:Y:S01]  /*b270*/  STL [R1+0x95c], R8 ;  /* 0x00095c0801007387 */ /* 0x0003e20000100800 */
[----:B0-----:R-:W-:Y:S01]  /*b280*/  IADD3 R6, P4, PT, R14, R2, RZ ;  /* 0x000000020e067210 */ /* 0x001fe20007f9e0ff */
[----:B------:R-:W-:-:S02]  /*b290*/  IMAD R14, R3, 0xc8, RZ ;  /* 0x000000c8030e7824 */ /* 0x000fc400078e02ff */
[----:B------:R0:W-:Y:S01]  /*b2a0*/  STL [R1+0x948], R7 ;  /* 0x0009480701007387 */ /* 0x0001e20000100800 */
[----:B-1----:R-:W-:-:S03]  /*b2b0*/  LEA.HI.X.SX32 R8, R19, R4, 0x1, P5 ;  /* 0x0000000413087211 */ /* 0x002fc600028f0eff */
[----:B------:R1:W-:Y:S01]  /*b2c0*/  STL [R1+0x724], R6 ;  /* 0x0007240601007387 */ /* 0x0003e20000100800 */
[----:B------:R-:W-:Y:S01]  /*b2d0*/  IMAD R21, R3, 0x42, RZ ;  /* 0x0000004203157824 */ /* 0x000fe200078e02ff */
[----:B0-----:R-:W-:Y:S02]  /*b2e0*/  IADD3 R7, P5, PT, R20, R2, RZ ;  /* 0x0000000214077210 */ /* 0x001fe40007fbe0ff */
[----:B------:R-:W-:Y:S01]  /*b2f0*/  STL [R1+0x830], R8 ;  /* 0x0008300801007387 */ /* 0x000fe20000100800 */
[----:B-1----:R-:W-:Y:S02]  /*b300*/  LEA.HI.X.SX32 R6, R5, R4, 0x1, P6 ;  /* 0x0000000405067211 */ /* 0x002fe400030f0eff */
[----:B------:R-:W-:Y:S01]  /*b310*/  IADD3 R5, P6, PT, R14, R2, RZ ;  /* 0x000000020e057210 */ /* 0x000fe20007fde0ff */
[----:B------:R0:W-:Y:S01]  /*b320*/  STL [R1+0x96c], R7 ;  /* 0x00096c0701007387 */ /* 0x0001e20000100800 */
[----:B------:R-:W-:-:S03]  /*b330*/  IMAD R14, R3, 0x23, RZ ;  /* 0x00000023030e7824 */ /* 0x000fc600078e02ff */
[----:B------:R1:W-:Y:S04]  /*b340*/  STL [R1+0x958], R6 ;  /* 0x0009580601007387 */ /* 0x0003e80000100800 */
[----:B------:R2:W-:Y:S01]  /*b350*/  STL [R1+0x764], R5 ;  /* 0x0007640501007387 */ /* 0x0005e20000100800 */
[----:B0-----:R-:W-:Y:S02]  /*b360*/  LEA.HI.X.SX32 R7, R20, R4, 0x1, P0 ;  /* 0x0000000414077211 */ /* 0x001fe400000f0eff */
[----:B-1----:R-:W-:-:S03]  /*b370*/  IADD3 R6, P0, PT, R21, R2, RZ ;  /* 0x0000000215067210 */ /* 0x002fc60007f1e0ff */
[----:B------:R0:W-:Y:S01]  /*b380*/  STL [R1+0x850], R7 ;  /* 0x0008500701007387 */ /* 0x0001e20000100800 */
[----:B--2---:R-:W-:-:S03]  /*b390*/  IMAD R5, R3, 0xb8, RZ ;  /* 0x000000b803057824 */ /* 0x004fc600078e02ff */
[----:B------:R1:W-:Y:S01]  /*b3a0*/  STL [R1+0x97c], R6 ;  /* 0x00097c0601007387 */ /* 0x0003e20000100800 */
[C---:B------:R-:W-:Y:S01]  /*b3b0*/  IMAD R22, R3.reuse, 0x7c, RZ ;  /* 0x0000007c03167824 */ /* 0x040fe200078e02ff */
[----:B0-----:R-:W-:Y:S01]  /*b3c0*/  LEA.HI.X.SX32 R7, R14, R4, 0x1, P5 ;  /* 0x000000040e077211 */ /* 0x001fe200028f0eff */
[----:B------:R-:W-:Y:S01]  /*b3d0*/  IMAD R14, R3, 0x21, RZ ;  /* 0x00000021030e7824 */ /* 0x000fe200078e02ff */
[----:B-1----:R-:W-:-:S03]  /*b3e0*/  IADD3 R6, P5, PT, R5, R2, RZ ;  /* 0x0000000205067210 */ /* 0x002fc60007fbe0ff */
[----:B------:R0:W-:Y:S01]  /*b3f0*/  STL [R1+0x968], R7 ;  /* 0x0009680701007387 */ /* 0x0001e20000100800 */
[----:B------:R-:W-:Y:S01]  /*b400*/  LEA.HI.X.SX32 R5, R21, R4, 0x1, P3 ;  /* 0x0000000415057211 */ /* 0x000fe200018f0eff */
[----:B------:R-:W-:Y:S02]  /*b410*/  IMAD R23, R3, 0x3e, RZ ;  /* 0x0000003e03177824 */ /* 0x000fe400078e02ff */
[----:B------:R1:W-:Y:S01]  /*b420*/  STL [R1+0x7a4], R6 ;  /* 0x0007a40601007387 */ /* 0x0003e20000100800 */
[----:B0-----:R-:W-:-:S03]  /*b430*/  IADD3 R7, P3, PT, R22, R2, RZ ;  /* 0x0000000216077210 */ /* 0x001fc60007f7e0ff */
[----:B------:R0:W-:Y:S01]  /*b440*/  STL [R1+0x870], R5 ;  /* 0x0008700501007387 */ /* 0x0001e20000100800 */
[----:B-1----:R-:W-:-:S03]  /*b450*/  LEA.HI.X.SX32 R6, R14, R4, 0x1, P0 ;  /* 0x000000040e067211 */ /* 0x002fc600000f0eff */
[----:B------:R1:W-:Y:S01]  /*b460*/  STL [R1+0x894], R7 ;  /* 0x0008940701007387 */ /* 0x0003e20000100800 */
[----:B------:R-:W-:-:S03]  /*b470*/  IMAD R24, R3, 0x74, RZ ;  /* 0x0000007403187824 */ /* 0x000fc600078e02ff */
[----:B------:R2:W-:Y:S01]  /*b480*/  STL [R1+0x978], R6 ;  /* 0x0009780601007387 */ /* 0x0005e20000100800 */
[----:B0-----:R-:W-:Y:S01]  /*b490*/  IMAD R5, R3, 0xa8, RZ ;  /* 0x000000a803057824 */ /* 0x001fe200078e02ff */
[----:B-1----:R-:W-:Y:S02]  /*b4a0*/  IADD3 R7, P0, PT, R23, R2, RZ ;  /* 0x0000000217077210 */ /* 0x002fe40007f1e0ff */
[----:B--2---:R-:W-:-:S03]  /*b4b0*/  LEA.HI.X.SX32 R6, R22, R4, 0x1, P1 ;  /* 0x0000000416067211 */ /* 0x004fc600008f0eff */
[----:B------:R0:W-:Y:S01]  /*b4c0*/  STL [R1+0x98c], R7 ;  /* 0x00098c0701007387 */ /* 0x0001e20000100800 */
[----:B------:R-:W-:-:S03]  /*b4d0*/  IMAD R14, R3, 0x1f, RZ ;  /* 0x0000001f030e7824 */ /* 0x000fc600078e02ff */
[----:B------:R1:W-:Y:S01]  /*b4e0*/  STL [R1+0x6a0], R6 ;  /* 0x0006a00601007387 */ /* 0x0003e20000100800 */
[----:B------:R-:W-:Y:S01]  /*b4f0*/  IMAD R25, R3, 0x3a, RZ ;  /* 0x0000003a03197824 */ /* 0x000fe200078e02ff */
[----:B0-----:R-:W-:Y:S02]  /*b500*/  IADD3 R7, P1, PT, R5, R2, RZ ;  /* 0x0000000205077210 */ /* 0x001fe40007f3e0ff */
[----:B------:R-:W-:Y:S02]  /*b510*/  LEA.HI.X.SX32 R5, R23, R4, 0x1, P3 ;  /* 0x0000000417057211 */ /* 0x000fe400018f0eff */
[----:B-1----:R-:W-:Y:S01]  /*b520*/  IADD3 R6, P3, PT, R24, R2, RZ ;  /* 0x0000000218067210 */ /* 0x002fe20007f7e0ff */
[----:B------:R0:W-:Y:S04]  /*b530*/  STL [R1+0x7e4], R7 ;  /* 0x0007e40701007387 */ /* 0x0001e80000100800 */
[----:B------:R1:W-:Y:S04]  /*b540*/  STL [R1+0x890], R5 ;  /* 0x0008900501007387 */ /* 0x0003e80000100800 */
[----:B------:R2:W-:Y:S01]  /*b550*/  STL [R1+0x8b4], R6 ;  /* 0x0008b40601007387 */ /* 0x0005e20000100800 */
[----:B0-----:R-:W-:Y:S01]  /*b560*/  LEA.HI.X.SX32 R7, R14, R4, 0x1, P0 ;  /* 0x000000040e077211 */ /* 0x001fe200000f0eff */
[----:B-1----:R-:W-:Y:S01]  /*b570*/  IMAD R5, R3, 0x98, RZ ;  /* 0x0000009803057824 */ /* 0x002fe200078e02ff */
[----:B--2---:R-:W-:-:S03]  /*b580*/  IADD3 R6, P0, PT, R25, R2, RZ ;  /* 0x0000000219067210 */ /* 0x004fc60007f1e0ff */
[----:B------:R0:W-:Y:S01]  /*b590*/  STL [R1+0x988], R7 ;  /* 0x0009880701007387 */ /* 0x0001e20000100800 */
[----:B------:R-:W-:-:S03]  /*b5a0*/  IMAD R26, R3, 0x6c, RZ ;  /* 0x0000006c031a7824 */ /* 0x000fc600078e02ff */
[----:B------:R1:W-:Y:S01]  /*b5b0*/  STL [R1+0x99c], R6 ;  /* 0x00099c0601007387 */ /* 0x0003e20000100800 */
[----:B------:R-:W-:Y:S01]  /*b5c0*/  IMAD R14, R3, 0x1d, RZ ;  /* 0x0000001d030e7824 */ /* 0x000fe200078e02ff */
[----:B0-----:R-:W-:Y:S02]  /*b5d0*/  LEA.HI.X.SX32 R7, R24, R4, 0x1, P2 ;  /* 0x0000000418077211 */ /* 0x001fe400010f0eff */
        /* <DEDUP_REMOVED lines=13> */
[----:B--2---:R-:W-:Y:S01]  /*b6b0*/  LEA.HI.X.SX32 R6, R26, R4, 0x1, P4 ;  /* 0x000000041a067211 */ /* 0x004fe200020f0eff */
[----:B------:R-:W-:Y:S01]  /*b6c0*/  IMAD R14, R3, 0x1b, RZ ;  /* 0x0000001b030e7824 */ /* 0x000fe200078e02ff */
[----:B------:R-:W-:Y:S01]  /*b6d0*/  IADD3 R5, P4, PT, R5, R2, RZ ;  /* 0x0000000205057210 */ /* 0x000fe20007f9e0ff */
[----:B------:R0:W-:Y:S01]  /*b6e0*/  STL [R1+0x9ac], R7 ;  /* 0x0009ac0701007387 */ /* 0x0001e20000100800 */
[----:B------:R-:W-:-:S03]  /*b6f0*/  IMAD R29, R3, 0x32, RZ ;  /* 0x00000032031d7824 */ /* 0x000fc600078e02ff */
[----:B------:R1:W-:Y:S01]  /*b700*/  STL [R1+0x720], R6 ;  /* 0x0007200601007387 */ /* 0x0003e20000100800 */
[----:B0-----:R-:W-:-:S03]  /*b710*/  LEA.HI.X.SX32 R7, R27, R4, 0x1, P3 ;  /* 0x000000041b077211 */ /* 0x001fc600018f0eff */
[----:B------:R0:W-:Y:S01]  /*b720*/  STL [R1+0x864], R5 ;  /* 0x0008640501007387 */ /* 0x0001e20000100800 */
[----:B-1----:R-:W-:-:S03]  /*b730*/  IADD3 R6, P3, PT, R28, R2, RZ ;  /* 0x000000021c067210 */ /* 0x002fc60007f7e0ff */
[----:B------:R1:W-:Y:S04]  /*b740*/  STL [R1+0x8d0], R7 ;  /* 0x0008d00701007387 */ /* 0x0003e80000100800 */
[----:B------:R2:W-:Y:S01]  /*b750*/  STL [R1+0x8f4], R6 ;  /* 0x0008f40601007387 */ /* 0x0005e20000100800 */
[-C--:B0-----:R-:W-:Y:S01]  /*b760*/  LEA.HI.X.SX32 R5, R14, R4.reuse, 0x1, P0 ;  /* 0x000000040e057211 */ /* 0x081fe200000f0eff */
[----:B------:R-:W-:Y:S01]  /*b770*/  IMAD R14, R3, 0xf0, RZ ;  /* 0x000000f0030e7824 */ /* 0x000fe200078e02ff */
[----:B-1----:R-:W-:-:S03]  /*b780*/  LEA.HI.X.SX32 R7, R28, R4, 0x1, P6 ;  /* 0x000000041c077211 */ /* 0x002fc600030f0eff */
[----:B------:R0:W-:Y:S01]  /*b790*/  STL [R1+0x9a8], R5 ;  /* 0x0009a80501007387 */ /* 0x0001e20000100800 */
[C---:B--2---:R-:W-:Y:S02]  /*b7a0*/  IADD3 R6, P0, PT, R29.reuse, R2, RZ ;  /* 0x000000021d067210 */ /* 0x044fe40007f1e0ff */
[----:B------:R-:W-:-:S03]  /*b7b0*/  LEA.HI.X.SX32 R9, R29, R4, 0x1, P3 ;  /* 0x000000041d097211 */ /* 0x000fc600018f0eff */
[----:B------:R1:W-:Y:S01]  /*b7c0*/  STL [R1+0x9bc], R6 ;  /* 0x0009bc0601007387 */ /* 0x0003e20000100800 */
[----:B0-----:R-:W-:-:S03]  /*b7d0*/  IMAD R5, R3, 0x5c, RZ ;  /* 0x0000005c03057824 */ /* 0x001fc600078e02ff */
[----:B------:R0:W-:Y:S02]  /*b7e0*/  STL [R1+0x760], R7 ;  /* 0x0007600701007387 */ /* 0x0001e40000100800 */
[-C--:B------:R-:W-:Y:S02]  /*b7f0*/  IADD3 R8, P3, PT, R5, R2.reuse, RZ ;  /* 0x0000000205087210 */ /* 0x080fe40007f7e0ff */
[----:B-1----:R-:W-:Y:S01]  /*b800*/  IADD3 R6, P6, PT, R14, R2, RZ ;  /* 0x000000020e067210 */ /* 0x002fe20007fde0ff */
[C---:B------:R-:W-:Y:S02]  /*b810*/  IMAD R14, R3.reuse, 0x19, RZ ;  /* 0x00000019030e7824 */ /* 0x040fe400078e02ff */
[C---:B0-----:R-:W-:Y:S02]  /*b820*/  IMAD R7, R3.reuse, 0x2e, RZ ;  /* 0x0000002e03077824 */ /* 0x041fe400078e02ff */
[----:B------:R0:W-:Y:S04]  /*b830*/  STL [R1+0x6c4], R6 ;  /* 0x0006c40601007387 */ /* 0x0001e80000100800 */
[----:B------:R-:W-:Y:S04]  /*b840*/  STL [R1+0x8f0], R9 ;  /* 0x0008f00901007387 */ /* 0x000fe80000100800 */
[----:B------:R1:W-:Y:S01]  /*b850*/  STL [R1+0x914], R8 ;  /* 0x0009140801007387 */ /* 0x0003e20000100800 */
[----:B0-----:R-:W-:Y:S01]  /*b860*/  LEA.HI.X.SX32 R6, R14, R4, 0x1, P0 ;  /* 0x000000040e067211 */ /* 0x001fe200000f0eff */
[----:B------:R-:W-:Y:S01]  /*b870*/  IMAD R14, R3, 0xd0, RZ ;  /* 0x000000d0030e7824 */ /* 0x000fe200078e02ff */
[----:B-1----:R-:W-:-:S03]  /*b880*/  IADD3 R8, P0, PT, R7, R2, RZ ;  /* 0x0000000207087210 */ /* 0x002fc60007f1e0ff */
[----:B------:R0:W-:Y:S04]  /*b890*/  STL [R1+0x9b8], R6 ;  /* 0x0009b80601007387 */ /* 0x0001e80000100800 */
[----:B------:R1:W-:Y:S01]  /*b8a0*/  STL [R1+0x9cc], R8 ;  /* 0x0009cc0801007387 */ /* 0x0003e20000100800 */
[----:B0-----:R-:W-:Y:S01]  /*b8b0*/  LEA.HI.X.SX32 R6, R5, R4, 0x1, P5 ;  /* 0x0000000405067211 */ /* 0x001fe200028f0eff */
[----:B------:R-:W-:Y:S01]  /*b8c0*/  IMAD R5, R3, 0x54, RZ ;  /* 0x0000005403057824 */ /* 0x000fe200078e02ff */
[----:B-1----:R-:W-:-:S03]  /*b8d0*/  IADD3 R8, P5, PT, R14, R2, RZ ;  /* 0x000000020e087210 */ /* 0x002fc60007fbe0ff */
[----:B------:R0:W-:Y:S01]  /*b8e0*/  STL [R1+0x7a0], R6 ;  /* 0x0007a00601007387 */ /* 0x0001e20000100800 */
[----:B------:R-:W-:Y:S01]  /*b8f0*/  LEA.HI.X.SX32 R9, R7, R4, 0x1, P3 ;  /* 0x0000000407097211 */ /* 0x000fe200018f0eff */
[C---:B------:R-:W-:Y:S02]  /*b900*/  IMAD R14, R3.reuse, 0x17, RZ ;  /* 0x00000017030e7824 */ /* 0x040fe400078e02ff */
[----:B------:R1:W-:Y:S01]  /*b910*/  STL [R1+0x744], R8 ;  /* 0x0007440801007387 */ /* 0x0003e20000100800 */
[----:B0-----:R-:W-:Y:S01]  /*b920*/  IMAD R6, R3, 0x2a, RZ ;  /* 0x0000002a03067824 */ /* 0x001fe200078e02ff */
[----:B-1----:R-:W-:Y:S02]  /*b930*/  IADD3 R8, P3, PT, R5, R2, RZ ;  /* 0x0000000205087210 */ /* 0x002fe40007f7e0ff */
[----:B------:R-:W-:Y:S01]  /*b940*/  STL [R1+0x910], R9 ;  /* 0x0009100901007387 */ /* 0x000fe20000100800 */
[----:B------:R-:W-:Y:S01]  /*b950*/  LEA.HI.X.SX32 R7, R14, R4, 0x1, P0 ;  /* 0x000000040e077211 */ /* 0x000fe200000f0eff */
[----:B------:R-:W-:-:S02]  /*b960*/  IMAD R14, R3, 0xb0, RZ ;  /* 0x000000b0030e7824 */ /* 0x000fc400078e02ff */
[----:B------:R0:W-:Y:S04]  /*b970*/  STL [R1+0x934], R8 ;  /* 0x0009340801007387 */ /* 0x0001e80000100800 */
[----:B------:R1:W-:Y:S01]  /*b980*/  STL [R1+0x9c8], R7 ;  /* 0x0009c80701007387 */ /* 0x0003e20000100800 */
[----:B0-----:R-:W-:Y:S02]  /*b990*/  IADD3 R8, P0, PT, R6, R2, RZ ;  /* 0x0000000206087210 */ /* 0x001fe40007f1e0ff */
[----:B-1----:R-:W-:-:S03]  /*b9a0*/  LEA.HI.X.SX32 R7, R5, R4, 0x1, P1 ;  /* 0x0000000405077211 */ /* 0x002fc600008f0eff */
[----:B------:R0:W-:Y:S01]  /*b9b0*/  STL [R1+0x9dc], R8 ;  /* 0x0009dc0801007387 */ /* 0x0001e20000100800 */
[C---:B------:R-:W-:Y:S01]  /*b9c0*/  IMAD R5, R3.reuse, 0x4c, RZ ;  /* 0x0000004c03057824 */ /* 0x040fe200078e02ff */
[----:B------:R-:W-:Y:S02]  /*b9d0*/  LEA.HI.X.SX32 R9, R6, R4, 0x1, P3 ;  /* 0x0000000406097211 */ /* 0x000fe400018f0eff */
[----:B------:R1:W-:Y:S01]  /*b9e0*/  STL [R1+0x7e0], R7 ;  /* 0x0007e00701007387 */ /* 0x0003e20000100800 */
[----:B0-----:R-:W-:Y:S01]  /*b9f0*/  IADD3 R8, P1, PT, R14, R2, RZ ;  /* 0x000000020e087210 */ /* 0x001fe20007f3e0ff */
[----:B------:R-:W-:-:S04]  /*ba00*/  IMAD R14, R3, 0x15, RZ ;  /* 0x00000015030e7824 */ /* 0x000fc800078e02ff */
[----:B------:R0:W-:Y:S01]  /*ba10*/  STL [R1+0x7c4], R8 ;  /* 0x0007c40801007387 */ /* 0x0001e20000100800 */
[----:B-1----:R-:W-:Y:S01]  /*ba20*/  IMAD R7, R3, 0x26, RZ ;  /* 0x0000002603077824 */ /* 0x002fe200078e02ff */
[----:B------:R-:W-:Y:S02]  /*ba30*/  LEA.HI.X.SX32 R6, R14, R4, 0x1, P0 ;  /* 0x000000040e067211 */ /* 0x000fe400000f0eff */
[----:B------:R-:W-:Y:S01]  /*ba40*/  STL [R1+0x930], R9 ;  /* 0x0009300901007387 */ /* 0x000fe20000100800 */
[----:B0-----:R-:W-:Y:S01]  /*ba50*/  IADD3 R8, P3, PT, R5, R2, RZ ;  /* 0x0000000205087210 */ /* 0x001fe20007f7e0ff */
[----:B------:R-:W-:-:S04]  /*ba60*/  IMAD R14, R3, 0x90, RZ ;  /* 0x00000090030e7824 */ /* 0x000fc800078e02ff */
[----:B------:R0:W-:Y:S04]  /*ba70*/  STL [R1+0x954], R8 ;  /* 0x0009540801007387 */ /* 0x0001e80000100800 */
[----:B------:R1:W-:Y:S01]  /*ba80*/  STL [R1+0x9d8], R6 ;  /* 0x0009d80601007387 */ /* 0x0003e20000100800 */
[----:B0-----:R-:W-:Y:S02]  /*ba90*/  IADD3 R8, P0, PT, R7, R2, RZ ;  /* 0x0000000207087210 */ /* 0x001fe40007f1e0ff */
[----:B-1----:R-:W-:-:S03]  /*baa0*/  LEA.HI.X.SX32 R6, R5, R4, 0x1, P2 ;  /* 0x0000000405067211 */ /* 0x002fc600010f0eff */
[----:B------:R0:W-:Y:S01]  /*bab0*/  STL [R1+0x9ec], R8 ;  /* 0x0009ec0801007387 */ /* 0x0001e20000100800 */
[----:B------:R-:W-:Y:S01]  /*bac0*/  IMAD R5, R3, 0x44, RZ ;  /* 0x0000004403057824 */ /* 0x000fe200078e02ff */
[----:B------:R-:W-:Y:S02]  /*bad0*/  LEA.HI.X.SX32 R9, R7, R4, 0x1, P3 ;  /* 0x0000000407097211 */ /* 0x000fe400018f0eff */
[----:B------:R1:W-:Y:S01]  /*bae0*/  STL [R1+0x820], R6 ;  /* 0x0008200601007387 */ /* 0x0003e20000100800 */
[----:B0-----:R-:W-:Y:S01]  /*baf0*/  IADD3 R8, P2, PT, R14, R2, RZ ;  /* 0x000000020e087210 */ /* 0x001fe20007f5e0ff */
[C---:B------:R-:W-:Y:S02]  /*bb00*/  IMAD R14, R3.reuse, 0x22, RZ ;  /* 0x00000022030e7824 */ /* 0x040fe400078e02ff */
[----:B-1----:R-:W-:Y:S02]  /*bb10*/  IMAD R6, R3, 0x13, RZ ;  /* 0x0000001303067824 */ /* 0x002fe400078e02ff */
[----:B------:R0:W-:Y:S03]  /*bb20*/  STL [R1+0x844], R8 ;  /* 0x0008440801007387 */ /* 0x0001e60000100800 */
[----:B------:R-:W-:Y:S01]  /*bb30*/  LEA.HI.X.SX32 R7, R6, R4, 0x1, P0 ;  /* 0x0000000406077211 */ /* 0x000fe200000f0eff */
        /* <DEDUP_REMOVED lines=8> */
[----:B------:R-:W-:Y:S01]  /*bbc0*/  IADD3 R6, P4, PT, R6, R2, RZ ;  /* 0x0000000206067210 */ /* 0x000fe20007f9e0ff */
[----:B------:R-:W-:Y:S02]  /*bbd0*/  IMAD R5, R3, 0x78, RZ ;  /* 0x0000007803057824 */ /* 0x000fe400078e02ff */
[----:B------:R1:W-:Y:S01]  /*bbe0*/  STL [R1+0x860], R7 ;  /* 0x0008600701007387 */ /* 0x0003e20000100800 */
[----:B0-----:R-:W-:-:S03]  /*bbf0*/  LEA.HI.X.SX32 R8, R14, R4, 0x1, P3 ;  /* 0x000000040e087211 */ /* 0x001fc600018f0eff */
        /* <DEDUP_REMOVED lines=8> */
[----:B------:R-:W-:Y:S01]  /*bc80*/  LEA.HI.X.SX32 R7, R5, R4, 0x1, P6 ;  /* 0x0000000405077211 */ /* 0x000fe200030f0eff */
[----:B------:R-:W-:Y:S02]  /*bc90*/  IMAD R5, R3, 0xa0, RZ ;  /* 0x000000a003057824 */ /* 0x000fe400078e02ff */
[----:B------:R-:W-:Y:S01]  /*bca0*/  STL [R1+0x9f8], R9 ;  /* 0x0009f80901007387 */ /* 0x000fe20000100800 */
[----:B0-----:R-:W-:-:S05]  /*bcb0*/  IADD3 R8, P0, PT, R6, R2, RZ ;  /* 0x0000000206087210 */ /* 0x001fca0007f1e0ff */
        /* <DEDUP_REMOVED lines=13> */
[C---:B-1----:R-:W-:Y:S02]  /*bd90*/  IADD3 R8, P0, PT, R6.reuse, R2, RZ ;  /* 0x0000000206087210 */ /* 0x042fe40007f1e0ff */
[-C--:B------:R-:W-:Y:S01]  /*bda0*/  LEA.HI.X.SX32 R9, R7, R4.reuse, 0x1, P6 ;  /* 0x0000000407097211 */ /* 0x080fe200030f0eff */
[----:B------:R-:W-:Y:S02]  /*bdb0*/  IMAD R14, R3, 0x1a, RZ ;  /* 0x0000001a030e7824 */ /* 0x000fe400078e02ff */
[----:B------:R0:W-:Y:S01]  /*bdc0*/  STL [R1+0x8e4], R8 ;  /* 0x0008e40801007387 */ /* 0x0001e20000100800 */
[----:B------:R-:W-:-:S03]  /*bdd0*/  LEA.HI.X.SX32 R7, R6, R4, 0x1, P5 ;  /* 0x0000000406077211 */ /* 0x000fc600028f0eff */
        /* <DEDUP_REMOVED lines=8> */
[----:B------:R-:W-:-:S03]  /*be60*/  IMAD R5, R3, 0x58, RZ ;  /* 0x0000005803057824 */ /* 0x000fc600078e02ff */
[----:B------:R1:W-:Y:S01]  /*be70*/  STL [R1+0x8e0], R7 ;  /* 0x0008e00701007387 */ /* 0x0003e20000100800 */
[----:B0-----:R-:W-:Y:S01]  /*be80*/  IADD3 R8, P0, PT, R6, R2, RZ ;  /* 0x0000000206087210 */ /* 0x001fe20007f1e0ff */
[----:B------:R-:W-:Y:S01]  /*be90*/  IMAD R6, R3, 0xd, RZ ;  /* 0x0000000d03067824 */ /* 0x000fe200078e02ff */
[----:B-1----:R-:W-:-:S03]  /*bea0*/  LEA.HI.X.SX32 R7, R14, R4, 0x1, P6 ;  /* 0x000000040e077211 */ /* 0x002fc600030f0eff */
[----:B------:R0:W-:Y:S01]  /*beb0*/  STL [R1+0x784], R8 ;  /* 0x0007840801007387 */ /* 0x0001e20000100800 */
[----:B------:R-:W-:Y:S01]  /*bec0*/  IMAD R14, R3, 0x2c, RZ ;  /* 0x0000002c030e7824 */ /* 0x000fe200078e02ff */
[----:B------:R-:W-:Y:S02]  /*bed0*/  LEA.HI.X.SX32 R6, R6, R4, 0x1, P5 ;  /* 0x0000000406067211 */ /* 0x000fe400028f0eff */
[----:B------:R1:W-:Y:S01]  /*bee0*/  STL [R1+0x9b0], R7 ;  /* 0x0009b00701007387 */ /* 0x0003e20000100800 */
[C---:B0-----:R-:W-:Y:S02]  /*bef0*/  IADD3 R8, P6, PT, R5.reuse, R2, RZ ;  /* 0x0000000205087210 */ /* 0x041fe40007fde0ff */
[----:B------:R-:W-:-:S03]  /*bf00*/  LEA.HI.X.SX32 R5, R5, R4, 0x1, P1 ;  /* 0x0000000405057211 */ /* 0x000fc600008f0eff */
[----:B------:R0:W-:Y:S01]  /*bf10*/  STL [R1+0x924], R8 ;  /* 0x0009240801007387 */ /* 0x0001e20000100800 */
[----:B-1----:R-:W-:-:S03]  /*bf20*/  IMAD R7, R3, 0x16, RZ ;  /* 0x0000001603077824 */ /* 0x002fc600078e02ff */
[----:B------:R1:W-:Y:S01]  /*bf30*/  STL [R1+0xa18], R6 ;  /* 0x000a180601007387 */ /* 0x0003e20000100800 */
[----:B0-----:R-:W-:Y:S01]  /*bf40*/  IADD3 R8, P5, PT, R14, R2, RZ ;  /* 0x000000020e087210 */ /* 0x001fe20007fbe0ff */
[----:B-1----:R-:W-:-:S04]  /*bf50*/  IMAD R6, R3, 0x48, RZ ;  /* 0x0000004803067824 */ /* 0x002fc800078e02ff */
[----:B------:R0:W-:Y:S04]  /*bf60*/  STL [R1+0x9d4], R8 ;  /* 0x0009d40801007387 */ /* 0x0001e80000100800 */
[----:B------:R1:W-:Y:S01]  /*bf70*/  STL [R1+0x7c0], R5 ;  /* 0x0007c00501007387 */ /* 0x0003e20000100800 */
[----:B0-----:R-:W-:Y:S02]  /*bf80*/  IADD3 R8, P1, PT, R7, R2, RZ ;  /* 0x0000000207087210 */ /* 0x001fe40007f3e0ff */
[----:B-1----:R-:W-:Y:S01]  /*bf90*/  LEA.HI.X.SX32 R5, R14, R4, 0x1, P6 ;  /* 0x000000040e057211 */ /* 0x002fe200030f0eff */
[----:B------:R-:W-:Y:S01]  /*bfa0*/  IMAD R14, R3, 0x24, RZ ;  /* 0x00000024030e7824 */ /* 0x000fe200078e02ff */
[----:B------:R-:W-:Y:S01]  /*bfb0*/  IADD3 R9, P6, PT, R6, R2, RZ ;  /* 0x0000000206097210 */ /* 0x000fe20007fde0ff */
[----:B------:R0:W-:Y:S04]  /*bfc0*/  STL [R1+0xa2c], R8 ;  /* 0x000a2c0801007387 */ /* 0x0001e80000100800 */
[----:B------:R1:W-:Y:S04]  /*bfd0*/  STL [R1+0x920], R5 ;  /* 0x0009200501007387 */ /* 0x0003e80000100800 */
[----:B------:R2:W-:Y:S01]  /*bfe0*/  STL [R1+0x964], R9 ;  /* 0x0009640901007387 */ /* 0x0005e20000100800 */
[----:B0-----:R-:W-:Y:S01]  /*bff0*/  LEA.HI.X.SX32 R8, R7, R4, 0x1, P5 ;  /* 0x0000000407087211 */ /* 0x001fe200028f0eff */
[----:B------:R-:W-:-:S02]  /*c000*/  IMAD R7, R3, 0x12, RZ ;  /* 0x0000001203077824 */ /* 0x000fc400078e02ff */
[----:B-1----:R-:W-:Y:S01]  /*c010*/  IMAD R5, R3, 0xb, RZ ;  /* 0x0000000b03057824 */ /* 0x002fe200078e02ff */
[----:B--2---:R-:W-:Y:S01]  /*c020*/  IADD3 R9, P5, PT, R14, R2, RZ ;  /* 0x000000020e097210 */ /* 0x004fe20007fbe0ff */
[----:B------:R0:W-:Y:S04]  /*c030*/  STL [R1+0x9d0], R8 ;  /* 0x0009d00801007387 */ /* 0x0001e80000100800 */
[----:B------:R1:W-:Y:S01]  /*c040*/  STL [R1+0x9f4], R9 ;  /* 0x0009f40901007387 */ /* 0x0003e20000100800 */
[-C--:B------:R-:W-:Y:S02]  /*c050*/  LEA.HI.X.SX32 R6, R6, R4.reuse, 0x1, P2 ;  /* 0x0000000406067211 */ /* 0x080fe400010f0eff */
[----:B0-----:R-:W-:Y:S01]  /*c060*/  LEA.HI.X.SX32 R8, R5, R4, 0x1, P1 ;  /* 0x0000000405087211 */ /* 0x001fe200008f0eff */
[----:B------:R-:W-:Y:S01]  /*c070*/  IMAD R5, R3, 0x70, RZ ;  /* 0x0000007003057824 */ /* 0x000fe200078e02ff */
[----:B-1----:R-:W-:-:S03]  /*c080*/  IADD3 R9, P1, PT, R7, R2, RZ ;  /* 0x0000000207097210 */ /* 0x002fc60007f3e0ff */
[----:B------:R0:W-:Y:S01]  /*c090*/  STL [R1+0xa28], R8 ;  /* 0x000a280801007387 */ /* 0x0001e20000100800 */
[----:B------:R-:W-:-:S03]  /*c0a0*/  IADD3 R10, P2, PT, R5, R2, RZ ;  /* 0x00000002050a7210 */ /* 0x000fc60007f5e0ff */
[----:B------:R1:W-:Y:S01]  /*c0b0*/  STL [R1+0xa3c], R9 ;  /* 0x000a3c0901007387 */ /* 0x0003e20000100800 */
[----:B0-----:R-:W-:-:S03]  /*c0c0*/  IMAD R8, R3, 0x38, RZ ;  /* 0x0000003803087824 */ /* 0x001fc600078e02ff */
        /* <DEDUP_REMOVED lines=11> */
[----:B0-----:R-:W-:Y:S02]  /*c180*/  IADD3 R10, P5, PT, R6, R2, RZ ;  /* 0x00000002060a7210 */ /* 0x001fe40007fbe0ff */
[----:B-1----:R-:W-:-:S03]  /*c190*/  LEA.HI.X.SX32 R9, R14, R4, 0x1, P1 ;  /* 0x000000040e097211 */ /* 0x002fc600008f0eff */
[----:B------:R0:W-:Y:S01]  /*c1a0*/  STL [R1+0xa14], R10 ;  /* 0x000a140a01007387 */ /* 0x0001e20000100800 */
[----:B------:R-:W-:-:S03]  /*c1b0*/  IMAD R14, R3, 0x50, RZ ;  /* 0x00000050030e7824 */ /* 0x000fc600078e02ff */
[----:B------:R1:W-:Y:S01]  /*c1c0*/  STL [R1+0xa38], R9 ;  /* 0x000a380901007387 */ /* 0x0003e20000100800 */
[----:B0-----:R-:W-:Y:S02]  /*c1d0*/  IADD3 R10, P1, PT, R7, R2, RZ ;  /* 0x00000002070a7210 */ /* 0x001fe40007f3e0ff */
[----:B-1----:R-:W-:Y:S01]  /*c1e0*/  LEA.HI.X.SX32 R9, R5, R4, 0x1, P4 ;  /* 0x0000000405097211 */ /* 0x002fe200020f0eff */
[----:B------:R-:W-:Y:S02]  /*c1f0*/  IMAD R5, R3, 0x28, RZ ;  /* 0x0000002803057824 */ /* 0x000fe400078e02ff */
[----:B------:R0:W-:Y:S01]  /*c200*/  STL [R1+0xa4c], R10 ;  /* 0x000a4c0a01007387 */ /* 0x0001e20000100800 */
[----:B------:R-:W-:-:S03]  /*c210*/  IADD3 R11, P4, PT, R14, R2, RZ ;  /* 0x000000020e0b7210 */ /* 0x000fc60007f9e0ff */
[----:B------:R1:W-:Y:S01]  /*c220*/  STL [R1+0x700], R9 ;  /* 0x0007000901007387 */ /* 0x0003e20000100800 */
[----:B0-----:R-:W-:Y:S02]  /*c230*/  LEA.HI.X.SX32 R10, R8, R4, 0x1, P2 ;  /* 0x00000004080a7211 */ /* 0x001fe400010f0eff */
[----:B------:R-:W-:Y:S01]  /*c240*/  IADD3 R8, P2, PT, R5, R2, RZ ;  /* 0x0000000205087210 */ /* 0x000fe20007f5e0ff */
[----:B-1----:R-:W-:Y:S01]  /*c250*/  IMAD R9, R3, 0x14, RZ ;  /* 0x0000001403097824 */ /* 0x002fe200078e02ff */
[----:B------:R-:W-:Y:S01]  /*c260*/  STL [R1+0x944], R11 ;  /* 0x0009440b01007387 */ /* 0x000fe20000100800 */
[----:B------:R-:W-:-:S03]  /*c270*/  LEA.HI.X.SX32 R6, R6, R4, 0x1, P6 ;  /* 0x0000000406067211 */ /* 0x000fc600030f0eff */
[----:B------:R0:W-:Y:S04]  /*c280*/  STL [R1+0x8c0], R10 ;  /* 0x0008c00a01007387 */ /* 0x0001e80000100800 */
[----:B------:R1:W-:Y:S01]  /*c290*/  STL [R1+0x9e4], R8 ;  /* 0x0009e40801007387 */ /* 0x0003e20000100800 */
[----:B------:R-:W-:Y:S01]  /*c2a0*/  LEA.HI.X.SX32 R7, R7, R4, 0x1, P5 ;  /* 0x0000000407077211 */ /* 0x000fe200028f0eff */
[----:B0-----:R-:W-:Y:S01]  /*c2b0*/  IMAD R10, R3, 0xa, RZ ;  /* 0x0000000a030a7824 */ /* 0x001fe200078e02ff */
[-C--:B-1----:R-:W-:Y:S01]  /*c2c0*/  IADD3 R8, P6, PT, R9, R2.reuse, RZ ;  /* 0x0000000209087210 */ /* 0x082fe20007fde0ff */
[----:B------:R0:W-:Y:S03]  /*c2d0*/  STL [R1+0x9a0], R6 ;  /* 0x0009a00601007387 */ /* 0x0001e60000100800 */
[----:B------:R-:W-:Y:S01]  /*c2e0*/  IADD3 R11, P5, PT, R10, R2, RZ ;  /* 0x000000020a0b7210 */ /* 0x000fe20007fbe0ff */
[----:B------:R1:W-:Y:S01]  /*c2f0*/  STL [R1+0xa34], R8 ;  /* 0x000a340801007387 */ /* 0x0003e20000100800 */
[----:B0-----:R-:W-:-:S03]  /*c300*/  IMAD R6, R3, 0x7, RZ ;  /* 0x0000000703067824 */ /* 0x001fc600078e02ff */
[----:B------:R0:W-:Y:S01]  /*c310*/  STL [R1+0xa10], R7 ;  /* 0x000a100701007387 */ /* 0x0001e20000100800 */
[C---:B-1----:R-:W-:Y:S01]  /*c320*/  IMAD R8, R3.reuse, 0x60, RZ ;  /* 0x0000006003087824 */ /* 0x042fe200078e02ff */
[----:B------:R-:W-:Y:S02]  /*c330*/  LEA.HI.X.SX32 R6, R6, R4, 0x1, P1 ;  /* 0x0000000406067211 */ /* 0x000fe400008f0eff */
[----:B------:R1:W-:Y:S01]  /*c340*/  STL [R1+0xa5c], R11 ;  /* 0x000a5c0b01007387 */ /* 0x0003e20000100800 */
[----:B0-----:R-:W-:-:S03]  /*c350*/  IMAD R7, R3, 0x30, RZ ;  /* 0x0000003003077824 */ /* 0x001fc600078e02ff */
[----:B------:R0:W-:Y:S01]  /*c360*/  STL [R1+0xa48], R6 ;  /* 0x000a480601007387 */ /* 0x0001e20000100800 */
[----:B-1----:R-:W-:-:S05]  /*c370*/  IADD3 R11, P1, PT, R8, R2, RZ ;  /* 0x00000002080b7210 */ /* 0x002fca0007f3e0ff */
[----:B------:R1:W-:Y:S01]  /*c380*/  STL [R1+0x904], R11 ;  /* 0x0009040b01007387 */ /* 0x0003e20000100800 */
[-C--:B0-----:R-:W-:Y:S01]  /*c390*/  LEA.HI.X.SX32 R6, R14, R4.reuse, 0x1, P3 ;  /* 0x000000040e067211 */ /* 0x081fe200018f0eff */
[----:B------:R-:W-:Y:S01]  /*c3a0*/  IMAD R14, R3, 0x18, RZ ;  /* 0x00000018030e7824 */ /* 0x000fe200078e02ff */
[----:B------:R-:W-:-:S03]  /*c3b0*/  LEA.HI.X.SX32 R5, R5, R4, 0x1, P4 ;  /* 0x0000000405057211 */ /* 0x000fc600020f0eff */
[----:B------:R0:W-:Y:S01]  /*c3c0*/  STL [R1+0x800], R6 ;  /* 0x0008000601007387 */ /* 0x0001e20000100800 */
[-C--:B-1----:R-:W-:Y:S02]  /*c3d0*/  IADD3 R11, P3, PT, R7, R2.reuse, RZ ;  /* 0x00000002070b7210 */ /* 0x082fe40007f7e0ff */
[----:B------:R-:W-:-:S03]  /*c3e0*/  IADD3 R12, P4, PT, R14, R2, RZ ;  /* 0x000000020e0c7210 */ /* 0x000fc60007f9e0ff */
[----:B------:R1:W-:Y:S01]  /*c3f0*/  STL [R1+0x9c4], R11 ;  /* 0x0009c40b01007387 */ /* 0x0003e20000100800 */
[----:B0-----:R-:W-:-:S03]  /*c400*/  IMAD R6, R3, 0xc, RZ ;  /* 0x0000000c03067824 */ /* 0x001fc600078e02ff */
[----:B------:R0:W-:Y:S01]  /*c410*/  STL [R1+0x940], R5 ;  /* 0x0009400501007387 */ /* 0x0001e20000100800 */
[----:B-1----:R-:W-:-:S03]  /*c420*/  LEA.HI.X.SX32 R11, R9, R4, 0x1, P2 ;  /* 0x00000004090b7211 */ /* 0x002fc600010f0eff */
[----:B------:R-:W-:Y:S01]  /*c430*/  STL [R1+0xa24], R12 ;  /* 0x000a240c01007387 */ /* 0x000fe20000100800 */
[----:B------:R-:W-:Y:S01]  /*c440*/  IADD3 R13, P2, PT, R6, R2, RZ ;  /* 0x00000002060d7210 */ /* 0x000fe20007f5e0ff */
[C---:B------:R-:W-:Y:S02]  /*c450*/  IMAD R9, R3.reuse, 0x5, RZ ;  /* 0x0000000503097824 */ /* 0x040fe400078e02ff */
[----:B0-----:R-:W-:Y:S01]  /*c460*/  IMAD R5, R3, 0x6, RZ ;  /* 0x0000000603057824 */ /* 0x001fe200078e02ff */
[----:B------:R0:W-:Y:S04]  /*c470*/  STL [R1+0x9e0], R11 ;  /* 0x0009e00b01007387 */ /* 0x0001e80000100800 */
[----:B------:R-:W-:Y:S01]  /*c480*/  STL [R1+0xa54], R13 ;  /* 0x000a540d01007387 */ /* 0x000fe20000100800 */
[----:B0-----:R-:W-:-:S02]  /*c490*/  LEA.HI.X.SX32 R11, R10, R4, 0x1, P6 ;  /* 0x000000040a0b7211 */ /* 0x001fc400030f0eff */
[----:B------:R-:W-:Y:S02]  /*c4a0*/  IADD3 R12, P6, PT, R5, R2, RZ ;  /* 0x00000002050c7210 */ /* 0x000fe40007fde0ff */
[-C--:B------:R-:W-:Y:S01]  /*c4b0*/  LEA.HI.X.SX32 R10, R9, R4.reuse, 0x1, P5 ;  /* 0x00000004090a7211 */ /* 0x080fe200028f0eff */
[----:B------:R0:W-:Y:S01]  /*c4c0*/  STL [R1+0xa30], R11 ;  /* 0x000a300b01007387 */ /* 0x0001e20000100800 */
[----:B------:R-:W-:-:S03]  /*c4d0*/  LEA.HI.X.SX32 R9, R8, R4, 0x1, P0 ;  /* 0x0000000408097211 */ /* 0x000fc600000f0eff */
[----:B------:R-:W-:Y:S01]  /*c4e0*/  STL [R1+0xa6c], R12 ;  /* 0x000a6c0c01007387 */ /* 0x000fe20000100800 */
[----:B0-----:R-:W-:-:S03]  /*c4f0*/  LEA R11, P5, R3, R2, 0x7 ;  /* 0x00000002030b7211 */ /* 0x001fc600078a38ff */
[----:B------:R0:W-:Y:S01]  /*c500*/  STL [R1+0xa58], R10 ;  /* 0x000a580a01007387 */ /* 0x0001e20000100800 */
[----:B------:R-:W-:-:S03]  /*c510*/  LEA.HI.X.SX32 R8, R7, R4, 0x1, P1 ;  /* 0x0000000407087211 */ /* 0x000fc600008f0eff */
[----:B------:R-:W-:Y:S01]  /*c520*/  STL [R1+0x884], R11 ;  /* 0x0008840b01007387 */ /* 0x000fe20000100800 */
[----:B------:R-:W-:-:S03]  /*c530*/  LEA.HI.X.SX32 R7, R14, R4, 0x1, P3 ;  /* 0x000000040e077211 */ /* 0x000fc600018f0eff */
[----:B------:R1:W-:Y:S01]  /*c540*/  STL [R1+0x780], R9 ;  /* 0x0007800901007387 */ /* 0x0003e20000100800 */
[----:B0-----:R-:W-:-:S05]  /*c550*/  LEA R10, P0, R3, R2, 0x6 ;  /* 0x00000002030a7211 */ /* 0x001fca00078030ff */
[----:B------:R-:W-:Y:S01]  /*c560*/  STL [R1+0x984], R10 ;  /* 0x0009840a01007387 */ /* 0x000fe20000100800 */
[----:B-1----:R-:W-:-:S03]  /*c570*/  LEA R9, P1, R3, R2, 0x5 ;  /* 0x0000000203097211 */ /* 0x002fc600078228ff */
[----:B------:R0:W-:Y:S04]  /*c580*/  STL [R1+0x900], R8 ;  /* 0x0009000801007387 */ /* 0x0001e80000100800 */
[----:B------:R-:W-:Y:S04]  /*c590*/  STL [R1+0xa04], R9 ;  /* 0x000a040901007387 */ /* 0x000fe80000100800 */
[----:B------:R1:W-:Y:S01]  /*c5a0*/  STL [R1+0x9c0], R7 ;  /* 0x0009c00701007387 */ /* 0x0003e20000100800 */
[C---:B0-----:R-:W-:Y:S01]  /*c5b0*/  LEA R8, P3, R3.reuse, R2, 0x4 ;  /* 0x0000000203087211 */ /* 0x041fe200078620ff */
[----:B------:R-:W-:-:S04]  /*c5c0*/  IMAD.SHL.U32 R14, R3, 0x2, RZ ;  /* 0x00000002030e7824 */ /* 0x000fc800078e00ff */
[----:B------:R0:W-:Y:S01]  /*c5d0*/  STL [R1+0xa44], R8 ;  /* 0x000a440801007387 */ /* 0x0001e20000100800 */
[----:B-1----:R-:W-:Y:S01]  /*c5e0*/  LEA.HI.X.SX32 R7, R6, R4, 0x1, P4 ;  /* 0x0000000406077211 */ /* 0x002fe200020f0eff */
[----:B------:R-:W-:-:S04]  /*c5f0*/  IMAD R6, R3, 0x3, RZ ;  /* 0x0000000303067824 */ /* 0x000fc800078e02ff */
[----:B------:R1:W-:Y:S01]  /*c600*/  STL [R1+0xa20], R7 ;  /* 0x000a200701007387 */ /* 0x0003e20000100800 */
[----:B0-----:R-:W-:-:S05]  /*c610*/  LEA R8, P4, R3, R2, 0x3 ;  /* 0x0000000203087211 */ /* 0x001fca00078818ff */
[----:B------:R0:W-:Y:S01]  /*c620*/  STL [R1+0xa64], R8 ;  /* 0x000a640801007387 */ /* 0x0001e20000100800 */
[----:B-1----:R-:W-:Y:S01]  /*c630*/  LEA.HI.X.SX32 R7, R5, R4, 0x1, P2 ;  /* 0x0000000405077211 */ /* 0x002fe200010f0eff */
[----:B------:R-:W-:-:S04]  /*c640*/  IMAD.SHL.U32 R5, R3, 0x40, RZ ;  /* 0x0000004003057824 */ /* 0x000fc800078e00ff */
[----:B------:R1:W-:Y:S01]  /*c650*/  STL [R1+0xa50], R7 ;  /* 0x000a500701007387 */ /* 0x0003e20000100800 */
[----:B0-----:R-:W-:Y:S02]  /*c660*/  IADD3 R8, P2, PT, R14, R2, RZ ;  /* 0x000000020e087210 */ /* 0x001fe40007f5e0ff */
[----:B------:R-:W-:-:S03]  /*c670*/  LEA.HI.X.SX32 R5, R5, R4, 0x1, P5 ;  /* 0x0000000405057211 */ /* 0x000fc600028f0eff */
[----:B------:R0:W-:Y:S01]  /*c680*/  STL [R1+0xa7c], R8 ;  /* 0x000a7c0801007387 */ /* 0x0001e20000100800 */
[----:B-1----:R-:W-:Y:S02]  /*c690*/  LEA.HI.X.SX32 R7, R6, R4, 0x1, P6 ;  /* 0x0000000406077211 */ /* 0x002fe400030f0eff */
[C---:B------:R-:W-:Y:S02]  /*c6a0*/  LEA R6, P6, R3.reuse, R2, 0x2 ;  /* 0x0000000203067211 */ /* 0x040fe400078c10ff */
[----:B------:R1:W5:Y:S01]  /*c6b0*/  LDL.LU R2, [R1+0xb6c] ;  /* 0x000b6c0001027983 */ /* 0x0003620000300800 */
[----:B0-----:R-:W-:-:S03]  /*c6c0*/  IMAD.SHL.U32 R8, R3, 0x20, RZ ;  /* 0x0000002003087824 */ /* 0x001fc600078e00ff */
[----:B------:R0:W-:Y:S04]  /*c6d0*/  STL [R1+0xa68], R7 ;  /* 0x000a680701007387 */ /* 0x0001e80000100800 */
[----:B------:R2:W-:Y:S01]  /*c6e0*/  STL [R1+0xa74], R6 ;  /* 0x000a740601007387 */ /* 0x0005e20000100800 */
[----:B------:R-:W-:-:S03]  /*c6f0*/  LEA.HI.X.SX32 R9, R8, R4, 0x1, P0 ;  /* 0x0000000408097211 */ /* 0x000fc600000f0eff */
[----:B------:R3:W-:Y:S01]  /*c700*/  STL [R1+0x880], R5 ;  /* 0x0008800501007387 */ /* 0x0007e20000100800 */
[C---:B0-----:R-:W-:Y:S02]  /*c710*/  IMAD.SHL.U32 R7, R3.reuse, 0x10, RZ ;  /* 0x0000001003077824 */ /* 0x041fe400078e00ff */
[----:B--2---:R-:W-:-:S03]  /*c720*/  IMAD.SHL.U32 R6, R3, 0x8, RZ ;  /* 0x0000000803067824 */ /* 0x004fc600078e00ff */
[-C--:B------:R-:W-:Y:S01]  /*c730*/  LEA.HI.X.SX32 R8, R7, R4.reuse, 0x1, P1 ;  /* 0x0000000407087211 */ /* 0x080fe200008f0eff */
[----:B---3--:R-:W-:Y:S01]  /*c740*/  IMAD.SHL.U32 R5, R3, 0x4, RZ ;  /* 0x0000000403057824 */ /* 0x008fe200078e00ff */
[-C--:B------:R-:W-:Y:S01]  /*c750*/  LEA.HI.X.SX32 R7, R6, R4.reuse, 0x1, P3 ;  /* 0x0000000406077211 */ /* 0x080fe200018f0eff */
[----:B------:R-:W-:Y:S03]  /*c760*/  STL [R1+0x980], R9 ;  /* 0x0009800901007387 */ /* 0x000fe60000100800 */
[-C--:B------:R-:W-:Y:S02]  /*c770*/  LEA.HI.X.SX32 R6, R5, R4.reuse, 0x1, P4 ;  /* 0x0000000405067211 */ /* 0x080fe400020f0eff */
[-C--:B------:R-:W-:Y:S01]  /*c780*/  LEA.HI.X.SX32 R5, R3, R4.reuse, 0x1, P2 ;  /* 0x0000000403057211 */ /* 0x080fe200010f0eff */
[----:B------:R-:W-:Y:S01]  /*c790*/  STL [R1+0xa00], R8 ;  /* 0x000a000801007387 */ /* 0x000fe20000100800 */
[----:B------:R-:W-:-:S03]  /*c7a0*/  LEA.HI.X.SX32 R3, R14, R4, 0x1, P6 ;  /* 0x000000040e037211 */ /* 0x000fc600030f0eff */
[----:B------:R-:W-:Y:S04]  /*c7b0*/  STL [R1+0xa40], R7 ;  /* 0x000a400701007387 */ /* 0x000fe80000100800 */
[----:B------:R-:W-:Y:S04]  /*c7c0*/  STL [R1+0xa60], R6 ;  /* 0x000a600601007387 */ /* 0x000fe80000100800 */
[----:B------:R0:W-:Y:S04]  /*c7d0*/  STL [R1+0xa78], R5 ;  /* 0x000a780501007387 */ /* 0x0001e80000100800 */
[----:B------:R-:W-:Y:S04]  /*c7e0*/  STL [R1+0x17c], RZ ;  /* 0x00017cff01007387 */ /* 0x000fe80000100800 */
[----:B------:R2:W-:Y:S04]  /*c7f0*/  STL [R1+0xa70], R3 ;  /* 0x000a700301007387 */ /* 0x0005e80000100800 */
[----:B------:R-:W3:Y:S04]  /*c800*/  LDL R4, [R1+0x1d4] ;  /* 0x0001d40001047983 */ /* 0x000ee80000100800 */
[----:B------:R-:W-:Y:S04]  /*c810*/  STL [R1+0x140], RZ ;  /* 0x000140ff01007387 */ /* 0x000fe80000100800 */
[----:B------:R-:W-:Y:S04]  /*c820*/  STL [R1+0x144], RZ ;  /* 0x000144ff01007387 */ /* 0x000fe80000100800 */
[----:B------:R-:W-:Y:S04]  /*c830*/  STL [R1+0x148], RZ ;  /* 0x000148ff01007387 */ /* 0x000fe80000100800 */
[----:B------:R-:W-:Y:S04]  /*c840*/  STL [R1+0x14c], RZ ;  /* 0x00014cff01007387 */ /* 0x000fe80000100800 */
[----:B------:R-:W4:Y:S01]  /*c850*/  LDL R14, [R1+0x224] ;  /* 0x00022400010e7983 */ /* 0x000f220000100800 */
[----:B0-----:R-:W0:Y:S03]  /*c860*/  S2R R5, SR_TID.X ;  /* 0x0000000000057919 */ /* 0x001e260000002100 */
[----:B------:R-:W-:Y:S04]  /*c870*/  STL [R1+0x110], RZ ;  /* 0x000110ff01007387 */ /* 0x000fe80000100800 */
[----:B------:R-:W-:Y:S04]  /*c880*/  STL [R1+0x114], RZ ;  /* 0x000114ff01007387 */ /* 0x000fe80000100800 */
[----:B------:R-:W-:Y:S04]  /*c890*/  STL [R1+0x118], RZ ;  /* 0x000118ff01007387 */ /* 0x000fe80000100800 */
[----:B------:R-:W-:Y:S04]  /*c8a0*/  STL [R1+0x11c], RZ ;  /* 0x00011cff01007387 */ /* 0x000fe80000100800 */
[----:B------:R-:W-:Y:S04]  /*c8b0*/  STL [R1+0x160], RZ ;  /* 0x000160ff01007387 */ /* 0x000fe80000100800 */
[----:B------:R-:W-:Y:S04]  /*c8c0*/  STL [R1+0x164], RZ ;  /* 0x000164ff01007387 */ /* 0x000fe80000100800 */
[----:B------:R-:W-:Y:S01]  /*c8d0*/  STL [R1+0x168], RZ ;  /* 0x000168ff01007387 */ /* 0x000fe20000100800 */
[----:B0-----:R-:W-:-:S03]  /*c8e0*/  LOP3.LUT R5, R5, 0x3f, RZ, 0xc0, !PT ;  /* 0x0000003f05057812 */ /* 0x001fc600078ec0ff */
[----:B------:R-:W-:Y:S04]  /*c8f0*/  STL [R1+0x16c], RZ ;  /* 0x00016cff01007387 */ /* 0x000fe80000100800 */
[----:B------:R-:W-:Y:S01]  /*c900*/  STL [R1+0x120], RZ ;  /* 0x000120ff01007387 */ /* 0x000fe20000100800 */
[----:B------:R-:W-:-:S03]  /*c910*/  IMAD.SHL.U32 R5, R5, 0x2, RZ ;  /* 0x0000000205057824 */ /* 0x000fc600078e00ff */
[----:B------:R-:W-:Y:S04]  /*c920*/  STL [R1+0x124], RZ ;  /* 0x000124ff01007387 */ /* 0x000fe80000100800 */
[----:B------:R-:W-:Y:S01]  /*c930*/  STL [R1+0x128], RZ ;  /* 0x000128ff01007387 */ /* 0x000fe20000100800 */
[----:B------:R-:W-:-:S03]  /*c940*/  LOP3.LUT R6, R5, 0x10, RZ, 0x3c, !PT ;  /* 0x0000001005067812 */ /* 0x000fc600078e3cff */
[----:B------:R-:W-:Y:S01]  /*c950*/  STL [R1+0x12c], RZ ;  /* 0x00012cff01007387 */ /* 0x000fe20000100800 */
[----:B--2---:R-:W-:-:S03]  /*c960*/  LOP3.LUT R3, R5, 0x20, RZ, 0x3c, !PT ;  /* 0x0000002005037812 */ /* 0x004fc600078e3cff */
[----:B------:R-:W-:Y:S01]  /*c970*/  STL [R1+0xe0], RZ ;  /* 0x0000e0ff01007387 */ /* 0x000fe20000100800 */
[C---:B------:R-:W-:Y:S02]  /*c980*/  LOP3.LUT R7, R5.reuse, 0x30, RZ, 0x3c, !PT ;  /* 0x0000003005077812 */ /* 0x040fe400078e3cff */
[C---:B------:R-:W-:Y:S01]  /*c990*/  LOP3.LUT R6, R5.reuse, 0x40, RZ, 0x3c, !PT ;  /* 0x0000004005067812 */ /* 0x040fe200078e3cff */
[----:B------:R-:W-:Y:S01]  /*c9a0*/  STL [R1+0xe4], RZ ;  /* 0x0000e4ff01007387 */ /* 0x000fe20000100800 */
[C---:B------:R-:W-:Y:S02]  /*c9b0*/  LOP3.LUT R3, R5.reuse, 0x50, RZ, 0x3c, !PT ;  /* 0x0000005005037812 */ /* 0x040fe400078e3cff */
[C---:B------:R-:W-:Y:S01]  /*c9c0*/  LOP3.LUT R7, R5.reuse, 0x60, RZ, 0x3c, !PT ;  /* 0x0000006005077812 */ /* 0x040fe200078e3cff */
[----:B------:R-:W-:Y:S01]  /*c9d0*/  STL [R1+0xe8], RZ ;  /* 0x0000e8ff01007387 */ /* 0x000fe20000100800 */
[----:B------:R-:W-:-:S03]  /*c9e0*/  LOP3.LUT R6, R5, 0x70, RZ, 0x3c, !PT ;  /* 0x0000007005067812 */ /* 0x000fc600078e3cff */
[----:B------:R-:W-:Y:S04]  /*c9f0*/  STL [R1+0xec], RZ ;  /* 0x0000ecff01007387 */ /* 0x000fe80000100800 */
[----:B------:R-:W-:Y:S04]  /*ca00*/  STL [R1+0xd0], RZ ;  /* 0x0000d0ff01007387 */ /* 0x000fe80000100800 */
[----:B------:R-:W-:Y:S04]  /*ca10*/  STL [R1+0xd4], RZ ;  /* 0x0000d4ff01007387 */ /* 0x000fe80000100800 */
[----:B------:R-:W-:Y:S04]  /*ca20*/  STL [R1+0xd8], RZ ;  /* 0x0000d8ff01007387 */ /* 0x000fe80000100800 */
[----:B------:R-:W-:Y:S01]  /*ca30*/  STL [R1+0xdc], RZ ;  /* 0x0000dcff01007387 */ /* 0x000fe20000100800 */
[----:B------:R-:W-:-:S04]  /*ca40*/  USHF.R.S32.HI UR6, URZ, 0x1f, UR4 ;  /* 0x0000001fff067899 */ /* 0x000fc80008011404 */
[----:B------:R-:W-:-:S04]  /*ca50*/  ULEA.HI UR6, UR6, UR4, URZ, 0x7 ;  /* 0x0000000406067291 */ /* 0x000fc8000f8f38ff */
[----:B------:R-:W-:Y:S01]  /*ca60*/  USHF.R.S32.HI UR6, URZ, 0x7, UR6 ;  /* 0x00000007ff067899 */ /* 0x000fe20008011406 */
[C---:B---3--:R-:W-:Y:S02]  /*ca70*/  LOP3.LUT R3, R4.reuse, 0x20, RZ, 0x3c, !PT ;  /* 0x0000002004037812 */ /* 0x048fe400078e3cff */
[C---:B------:R-:W-:Y:S02]  /*ca80*/  LOP3.LUT R5, R4.reuse, 0x40, RZ, 0x3c, !PT ;  /* 0x0000004004057812 */ /* 0x040fe400078e3cff */
[----:B------:R-:W-:Y:S01]  /*ca90*/  LOP3.LUT R4, R4, 0x60, RZ, 0x3c, !PT ;  /* 0x0000006004047812 */ /* 0x000fe200078e3cff */
[----:B------:R4:W-:Y:S04]  /*caa0*/  STL [R1+0xb64], R3 ;  /* 0x000b640301007387 */ /* 0x0009e80000100800 */
[----:B------:R1:W-:Y:S04]  /*cab0*/  STL [R1+0xb60], R5 ;  /* 0x000b600501007387 */ /* 0x0003e80000100800 */
[----:B------:R1:W-:Y:S01]  /*cac0*/  STL [R1+0xb5c], R4 ;  /* 0x000b5c0401007387 */ /* 0x0003e20000100800 */
[----:B----4-:R-:W-:-:S07]  /*cad0*/  LOP3.LUT R3, R14, 0x40, RZ, 0x3c, !PT ;  /* 0x000000400e037812 */ /* 0x010fce00078e3cff */
.L_x_1:
[----:B-1---5:R-:W2:Y:S01]  /*cae0*/  LDL R5, [R1+0x20c] ;  /* 0x00020c0001057983 */ /* 0x022ea20000100800 */
[----:B0-----:R-:W0:Y:S03]  /*caf0*/  LDC R13, c[0x0][0x3a0] ;  /* 0x0000e800ff0d7b82 */ /* 0x001e260000000800 */
[----:B--2---:R1:W-:Y:S04]  /*cb00*/  STL [R1+0x17bc], R5 ;  /* 0x0017bc0501007387 */ /* 0x0043e80000100800 */
[----:B------:R-:W2:Y:S04]  /*cb10*/  LDL R4, [R1+0x210] ;  /* 0x0002100001047983 */ /* 0x000ea80000100800 */
[----:B-1----:R-:W0:Y:S04]  /*cb20*/  LDL R5, [R1+0x340] ;  /* 0x0003400001057983 */ /* 0x002e280000100800 */
[----:B------:R-:W-:Y:S04]  /*cb30*/  STL [R1+0x1740], R12 ;  /* 0x0017400c01007387 */ /* 0x000fe80000100800 */
        /* <DEDUP_REMOVED lines=14> */
[----:B------:R1:W-:Y:S04]  /*cc20*/  STL [R1+0x17b8], R12 ;  /* 0x0017b80c01007387 */ /* 0x0003e80000100800 */
        /* <DEDUP_REMOVED lines=91> */
[----:B------:R-:W-:Y:S01]  /*d1e0*/  STL [R1+0x1534], R0 ;  /* 0x0015340001007387 */ /* 0x000fe20000100800 */
[----:B0-----:R-:W-:-:S03]  /*d1f0*/  IMAD R13, R5, -0x80, R13 ;  /* 0xffffff80050d7824 */ /* 0x001fc600078e020d */
[----:B-----5:R-:W-:Y:S04]  /*d200*/  STL [R1+0xc2c], R2 ;  /* 0x000c2c0201007387 */ /* 0x020fe80000100800 */
[----:B------:R-:W-:Y:S04]  /*d210*/  STL [R1+0x162c], R2 ;  /* 0x00162c0201007387 */ /* 0x000fe80000100800 */
[----:B------:R-:W-:Y:S04]  /*d220*/  STL [R1+0x1630], R2 ;  /* 0x0016300201007387 */ /* 0x000fe80000100800 */
[----:B------:R-:W-:Y:S04]  /*d230*/  STL [R1+0x1634], R2 ;  /* 0x0016340201007387 */ /* 0x000fe80000100800 */
[----:B------:R-:W2:Y:S01]  /*d240*/  LDL.LU R5, [R1+0x17bc] ;  /* 0x0017bc0001057983 */ /* 0x000ea20000300800 */
[----:B------:R-:W-:-:S02]  /*d250*/  ISETP.GT.AND P0, PT, R13, RZ, PT ;  /* 0x000000ff0d00720c */ /* 0x000fc40003f04270 */
[----:B-1----:R-:W-:-:S11]  /*d260*/  PRMT R12, RZ, 0x7610, R12 ;  /* 0x00007610ff0c7816 */ /* 0x002fd6000000000c */
[----:B--2---:R-:W2:Y:S01]  /*d270*/  @P0 LDG.E.U16 R12, desc[UR8][R4.64] ;  /* 0x00000008040c0981 */ /* 0x004ea2000c1e1500 */
[----:B------:R-:W-:-:S03]  /*d280*/  ISETP.GT.AND P1, PT, R13, 0x1, PT ;  /* 0x000000010d00780c */ /* 0x000fc60003f24270 */
[----:B--2---:R0:W-:Y:S04]  /*d290*/  STL [R1+0x28], R12 ;  /* 0x0000280c01007387 */ /* 0x0041e80000100800 */
[----:B0-----:R-:W2:Y:S04]  /*d2a0*/  LDL.LU R12, [R1+0x17b8] ;  /* 0x0017b800010c7983 */ /* 0x001ea80000300800 */
[----:B------:R-:W3:Y:S04]  /*d2b0*/  LDL R4, [R1+0xa78] ;  /* 0x000a780001047983 */ /* 0x000ee80000100800 */
[----:B------:R-:W3:Y:S01]  /*d2c0*/  LDL R5, [R1+0xa7c] ;  /* 0x000a7c0001057983 */ /* 0x000ee20000100800 */
[----:B------:R-:W-:-:S02]  /*d2d0*/  PRMT R17, RZ, 0x7610, R17 ;  /* 0x00007610ff117816 */ /* 0x000fc40000000011 */
[----:B---3--:R-:W-:-:S04]  /*d2e0*/  @P1 LOP3.LUT R5, R5, R4, RZ, 0x3c, !PT ;  /* 0x0000000405051212 */ /* 0x008fc800078e3cff */
[----:B------:R-:W-:-:S04]  /*d2f0*/  @P1 LOP3.LUT R4, R5, R4, RZ, 0x3c, !PT ;  /* 0x0000000405041212 */ /* 0x000fc800078e3cff */
[----:B------:R-:W-:-:S05]  /*d300*/  @P1 LOP3.LUT R5, R5, R4, RZ, 0x3c, !PT ;  /* 0x0000000405051212 */ /* 0x000fca00078e3cff */
[----:B------:R-:W3:Y:S01]  /*d310*/  @P1 LDG.E.U16 R17, desc[UR8][R4.64] ;  /* 0x0000000804111981 */ /* 0x000ee2000c1e1500 */
[----:B------:R-:W-:-:S03]  /*d320*/  ISETP.GT.AND P2, PT, R13, 0x2, PT ;  /* 0x000000020d00780c */ /* 0x000fc60003f44270 */
[----:B---3--:R0:W-:Y:S04]  /*d330*/  STL [R1+0x38], R17 ;  /* 0x0000381101007387 */ /* 0x0081e80000100800 */
[----:B0-----:R-:W3:Y:S04]  /*d340*/  LDL.LU R17, [R1+0x17b4] ;  /* 0x0017b40001117983 */ /* 0x001ee80000300800 */
[----:B------:R-:W4:Y:S04]  /*d350*/  LDL R4, [R1+0xa70] ;  /* 0x000a700001047983 */ /* 0x000f280000100800 */
[----:B------:R-:W4:Y:S01]  /*d360*/  LDL R5, [R1+0xa74] ;  /* 0x000a740001057983 */ /* 0x000f220000100800 */
[----:B--2---:R-:W-:-:S02]  /*d370*/  PRMT R12, RZ, 0x7610, R12 ;  /* 0x00007610ff0c7816 */ /* 0x004fc4000000000c */
[----:B----4-:R-:W-:-:S04]  /*d380*/  @P2 LOP3.LUT R5, R5, R4, RZ, 0x3c, !PT ;  /* 0x0000000405052212 */ /* 0x010fc800078e3cff */
[----:B------:R-:W-:-:S04]  /*d390*/  @P2 LOP3.LUT R4, R5, R4, RZ, 0x3c, !PT ;  /* 0x0000000405042212 */ /* 0x000fc800078e3cff */
[----:B------:R-:W-:-:S05]  /*d3a0*/  @P2 LOP3.LUT R5, R5, R4, RZ, 0x3c, !PT ;  /* 0x0000000405052212 */ /* 0x000fca00078e3cff */
[----:B------:R-:W2:Y:S01]  /*d3b0*/  @P2 LDG.E.U16 R12, desc[UR8][R4.64] ;  /* 0x00000008040c2981 */ /* 0x000ea2000c1e1500 */
[----:B------:R-:W-:-:S03]  /*d3c0*/  ISETP.GT.AND P3, PT, R13, 0x3, PT ;  /* 0x000000030d00780c */ /* 0x000fc60003f64270 */
[----:B--2---:R0:W-:Y:S04]  /*d3d0*/  STL [R1+0x2c4], R12 ;  /* 0x0002c40c01007387 */ /* 0x0041e80000100800 */
[----:B0-----:R-:W2:Y:S04]  /*d3e0*/  LDL.LU R12, [R1+0x17b0] ;  /* 0x0017b000010c7983 */ /* 0x001ea80000300800 */
[----:B------:R-:W4:Y:S04]  /*d3f0*/  LDL R4, [R1+0xa68] ;  /* 0x000a680001047983 */ /* 0x000f280000100800 */
[----:B------:R-:W4:Y:S01]  /*d400*/  LDL R5, [R1+0xa6c] ;  /* 0x000a6c0001057983 */ /* 0x000f220000100800 */
[----:B---3--:R-:W-:-:S02]  /*d410*/  PRMT R17, RZ, 0x7610, R17 ;  /* 0x00007610ff117816 */ /* 0x008fc40000000011 */
[----:B----4-:R-:W-:-:S04]  /*d420*/  @P3 LOP3.LUT R5, R5, R4, RZ, 0x3c, !PT ;  /* 0x0000000405053212 */ /* 0x010fc800078e3cff */
        /* <DEDUP_REMOVED lines=292> */
[----:B------:R0:W2:Y:S04]  /*e670*/  @P0 LDG.E.U16 R12, desc[UR8][R4.64] ;  /* 0x00000008040c0981 */ /* 0x0000a8000c1e1500 */
[----:B------:R-:W0:Y:S04]  /*e680*/  LDL R4, [R1+0x978] ;  /* 0x0009780001047983 */ /* 0x000e280000100800 */
[----:B------:R-:W0:Y:S01]  /*e690*/  LDL R5, [R1+0x97c] ;  /* 0x00097c0001057983 */ /* 0x000e220000100800 */
[----:B------:R-:W-:Y:S02]  /*e6a0*/  ISETP.GT.AND P1, PT, R13, 0x21, PT ;  /* 0x000000210d00780c */ /* 0x000fe40003f24270 */
[----:B------:R-:W-:-:S11]  /*e6b0*/  PRMT R18, RZ, 0x7610, R18 ;  /* 0x00007610ff127816 */ /* 0x000fd60000000012 */
[----:B0-----:R-:W-:-:S04]  /*e6c0*/  @P1 LOP3.LUT R5, R5, R4, RZ, 0x3c, !PT ;  /* 0x0000000405051212 */ /* 0x001fc800078e3cff */
[----:B------:R-:W-:-:S04]  /*e6d0*/  @P1 LOP3.LUT R4, R5, R4, RZ, 0x3c, !PT ;  /* 0x0000000405041212 */ /* 0x000fc800078e3cff */
[----:B------:R-:W-:-:S05]  /*e6e0*/  @P1 LOP3.LUT R5, R5, R4, RZ, 0x3c, !PT ;  /* 0x0000000405051212 */ /* 0x000fca00078e3cff */
[----:B------:R-:W4:Y:S04]  /*e6f0*/  @P1 LDG.E.U16 R18, desc[UR8][R4.64] ;  /* 0x0000000804121981 */ /* 0x000f28000c1e1500 */
[----:B--2---:R-:W-:Y:S04]  /*e700*/  STL [R1+0x1608], R12 ;  /* 0x0016080c01007387 */ /* 0x004fe80000100800 */
[----:B------:R-:W-:Y:S01]  /*e710*/  STL [R1+0x160c], R12 ;  /* 0x00160c0c01007387 */ /* 0x000fe20000100800 */
[----:B------:R-:W-:-:S03]  /*e720*/  ISETP.GT.AND P2, PT, R13, 0x22, PT ;  /* 0x000000220d00780c */ /* 0x000fc60003f44270 */
[----:B----4-:R0:W-:Y:S04]  /*e730*/  STL [R1+0x24], R18 ;  /* 0x0000241201007387 */ /* 0x0101e80000100800 */
        /* <DEDUP_REMOVED lines=67> */
[----:B------:R0:W3:Y:S04]  /*eb70*/  @P0 LDG.E.U16 R17, desc[UR8][R4.64] ;  /* 0x0000000804110981 */ /* 0x0000e8000c1e1500 */
        /* <DEDUP_REMOVED lines=8> */
[----:B---3--:R-:W-:Y:S04]  /*ec00*/  STL [R1+0x1610], R17 ;  /* 0x0016101101007387 */ /* 0x008fe80000100800 */
[----:B------:R-:W-:Y:S01]  /*ec10*/  STL [R1+0x1614], R17 ;  /* 0x0016141101007387 */ /* 0x000fe20000100800 */
[----:B------:R-:W-:-:S03]  /*ec20*/  ISETP.GT.AND P2, PT, R13, 0x2a, PT ;  /* 0x0000002a0d00780c */ /* 0x000fc60003f44270 */
[----:B----4-:R0:W-:Y:S04]  /*ec30*/  STL [R1+0x1c], R19 ;  /* 0x00001c1301007387 */ /* 0x0101e80000100800 */
        /* <DEDUP_REMOVED lines=77> */
[----:B------:R-:W-:Y:S04]  /*f110*/  STL [R1+0x1618], R18 ;  /* 0x0016181201007387 */ /* 0x000fe80000100800 */
[----:B------:R-:W-:Y:S04]  /*f120*/  STL [R1+0x161c], R18 ;  /* 0x00161c1201007387 */ /* 0x000fe80000100800 */
[----:B----4-:R0:W-:Y:S04]  /*f130*/  STL [R1+0x10], R11 ;  /* 0x0000100b01007387 */ /* 0x0101e80000100800 */
[----:B0-----:R-:W2:Y:S04]  /*f140*/  LDL.LU R11, [R1+0x1700] ;  /* 0x00170000010b7983 */ /* 0x001ea80000300800 */
[----:B------:R-:W4:Y:S04]  /*f150*/  LDL R4, [R1+0x8f0] ;  /* 0x0008f00001047983 */ /* 0x000f280000100800 */
[----:B------:R-:W4:Y:S01]  /*f160*/  LDL R5, [R1+0x8f4] ;  /* 0x0008f40001057983 */ /* 0x000f220000100800 */
[----:B------:R-:W-:-:S02]  /*f170*/  ISETP.GT.AND P2, PT, R13, 0x32, PT ;  /* 0x000000320d00780c */ /* 0x000fc40003f44270 */
[----:B---3--:R-:W-:-:S11]  /*f180*/  PRMT R19, RZ, 0x7610, R19 ;  /* 0x00007610ff137816 */ /* 0x008fd60000000013 */
        /* <DEDUP_REMOVED lines=73> */
[----:B------:R-:W-:Y:S04]  /*f620*/  STL [R1+0x1620], R19 ;  /* 0x0016201301007387 */ /* 0x000fe80000100800 */
[----:B------:R-:W-:Y:S04]  /*f630*/  STL [R1+0x1624], R19 ;  /* 0x0016241301007387 */ /* 0x000fe80000100800 */
[----:B------:R-:W-:Y:S04]  /*f640*/  STL [R1+0x1628], R19 ;  /* 0x0016281301007387 */ /* 0x000fe80000100800 */
[----:B----4-:R0:W-:Y:S04]  /*f650*/  STL [R1], R21 ;  /* 0x0000001501007387 */ /* 0x0101e80000100800 */
[----:B0-----:R-:W3:Y:S04]  /*f660*/  LDL.LU R21, [R1+0x16e4] ;  /* 0x0016e40001157983 */ /* 0x001ee80000300800 */
[----:B------:R-:W4:Y:S04]  /*f670*/  LDL R4, [R1+0x8b0] ;  /* 0x0008b00001047983 */ /* 0x000f280000100800 */
[----:B------:R-:W4:Y:S01]  /*f680*/  LDL R5, [R1+0x8b4] ;  /* 0x0008b40001057983 */ /* 0x000f220000100800 */
[----:B------:R-:W-:-:S02]  /*f690*/  ISETP.GT.AND P2, PT, R13, 0x3a, PT ;  /* 0x0000003a0d00780c */ /* 0x000fc40003f44270 */
[----:B--2---:R-:W-:-:S11]  /*f6a0*/  PRMT R11, RZ, 0x7610, R11 ;  /* 0x00007610ff0b7816 */ /* 0x004fd6000000000b */
        /* <DEDUP_REMOVED lines=63> */
[----:B------:R-:W2:Y:S04]  /*faa0*/  @P0 LDG.E.U16 R11, desc[UR8][R4.64] ;  /* 0x00000008040b0981 */ /* 0x000ea8000c1e1500 */
[----:B------:R-:W4:Y:S04]  /*fab0*/  LDL R4, [R1+0x878] ;  /* 0x0008780001047983 */ /* 0x000f280000100800 */
[----:B------:R-:W4:Y:S01]  /*fac0*/  LDL R5, [R1+0x87c] ;  /* 0x00087c0001057983 */ /* 0x000f220000100800 */
[----:B------:R-:W-:Y:S02]  /*fad0*/  ISETP.GT.AND P1, PT, R13, 0x41, PT ;  /* 0x000000410d00780c */ /* 0x000fe40003f24270 */
[----:B---3--:R-:W-:Y:S01]  /*fae0*/  PRMT R21, RZ, 0x7610, R21 ;  /* 0x00007610ff157816 */ /* 0x008fe20000000015 */
[----:B--2---:R-:W-:Y:S10]  /*faf0*/  STL [R1+0x15fc], R11 ;  /* 0x0015fc0b01007387 */ /* 0x004ff40000100800 */
        /* <DEDUP_REMOVED lines=11> */
[----:B------:R-:W3:Y:S04]  /*fbb0*/  @P2 LDG.E.U16 R10, desc[UR8][R4.64] ;  /* 0x00000008040a2981 */ /* 0x000ee8000c1e1500 */
[----:B--2---:R-:W-:Y:S01]  /*fbc0*/  STL [R1+0x15c0], R21 ;  /* 0x0015c01501007387 */ /* 0x004fe20000100800 */
[----:B------:R-:W-:-:S03]  /*fbd0*/  ISETP.GT.AND P3, PT, R13, 0x43, PT ;  /* 0x000000430d00780c */ /* 0x000fc60003f64270 */
[----:B---3--:R0:W-:Y:S04]  /*fbe0*/  STL [R1+0x21c], R10 ;  /* 0x00021c0a01007387 */ /* 0x0081e80000100800 */
        /* <DEDUP_REMOVED lines=61> */
[----:B---3--:R-:W-:-:S11]  /*ffc0*/  PRMT R26, RZ, 0x7610, R26 ;  /* 0x00007610ff1a7816 */ /* 0x008fd6000000001a */
[----:B0-----:R-:W-:-:S04]  /*ffd0*/  @P1 LOP3.LUT R5, R5, R4, RZ, 0x3c, !PT ;  /* 0x0000000405051212 */ /* 0x001fc800078e3cff */
        /* <DEDUP_REMOVED lines=18> */
[----:B------:R-:W-:-:S02]  /*10100*/  PRMT R27, RZ, 0x7610, R27 ;  /* 0x00007610ff1b7816 */ /* 0x000fc4000000001b */
[----:B----4-:R-:W-:-:S04]  /*10110*/  @P3 LOP3.LUT R5, R5, R4, RZ, 0x3c, !PT ;  /* 0x0000000405053212 */ /* 0x010fc800078e3cff */
[----:B------:R-:W-:-:S04]  /*10120*/  @P3 LOP3.LUT R4, R5, R4, RZ, 0x3c, !PT ;  /* 0x0000000405043212 */ /* 0x000fc800078e3cff */
[----:B------:R-:W-:-:S05]  /*10130*/  @P3 LOP3.LUT R5, R5, R4, RZ, 0x3c, !PT ;  /* 0x0000000405053212 */ /* 0x000fca00078e3cff */
[----:B------:R-:W4:Y:S01]  /*10140*/  @P3 LDG.E.U16 R27, desc[UR8][R4.64] ;  /* 0x00000008041b3981 */ /* 0x000f22000c1e1500 */
[----:B------:R-:W-:-:S03]  /*10150*/  ISETP.GT.AND P0, PT, R13, 0x4c, PT ;  /* 0x0000004c0d00780c */ /* 0x000fc60003f04270 */
[----:B----4-:R0:W-:Y:S04]  /*10160*/  STL [R1+0x254], R27 ;  /* 0x0002541b01007387 */ /* 0x0101e80000100800 */
[----:B0-----:R-:W4:Y:S04]  /*10170*/  LDL.LU R27, [R1+0x16ac] ;  /* 0x0016ac00011b7983 */ /* 0x001f280000300800 */
[----:B------:R-:W2:Y:S04]  /*10180*/  LDL R4, [R1+0x820] ;  /* 0x0008200001047983 */ /* 0x000ea80000100800 */
[----:B------:R-:W2:Y:S01]  /*10190*/  LDL R5, [R1+0x824] ;  /* 0x0008240001057983 */ /* 0x000ea20000100800 */
[----:B---3--:R-:W-:-:S02]  /*101a0*/  PRMT R9, RZ, 0x7610, R9 ;  /* 0x00007610ff097816 */ /* 0x008fc40000000009 */
[----:B--2---:R-:W-:-:S04]  /*101b0*/  @P0 LOP3.LUT R5, R5, R4, RZ, 0x3c, !PT ;  /* 0x0000000405050212 */ /* 0x004fc800078e3cff */
[----:B------:R-:W-:-:S04]  /*101c0*/  @P0 LOP3.LUT R4, R5, R4, RZ, 0x3c, !PT ;  /* 0x0000000405040212 */ /* 0x000fc800078e3cff */
[----:B------:R-:W-:-:S05]  /*101d0*/  @P0 LOP3.LUT R5, R5, R4, RZ, 0x3c, !PT ;  /* 0x0000000405050212 */ /* 0x000fca00078e3cff */
[----:B------:R-:W2:Y:S01]  /*101e0*/  @P0 LDG.E.U16 R9, desc[UR8][R4.64] ;  /* 0x0000000804090981 */ /* 0x000ea2000c1e1500 */
[----:B------:R-:W-:-:S03]  /*101f0*/  ISETP.GT.AND P1, PT, R13, 0x4d, PT ;  /* 0x0000004d0d00780c */ /* 0x000fc60003f24270 */
[----:B--2---:R0:W-:Y:S04]  /*10200*/  STL [R1+0x270], R9 ;  /* 0x0002700901007387 */ /* 0x0041e80000100800 */
[----:B0-----:R-:W2:Y:S04]  /*10210*/  LDL.LU R9, [R1+0x16a8] ;  /* 0x0016a80001097983 */ /* 0x001ea80000300800 */
[----:B------:R-:W3:Y:S04]  /*10220*/  LDL R4, [R1+0x818] ;  /* 0x0008180001047983 */ /* 0x000ee80000100800 */
[----:B------:R-:W3:Y:S01]  /*10230*/  LDL R5, [R1+0x81c] ;  /* 0x00081c0001057983 */ /* 0x000ee20000100800 */
[----:B----4-:R-:W-:-:S02]  /*10240*/  PRMT R27, RZ, 0x7610, R27 ;  /* 0x00007610ff1b7816 */ /* 0x010fc4000000001b */
        /* <DEDUP_REMOVED lines=131> */
[----:B----4-:R0:W-:Y:S04]  /*10a80*/  STL [R1+0x8], R15 ;  /* 0x0000080f01007387 */ /* 0x0101e80000100800 */
[----:B0-----:R-:W3:Y:S04]  /*10a90*/  LDL.LU R15, [R1+0x1680] ;  /* 0x00168000010f7983 */ /* 0x001ee80000300800 */
        /* <DEDUP_REMOVED lines=23> */
[----:B------:R-:W-:-:S02]  /*10c10*/  PRMT R22, RZ, 0x7610, R22 ;  /* 0x00007610ff167816 */ /* 0x000fc40000000016 */
[----:B--2---:R-:W-:-:S04]  /*10c20*/  @P1 LOP3.LUT R5, R5, R4, RZ, 0x3c, !PT ;  /* 0x0000000405051212 */ /* 0x004fc800078e3cff */
[----:B------:R-:W-:-:S04]  /*10c30*/  @P1 LOP3.LUT R4, R5, R4, RZ, 0x3c, !PT ;  /* 0x0000000405041212 */ /* 0x000fc800078e3cff */
[----:B------:R-:W-:-:S05]  /*10c40*/  @P1 LOP3.LUT R5, R5, R4, RZ, 0x3c, !PT ;  /* 0x0000000405051212 */ /* 0x000fca00078e3cff */
[----:B------:R-:W2:Y:S01]  /*10c50*/  @P1 LDG.E.U16 R22, desc[UR8][R4.64] ;  /* 0x0000000804161981 */ /* 0x000ea2000c1e1500 */
[----:B------:R-:W-:-:S03]  /*10c60*/  ISETP.GT.AND P0, PT, R13, 0x5e, PT ;  /* 0x0000005e0d00780c */ /* 0x000fc60003f04270 */
[----:B--2---:R0:W-:Y:S04]  /*10c70*/  STL [R1+0x238], R22 ;  /* 0x0002381601007387 */ /* 0x0041e80000100800 */
[----:B0-----:R-:W2:Y:S04]  /*10c80*/  LDL.LU R22, [R1+0x1674] ;  /* 0x0016740001167983 */ /* 0x001ea80000300800 */
[----:B------:R-:W2:Y:S04]  /*10c90*/  LDL R4, [R1+0x790] ;  /* 0x0007900001047983 */ /* 0x000ea80000100800 */
[----:B------:R-:W2:Y:S01]  /*10ca0*/  LDL R5, [R1+0x794] ;  /* 0x0007940001057983 */ /* 0x000ea20000100800 */
[----:B---3--:R-:W-:-:S02]  /*10cb0*/  PRMT R15, RZ, 0x7610, R15 ;  /* 0x00007610ff0f7816 */ /* 0x008fc4000000000f */
[----:B--2---:R-:W-:-:S04]  /*10cc0*/  @P0 LOP3.LUT R5, R5, R4, RZ, 0x3c, !PT ;  /* 0x0000000405050212 */ /* 0x004fc800078e3cff */
        /* <DEDUP_REMOVED lines=11> */
[----:B--2---:R0:W-:Y:S04]  /*10d80*/  STL [R1+0x234], R15 ;  /* 0x0002340f01007387 */ /* 0x0041e80000100800 */
[----:B0-----:R-:W2:Y:S04]  /*10d90*/  LDL R15, [R1+0x774] ;  /* 0x00077400010f7983 */ /* 0x001ea80000100800 */
[----:B---3--:R0:W-:Y:S04]  /*10da0*/  STL [R1+0x22c], R29 ;  /* 0x00022c1d01007387 */ /* 0x0081e80000100800 */
[----:B0-----:R-:W3:Y:S04]  /*10db0*/  LDL.LU R29, [R1+0x1670] ;  /* 0x00167000011d7983 */ /* 0x001ee80000300800 */
[----:B------:R-:W2:Y:S04]  /*10dc0*/  LDL R4, [R1+0x780] ;  /* 0x0007800001047983 */ /* 0x000ea80000100800 */
[----:B------:R-:W2:Y:S01]  /*10dd0*/  LDL R5, [R1+0x784] ;  /* 0x0007840001057983 */ /* 0x000ea20000100800 */
[----:B------:R-:W-:-:S02]  /*10de0*/  ISETP.GT.AND P0, PT, R13, 0x60, PT ;  /* 0x000000600d00780c */ /* 0x000fc40003f04270 */
[----:B----4-:R-:W-:-:S11]  /*10df0*/  PRMT R7, RZ, 0x7610, R7 ;  /* 0x00007610ff077816 */ /* 0x010fd60000000007 */
        /* <DEDUP_REMOVED lines=11> */
[----:B------:R0:W4:Y:S04]  /*10eb0*/  @P1 LDG.E.U16 R22, desc[UR8][R4.64] ;  /* 0x0000000804161981 */ /* 0x000128000c1e1500 */
[----:B------:R-:W2:Y:S01]  /*10ec0*/  LDL R5, [R1+0x770] ;  /* 0x0007700001057983 */ /* 0x000ea20000100800 */
[----:B------:R-:W-:Y:S02]  /*10ed0*/  ISETP.GT.AND P0, PT, R13, 0x62, PT ;  /* 0x000000620d00780c */ /* 0x000fe40003f04270 */
[----:B---3--:R-:W-:-:S11]  /*10ee0*/  PRMT R29, RZ, 0x7610, R29 ;  /* 0x00007610ff1d7816 */ /* 0x008fd6000000001d */
[----:B0-----:R-:W-:Y:S01]  /*10ef0*/  @P0 IMAD.MOV.U32 R4, RZ, RZ, R15 ;  /* 0x000000ffff040224 */ /* 0x001fe200078e000f */
[----:B----4-:R-:W-:Y:S04]  /*10f00*/  STL [R1+0x15b8], R22 ;  /* 0x0015b81601007387 */ /* 0x010fe80000100800 */
[----:B------:R-:W-:Y:S04]  /*10f10*/  STL [R1+0x15d8], R22 ;  /* 0x0015d81601007387 */ /* 0x000fe80000100800 */
[----:B------:R-:W-:Y:S04]  /*10f20*/  STL [R1+0x15dc], R22 ;  /* 0x0015dc1601007387 */ /* 0x000fe80000100800 */
[----:B--2---:R0:W2:Y:S01]  /*10f30*/  @P0 LDG.E.U16 R29, desc[UR8][R4.64] ;  /* 0x00000008041d0981 */ /* 0x0040a2000c1e1500 */
[----:B------:R-:W-:-:S02]  /*10f40*/  ISETP.GT.AND P1, PT, R13, 0x63, PT ;  /* 0x000000630d00780c */ /* 0x000fc40003f24270 */
[----:B------:R-:W-:Y:S01]  /*10f50*/  PRMT R14, RZ, 0x7610, R14 ;  /* 0x00007610ff0e7816 */ /* 0x000fe2000000000e */
[----:B------:R-:W3:Y:S04]  /*10f60*/  LDL R15, [R1+0x754] ;  /* 0x00075400010f7983 */ /* 0x000ee80000100800 */
[----:B------:R-:W0:Y:S04]  /*10f70*/  LDL R4, [R1+0x768] ;  /* 0x0007680001047983 */ /* 0x000e280000100800 */
[----:B------:R-:W0:Y:S02]  /*10f80*/  LDL R5, [R1+0x76c] ;  /* 0x00076c0001057983 */ /* 0x000e240000100800 */
        /* <DEDUP_REMOVED lines=12> */
[----:B------:R-:W-:-:S11]  /*11050*/  PRMT R6, RZ, 0x7610, R6 ;  /* 0x00007610ff067816 */ /* 0x000fd60000000006 */
        /* <DEDUP_REMOVED lines=14> */
[C---:B------:R-:W-:Y:S02]  /*11140*/  ISETP.GT.AND P0, PT, R13.reuse, 0x66, PT ;  /* 0x000000660d00780c */ /* 0x040fe40003f04270 */
[----:B------:R-:W-:Y:S01]  /*11150*/  PRMT R14, RZ, 0x7610, R14 ;  /* 0x00007610ff0e7816 */ /* 0x000fe2000000000e */
[----:B--2---:R0:W-:Y:S04]  /*11160*/  STL [R1+0x218], R20 ;  /* 0x0002181401007387 */ /* 0x0041e80000100800 */
[----:B0-----:R-:W2:Y:S04]  /*11170*/  LDL.LU R20, [R1+0x1664] ;  /* 0x0016640001147983 */ /* 0x001ea80000300800 */
[----:B------:R-:W2:Y:S02]  /*11180*/  LDL R5, [R1+0x750] ;  /* 0x0007500001057983 */ /* 0x000ea40000100800 */
[----:B---3--:R-:W-:Y:S01]  /*11190*/  @P0 IMAD.MOV.U32 R4, RZ, RZ, R15 ;  /* 0x000000ffff040224 */ /* 0x008fe200078e000f */
[----:B------:R-:W-:-:S02]  /*111a0*/  ISETP.GT.AND P1, PT, R13, 0x67, PT ;  /* 0x000000670d00780c */ /* 0x000fc40003f24270 */
[----:B------:R-:W-:Y:S01]  /*111b0*/  PRMT R28, RZ, 0x7610, R28 ;  /* 0x00007610ff1c7816 */ /* 0x000fe2000000001c */
[----:B------:R-:W3:Y:S04]  /*111c0*/  LDL R15, [R1+0x700] ;  /* 0x00070000010f7983 */ /* 0x000ee80000100800 */
[----:B--2---:R0:W2:Y:S04]  /*111d0*/  @P0 LDG.E.U16 R14, desc[UR8][R4.64] ;  /* 0x00000008040e0981 */ /* 0x0040a8000c1e1500 */
[----:B------:R-:W0:Y:S04]  /*111e0*/  LDL R4, [R1+0x748] ;  /* 0x0007480001047983 */ /* 0x000e280000100800 */
[----:B------:R-:W0:Y:S02]  /*111f0*/  LDL R5, [R1+0x74c] ;  /* 0x00074c0001057983 */ /* 0x000e240000100800 */
        /* <DEDUP_REMOVED lines=23> */
[----:B------:R0:W4:Y:S01]  /*11370*/  @P1 LDG.E.U16 R20, desc[UR8][R4.64] ;  /* 0x0000000804141981 */ /* 0x000122000c1e1500 */
[----:B------:R-:W-:Y:S02]  /*11380*/  ISETP.GT.AND P0, PT, R13, 0x70, PT ;  /* 0x000000700d00780c */ /* 0x000fe40003f04270 */
[----:B0-----:R-:W-:-:S11]  /*11390*/  PRMT R5, RZ, 0x7610, R5 ;  /* 0x00007610ff057816 */ /* 0x001fd60000000005 */
[----:B------:R0:W2:Y:S04]  /*113a0*/  @P0 LDG.E.U16 R5, desc[UR8][R14.64] ;  /* 0x000000080e050981 */ /* 0x0000a8000c1e1500 */
[----:B----4-:R-:W-:Y:S04]  /*113b0*/  STL [R1+0x15e8], R20 ;  /* 0x0015e81401007387 */ /* 0x010fe80000100800 */
[----:B------:R-:W-:Y:S04]  /*113c0*/  STL [R1+0x15ec], R20 ;  /* 0x0015ec1401007387 */ /* 0x000fe80000100800 */
[----:B------:R-:W0:Y:S04]  /*113d0*/  LDL R14, [R1+0x6c0] ;  /* 0x0006c000010e7983 */ /* 0x000e280000100800 */
[----:B------:R-:W0:Y:S01]  /*113e0*/  LDL R15, [R1+0x6c4] ;  /* 0x0006c400010f7983 */ /* 0x000e220000100800 */
[----:B------:R-:W-:-:S02]  /*113f0*/  ISETP.GT.AND P1, PT, R13, 0x78, PT ;  /* 0x000000780d00780c */ /* 0x000fc40003f24270 */
[----:B------:R-:W-:-:S11]  /*11400*/  PRMT R4, RZ, 0x7610, R4 ;  /* 0x00007610ff047816 */ /* 0x000fd60000000004 */
[----:B0-----:R-:W-:-:S04]  /*11410*/  @P1 LOP3.LUT R15, R15, R14, RZ, 0x3c, !PT ;  /* 0x0000000e0f0f1212 */ /* 0x001fc800078e3cff */
[----:B------:R-:W-:-:S04]  /*11420*/  @P1 LOP3.LUT R14, R15, R14, RZ, 0x3c, !PT ;  /* 0x0000000e0f0e1212 */ /* 0x000fc800078e3cff */
[----:B------:R-:W-:-:S05]  /*11430*/  @P1 LOP3.LUT R15, R15, R14, RZ, 0x3c, !PT ;  /* 0x0000000e0f0f1212 */ /* 0x000fca00078e3cff */
[----:B------:R0:W4:Y:S04]  /*11440*/  @P1 LDG.E.U16 R4, desc[UR8][R14.64] ;  /* 0x000000080e041981 */ /* 0x000128000c1e1500 */
        /* <DEDUP_REMOVED lines=15> */
[----:B------:R-:W2:Y:S04]  /*11540*/  @P1 LDG.E.U16 R3, desc[UR8][R14.64] ;  /* 0x000000080e031981 */ /* 0x000ea8000c1e1500 */
[----:B---3--:R-:W-:Y:S04]  /*11550*/  STL [R1+0x15f0], R28 ;  /* 0x0015f01c01007387 */ /* 0x008fe80000100800 */
[----:B------:R-:W-:Y:S01]  /*11560*/  STL [R1+0x15f4], R28 ;  /* 0x0015f41c01007387 */ /* 0x000fe20000100800 */
[----:B------:R-:W-:-:S03]  /*11570*/  ISETP.GT.AND P0, PT, R13, 0x6c, PT ;  /* 0x0000006c0d00780c */ /* 0x000fc60003f04270 */
[----:B--2---:R0:W-:Y:S04]  /*11580*/  STL [R1+0x1f0], R3 ;  /* 0x0001f00301007387 */ /* 0x0041e80000100800 */
[----:B0-----:R-:W2:Y:S04]  /*11590*/  LDL.LU R3, [R1+0x165c] ;  /* 0x00165c0001037983 */ /* 0x001ea80000300800 */
[----:B------:R-:W3:Y:S04]  /*115a0*/  LDL R14, [R1+0x720] ;  /* 0x00072000010e7983 */ /* 0x000ee80000100800 */
[----:B------:R-:W3:Y:S01]  /*115b0*/  LDL R15, [R1+0x724] ;  /* 0x00072400010f7983 */ /* 0x000ee20000100800 */
[----:B--2---:R-:W-:-:S02]  /*115c0*/  PRMT R3, RZ, 0x7610, R3 ;  /* 0x00007610ff037816 */ /* 0x004fc40000000003 */
[----:B---3--:R-:W-:-:S04]  /*115d0*/  @P0 LOP3.LUT R15, R15, R14, RZ, 0x3c, !PT ;  /* 0x0000000e0f0f0212 */ /* 0x008fc800078e3cff */
        /* <DEDUP_REMOVED lines=36> */
[----:B------:R-:W3:Y:S04]  /*11820*/  LDL R14, [R1+0x6f8] ;  /* 0x0006f800010e7983 */ /* 0x000ee80000100800 */
[----:B------:R-:W3:Y:S01]  /*11830*/  LDL R15, [R1+0x6fc] ;  /* 0x0006fc00010f7983 */ /* 0x000ee20000100800 */
[----:B--2---:R-:W-:-:S02]  /*11840*/  PRMT R3, RZ, 0x7610, R3 ;  /* 0x00007610ff037816 */ /* 0x004fc40000000003 */
[----:B---3--:R-:W-:-:S04]  /*11850*/  @P0 LOP3.LUT R15, R15, R14, RZ, 0x3c, !PT ;  /* 0x0000000e0f0f0212 */ /* 0x008fc800078e3cff */
        /* <DEDUP_REMOVED lines=93> */
[----:B------:R-:W3:Y:S04]  /*11e30*/  LDL R14, [R1+0x698] ;  /* 0x00069800010e7983 */ /* 0x000ee80000100800 */
[----:B------:R-:W3:Y:S01]  /*11e40*/  LDL R15, [R1+0x69c] ;  /* 0x00069c00010f7983 */ /* 0x000ee20000100800 */
[----:B------:R-:W-:Y:S02]  /*11e50*/  ISETP.GT.AND P1, PT, R13, 0x7d, PT ;  /* 0x0000007d0d00780c */ /* 0x000fe40003f24270 */
[----:B------:R-:W-:Y:S01]  /*11e60*/  PRMT R26, RZ, 0x7610, R26 ;  /* 0x00007610ff1a7816 */ /* 0x000fe2000000001a */
[----:B--2---:R-:W-:Y:S10]  /*11e70*/  STL [R1+0xc8], R18 ;  /* 0x0000c81201007387 */ /* 0x004ff40000100800 */
        /* <DEDUP_REMOVED lines=18> */
[----:B------:R-:W-:Y:S01]  /*11fa0*/  PRMT R20, RZ, 0x7610, R20 ;  /* 0x00007610ff147816 */ /* 0x000fe20000000014 */
[----:B------:R-:W0:Y:S01]  /*11fb0*/  S2R R18, SR_TID.X ;  /* 0x0000000000127919 */ /* 0x000e220000002100 */
[----:B---3--:R-:W-:-:S04]  /*11fc0*/  @P1 LOP3.LUT R15, R15, R14, RZ, 0x3c, !PT ;  /* 0x0000000e0f0f1212 */ /* 0x008fc800078e3cff */
[----:B------:R-:W-:-:S04]  /*11fd0*/  @P1 LOP3.LUT R14, R15, R14, RZ, 0x3c, !PT ;  /* 0x0000000e0f0e1212 */ /* 0x000fc800078e3cff */
[----:B------:R-:W-:-:S05]  /*11fe0*/  @P1 LOP3.LUT R15, R15, R14, RZ, 0x3c, !PT ;  /* 0x0000000e0f0f1212 */ /* 0x000fca00078e3cff */
[----:B------:R1:W3:Y:S04]  /*11ff0*/  @P1 LDG.E.U16 R20, desc[UR8][R14.64] ;  /* 0x000000080e141981 */ /* 0x0002e8000c1e1500 */
[----:B------:R-:W1:Y:S04]  /*12000*/  LDL R14, [R1+0xb28] ;  /* 0x000b2800010e7983 */ /* 0x000e680000100800 */
[----:B------:R-:W1:Y:S01]  /*12010*/  LDL R15, [R1+0xb34] ;  /* 0x000b3400010f7983 */ /* 0x000e620000100800 */
[----:B0-----:R-:W-:-:S04]  /*12020*/  LOP3.LUT R26, R18, 0x3f, RZ, 0xc0, !PT ;  /* 0x0000003f121a7812 */ /* 0x001fc800078ec0ff */
[----:B------:R-:W-:Y:S02]  /*12030*/  ISETP.GE.AND P0, PT, R26, R13, PT ;  /* 0x0000000d1a00720c */ /* 0x000fe40003f06270 */
[----:B--2---:R-:W-:Y:S01]  /*12040*/  PRMT R2, RZ, 0x7610, R2 ;  /* 0x00007610ff027816 */ /* 0x004fe20000000002 */
[----:B------:R-:W-:Y:S10]  /*12050*/  BAR.SYNC.DEFER_BLOCKING 0x0 ;  /* 0x0000000000007b1d */ /* 0x000ff40000010000 */
[----:B-1----:R-:W-:-:S04]  /*12060*/  @!P0 LOP3.LUT R15, R15, R14, RZ, 0x3c, !PT ;  /* 0x0000000e0f0f8212 */ /* 0x002fc800078e3cff */
[----:B------:R-:W-:-:S04]  /*12070*/  @!P0 LOP3.LUT R14, R15, R14, RZ, 0x3c, !PT ;  /* 0x0000000e0f0e8212 */ /* 0x000fc800078e3cff */
[----:B------:R-:W-:-:S05]  /*12080*/  @!P0 LOP3.LUT R15, R15, R14, RZ, 0x3c, !PT ;  /* 0x0000000e0f0f8212 */ /* 0x000fca00078e3cff */
[----:B------:R-:W2:Y:S01]  /*12090*/  @!P0 LDG.E.U16 R2, desc[UR8][R14.64] ;  /* 0x000000080e028981 */ /* 0x000ea2000c1e1500 */
[----:B------:R-:W-:-:S04]  /*120a0*/  LOP3.LUT R18, R18, 0x3f, RZ, 0xc0, !PT ;  /* 0x0000003f12127812 */ /* 0x000fc800078ec0ff */
[----:B------:R-:W-:Y:S01]  /*120b0*/  LOP3.LUT R18, R18, 0x40, RZ, 0xfc, !PT ;  /* 0x0000004012127812 */ /* 0x000fe200078efcff */
[----:B---3--:R0:W-:Y:S03]  /*120c0*/  STL [R1+0xb8], R20 ;  /* 0x0000b81401007387 */ /* 0x0081e60000100800 */
[----:B------:R-:W-:Y:S01]  /*120d0*/  ISETP.GE.AND P1, PT, R18, R13, PT ;  /* 0x0000000d1200720c */ /* 0x000fe20003f26270 */
[----:B0-----:R-:W3:Y:S04]  /*120e0*/  LDL R20, [R1+0x5fc] ;  /* 0x0005fc0001147983 */ /* 0x001ee80000100800 */
[----:B------:R-:W3:Y:S04]  /*120f0*/  LDL.LU R18, [R1+0x28] ;  /* 0x0000280001127983 */ /* 0x000ee80000300800 */
[----:B--2---:R0:W-:Y:S04]  /*12100*/  STL [R1+0x2d8], R2 ;  /* 0x0002d80201007387 */ /* 0x0041e80000100800 */
[----:B0-----:R-:W2:Y:S04]  /*12110*/  LDL.LU R2, [R1+0x1630] ;  /* 0x0016300001027983 */ /* 0x001ea80000300800 */
[----:B------:R-:W3:Y:S04]  /*12120*/  LDL R14, [R1+0x680] ;  /* 0x00068000010e7983 */ /* 0x000ee80000100800 */
[----:B------:R-:W3:Y:S01]  /*12130*/  LDL R15, [R1+0x684] ;  /* 0x00068400010f7983 */ /* 0x000ee20000100800 */
[----:B--2---:R-:W-:-:S02]  /*12140*/  PRMT R2, RZ, 0x7610, R2 ;  /* 0x00007610ff027816 */ /* 0x004fc40000000002 */
[----:B---3--:R-:W-:-:S04]  /*12150*/  @!P0 LOP3.LUT R15, R15, R14, RZ, 0x3c, !PT ;  /* 0x0000000e0f0f8212 */ /* 0x008fc800078e3cff */
[----:B------:R-:W-:-:S04]  /*12160*/  @!P0 LOP3.LUT R14, R15, R14, RZ, 0x3c, !PT ;  /* 0x0000000e0f0e8212 */ /* 0x000fc800078e3cff */
[----:B------:R-:W-:-:S05]  /*12170*/  @!P0 LOP3.LUT R15, R15, R14, RZ, 0x3c, !PT ;  /* 0x0000000e0f0f8212 */ /* 0x000fca00078e3cff */
[----:B------:R-:W2:Y:S04]  /*12180*/  @!P0 LDG.E.U16 R2, desc[UR8][R14.64] ;  /* 0x000000080e028981 */ /* 0x000ea8000c1e1500 */
[----:B--2---:R0:W-:Y:S04]  /*12190*/  STL [R1+0xb4], R2 ;  /* 0x0000b40201007387 */ /* 0x0041e80000100800 */
[----:B0-----:R-:W2:Y:S04]  /*121a0*/  LDL.LU R2, [R1+0x162c] ;  /* 0x00162c0001027983 */ /* 0x001ea80000300800 */
[----:B------:R-:W3:Y:S04]  /*121b0*/  LDL R14, [R1+0x678] ;  /* 0x00067800010e7983 */ /* 0x000ee80000100800 */
[----:B------:R-:W3:Y:S01]  /*121c0*/  LDL R15, [R1+0x67c] ;  /* 0x00067c00010f7983 */ /* 0x000ee20000100800 */
[----:B------:R-:W-:-:S02]  /*121d0*/  PRMT R17, RZ, 0x7610, R17 ;  /* 0x00007610ff117816 */ /* 0x000fc40000000011 */
[----:B---3--:R-:W-:-:S04]  /*121e0*/  @!P1 LOP3.LUT R15, R15, R14, RZ, 0x3c, !PT ;  /* 0x0000000e0f0f9212 */ /* 0x008fc800078e3cff */
[----:B------:R-:W-:-:S04]  /*121f0*/  @!P1 LOP3.LUT R14, R15, R14, RZ, 0x3c, !PT ;  /* 0x0000000e0f0e9212 */ /* 0x000fc800078e3cff */
[----:B------:R-:W-:-:S05]  /*12200*/  @!P1 LOP3.LUT R15, R15, R14, RZ, 0x3c, !PT ;  /* 0x0000000e0f0f9212 */ /* 0x000fca00078e3cff */
[----:B------:R-:W3:Y:S04]  /*12210*/  @!P1 LDG.E.U16 R17, desc[UR8][R14.64] ;  /* 0x000000080e119981 */ /* 0x000ee8000c1e1500 */
[----:B------:R-:W2:Y:S04]  /*12220*/  LDL R14, [R1+0x600] ;  /* 0x00060000010e7983 */ /* 0x000ea80000100800 */
[----:B------:R-:W2:Y:S01]  /*12230*/  LDL R15, [R1+0x604] ;  /* 0x00060400010f7983 */ /* 0x000ea20000100800 */
[----:B------:R-:W-:-:S03]  /*12240*/  PRMT R12, RZ, 0x7610, R12 ;  /* 0x00007610ff0c7816 */ /* 0x000fc6000000000c */
[----:B---3--:R0:W-:Y:S04]  /*12250*/  STL [R1+0xb0], R17 ;  /* 0x0000b01101007387 */ /* 0x0081e80000100800 */
[----:B0-----:R-:W3:Y:S01]  /*12260*/  LDL.LU R17, [R1+0x14] ;  /* 0x0000140001117983 */ /* 0x001ee20000300800 */
[----:B--2---:R-:W-:-:S04]  /*12270*/  @!P0 LOP3.LUT R15, R15, R14, RZ, 0x3c, !PT ;  /* 0x0000000e0f0f8212 */ /* 0x004fc800078e3cff */
[----:B------:R-:W-:-:S04]  /*12280*/  @!P0 LOP3.LUT R14, R15, R14, RZ, 0x3c, !PT ;  /* 0x0000000e0f0e8212 */ /* 0x000fc800078e3cff */
[----:B------:R-:W-:-:S05]  /*12290*/  @!P0 LOP3.LUT R15, R15, R14, RZ, 0x3c, !PT ;  /* 0x0000000e0f0f8212 */ /* 0x000fca00078e3cff */
[----:B------:R0:W2:Y:S04]  /*122a0*/  @!P0 LDG.E.U16 R12, desc[UR8][R14.64] ;  /* 0x000000080e0c8981 */ /* 0x0000a8000c1e1500 */
[----:B------:R-:W3:Y:S01]  /*122b0*/  LDL R15, [R1+0x5f8] ;  /* 0x0005f800010f7983 */ /* 0x000ee20000100800 */
[----:B------:R-:W-:Y:S01]  /*122c0*/  PRMT R2, RZ, 0x7610, R2 ;  /* 0x00007610ff027816 */ /* 0x000fe20000000002 */
[----:B0-----:R-:W-:Y:S02]  /*122d0*/  @!P1 IMAD.MOV.U32 R14, RZ, RZ, R20 ;  /* 0x000000ffff0e9224 */ /* 0x001fe400078e0014 */
[----:B--2---:R0:W-:Y:S04]  /*122e0*/  STL [R1+0xac], R12 ;  /* 0x0000ac0c01007387 */ /* 0x0041e80000100800 */
[----:B0-----:R-:W2:Y:S04]  /*122f0*/  LDL.LU R12, [R1+0x4] ;  /* 0x00000400010c7983 */ /* 0x001ea80000300800 */
[----:B---3--:R0:W3:Y:S01]  /*12300*/  @!P1 LDG.E.U16 R2, desc[UR8][R14.64] ;  /* 0x000000080e029981 */ /* 0x0080e2000c1e1500 */
[----:B------:R-:W-:-:S03]  /*12310*/  PRMT R19, RZ, 0x7610, R19 ;  /* 0x00007610ff137816 */ /* 0x000fc60000000013 */
[----:B------:R-:W2:Y:S04]  /*12320*/  LDL R20, [R1+0x480] ;  /* 0x0004800001147983 */ /* 0x000ea80000100800 */
[----:B------:R-:W0:Y:S04]  /*12330*/  LDL R14, [R1+0x580] ;  /* 0x00058000010e7983 */ /* 0x000e280000100800 */
[----:B------:R-:W0:Y:S02]  /*12340*/  LDL R15, [R1+0x584] ;  /* 0x00058400010f7983 */ /* 0x000e240000100800 */
[----:B0-----:R-:W-:-:S04]  /*12350*/  @!P0 LOP3.LUT R15, R15, R14, RZ, 0x3c, !PT ;  /* 0x0000000e0f0f8212 */ /* 0x001fc800078e3cff */
[----:B------:R-:W-:-:S04]  /*12360*/  @!P0 LOP3.LUT R14, R15, R14, RZ, 0x3c, !PT ;  /* 0x0000000e0f0e8212 */ /* 0x000fc800078e3cff */
[----:B------:R-:W-:-:S05]  /*12370*/  @!P0 LOP3.LUT R15, R15, R14, RZ, 0x3c, !PT ;  /* 0x0000000e0f0f8212 */ /* 0x000fca00078e3cff */
[----:B------:R-:W2:Y:S04]  /*12380*/  @!P0 LDG.E.U16 R19, desc[UR8][R14.64] ;  /* 0x000000080e138981 */ /* 0x000ea8000c1e1500 */
[----:B---3--:R0:W-:Y:S04]  /*12390*/  STL [R1+0xa8], R2 ;  /* 0x0000a80201007387 */ /* 0x0081e80000100800 */
[----:B0-----:R-:W3:Y:S04]  /*123a0*/  LDL R2, [R1+0x484] ;  /* 0x0004840001027983 */ /* 0x001ee80000100800 */
        /* <DEDUP_REMOVED lines=22> */
[----:B------:R-:W-:Y:S01]  /*12510*/  IMAD.SHL.U32 R26, R26, 0x2, RZ ;  /* 0x000000021a1a7824 */ /* 0x000fe200078e00ff */
[----:B------:R-:W-:-:S04]  /*12520*/  PRMT R13, RZ, 0x7610, R13 ;  /* 0x00007610ff0d7816 */ /* 0x000fc8000000000d */
[----:B------:R0:W-:Y:S04]  /*12530*/  STS.U16 [R26+UR5], R18 ;  /* 0x000000121a007988 */ /* 0x0001e80008000405 */
[----:B0-----:R-:W2:Y:S01]  /*12540*/  LDL.LU R18, [R1+0x161c] ;  /* 0x00161c0001127983 */ /* 0x001ea20000300800 */
[----:B---3--:R-:W-:-:S04]  /*12550*/  @!P1 LOP3.LUT R15, R15, R14, RZ, 0x3c, !PT ;  /* 0x0000000e0f0f9212 */ /* 0x008fc800078e3cff */
[----:B------:R-:W-:-:S04]  /*12560*/  @!P1 LOP3.LUT R14, R15, R14, RZ, 0x3c, !PT ;  /* 0x0000000e0f0e9212 */ /* 0x000fc800078e3cff */
[----:B------:R-:W-:-:S05]  /*12570*/  @!P1 LOP3.LUT R15, R15, R14, RZ, 0x3c, !PT ;  /* 0x0000000e0f0f9212 */ /* 0x000fca00078e3cff */
[----:B------:R0:W3:Y:S04]  /*12580*/  @!P1 LDG.E.U16 R13, desc[UR8][R14.64] ;  /* 0x000000080e0d9981 */ /* 0x0000e8000c1e1500 */
[----:B------:R-:W3:Y:S01]  /*12590*/  LDL.LU R15, [R1+0x20] ;  /* 0x00002000010f7983 */ /* 0x000ee20000300800 */
[----:B--2---:R-:W-:Y:S01]  /*125a0*/  PRMT R18, RZ, 0x7610, R18 ;  /* 0x00007610ff127816 */ /* 0x004fe20000000012 */
[----:B0-----:R-:W-:Y:S02]  /*125b0*/  @!P0 IMAD.MOV.U32 R14, RZ, RZ, R2 ;  /* 0x000000ffff0e8224 */ /* 0x001fe400078e0002 */
[----:B---3--:R0:W-:Y:S02]  /*125c0*/  STS.U16 [R26+UR5+0x400], R15 ;  /* 0x0004000f1a007988 */ /* 0x0081e40008000405 */
[----:B0-----:R-:W-:-:S05]  /*125d0*/  @!P0 IMAD.MOV.U32 R15, RZ, RZ, R20 ;  /* 0x000000ffff0f8224 */ /* 0x001fca00078e0014 */
[----:B------:R-:W2:Y:S04]  /*125e0*/  @!P0 LDG.E.U16 R18, desc[UR8][R14.64] ;  /* 0x000000080e128981 */ /* 0x000ea8000c1e1500 */
[----:B------:R0:W-:Y:S04]  /*125f0*/  STL [R1+0x98], R13 ;  /* 0x0000980d01007387 */ /* 0x0001e80000100800 */
[----:B------:R-:W3:Y:S04]  /*12600*/  LDL R20, [R1+0x380] ;  /* 0x0003800001147983 */ /* 0x000ee80000100800 */
[----:B------:R-:W3:Y:S04]  /*12610*/  LDL R2, [R1+0x384] ;  /* 0x0003840001027983 */ /* 0x000ee80000100800 */
[----:B0-----:R-:W3:Y:S04]  /*12620*/  LDL R13, [R1+0x3fc] ;  /* 0x0003fc00010d7983 */ /* 0x001ee80000100800 */
[----:B------:R-:W-:Y:S04]  /*12630*/  STS.U16 [R26+UR5+0x800], R17 ;  /* 0x000800111a007988 */ /* 0x000fe80008000405 */
[----:B--2---:R0:W-:Y:S04]  /*12640*/  STL [R1+0x94], R18 ;  /* 0x0000941201007387 */ /* 0x0041e80000100800 */
[----:B0-----:R-:W2:Y:S04]  /*12650*/  LDL.LU R18, [R1+0x1618] ;  /* 0x0016180001127983 */ /* 0x001ea80000300800 */
[----:B------:R-:W2:Y:S04]  /*12660*/  LDL R14, [R1+0x478] ;  /* 0x00047800010e7983 */ /* 0x000ea80000100800 */
[----:B------:R-:W2:Y:S04]  /*12670*/  LDL R15, [R1+0x47c] ;  /* 0x00047c00010f7983 */ /* 0x000ea80000100800 */
[----:B------:R-:W3:Y:S01]  /*12680*/  LDL.LU R17, [R1+0x1614] ;  /* 0x0016140001117983 */ /* 0x000ee20000300800 */
[----:B--2---:R-:W-:-:S04]  /*12690*/  @!P1 LOP3.LUT R15, R15, R14, RZ, 0x3c, !PT ;  /* 0x0000000e0f0f9212 */ /* 0x004fc800078e3cff */
[C---:B------:R-:W-:Y:S02]  /*126a0*/  @!P1 LOP3.LUT R14, R15.reuse, R14, RZ, 0x3c, !PT ;  /* 0x0000000e0f0e9212 */ /* 0x040fe400078e3cff */
[----:B---3--:R-:W-:Y:S02]  /*126b0*/  PRMT R17, RZ, 0x7610, R17 ;  /* 0x00007610ff117816 */ /* 0x008fe40000000011 */
[----:B------:R-:W-:-:S05]  /*126c0*/  @!P1 LOP3.LUT R15, R15, R14, RZ, 0x3c, !PT ;  /* 0x0000000e0f0f9212 */ /* 0x000fca00078e3cff */
[----:B------:R-:W2:Y:S04]  /*126d0*/  @!P1 LDG.E.U16 R17, desc[UR8][R14.64] ;  /* 0x000000080e119981 */ /* 0x000ea8000c1e1500 */
[----:B------:R-:W-:Y:S04]  /*126e0*/  STS.U16 [R26+UR5+0xc00], R12 ;  /* 0x000c000c1a007988 */ /* 0x000fe80008000405 */
[----:B--2---:R0:W-:Y:S04]  /*126f0*/  STL [R1+0x90], R17 ;  /* 0x0000901101007387 */ /* 0x0041e80000100800 */
[----:B0-----:R-:W2:Y:S04]  /*12700*/  LDL.LU R17, [R1+0x1610] ;  /* 0x0016100001117983 */ /* 0x001ea80000300800 */
[----:B------:R-:W3:Y:S04]  /*12710*/  LDL R14, [R1+0x400] ;  /* 0x00040000010e7983 */ /* 0x000ee80000100800 */
[----:B------:R-:W3:Y:S04]  /*12720*/  LDL R15, [R1+0x404] ;  /* 0x00040400010f7983 */ /* 0x000ee80000100800 */
[----:B------:R-:W2:Y:S01]  /*12730*/  LDL.LU R12, [R1+0x160c] ;  /* 0x00160c00010c7983 */ /* 0x000ea20000300800 */
[----:B---3--:R-:W-:-:S04]  /*12740*/  @!P0 LOP3.LUT R15, R15, R14, RZ, 0x3c, !PT ;  /* 0x0000000e0f0f8212 */ /* 0x008fc800078e3cff */
[C---:B------:R-:W-:Y:S02]  /*12750*/  @!P0 LOP3.LUT R14, R15.reuse, R14, RZ, 0x3c, !PT ;  /* 0x0000000e0f0e8212 */ /* 0x040fe400078e3cff */
[----:B--2---:R-:W-:Y:S02]  /*12760*/  PRMT R12, RZ, 0x7610, R12 ;  /* 0x00007610ff0c7816 */ /* 0x004fe4000000000c */
[----:B------:R-:W-:-:S05]  /*12770*/  @!P0 LOP3.LUT R15, R15, R14, RZ, 0x3c, !PT ;  /* 0x0000000e0f0f8212 */ /* 0x000fca00078e3cff */
[----:B------:R-:W2:Y:S04]  /*12780*/  @!P0 LDG.E.U16 R12, desc[UR8][R14.64] ;  /* 0x000000080e0c8981 */ /* 0x000ea8000c1e1500 */
[----:B--2---:R0:W-:Y:S04]  /*12790*/  STL [R1+0x8c], R12 ;  /* 0x00008c0c01007387 */ /* 0x0041e80000100800 */
[----:B0-----:R-:W2:Y:S04]  /*127a0*/  LDL.LU R12, [R1+0x1608] ;  /* 0x00160800010c7983 */ /* 0x001ea80000300800 */
[----:B--2---:R0:W-:Y:S04]  /*127b0*/  STS.U16 [R26+UR5+0x1000], R12 ;  /* 0x0010000c1a007988 */ /* 0x0041e80008000405 */
[----:B0-----:R-:W2:Y:S01]  /*127c0*/  LDL R12, [R1+0x3f8] ;  /* 0x0003f800010c7983 */ /* 0x001ea20000100800 */
[----:B------:R-:W-:-:S02]  /*127d0*/  PRMT R27, RZ, 0x7610, R27 ;  /* 0x00007610ff1b7816 */ /* 0x000fc4000000001b */
[----:B------:R-:W-:Y:S02]  /*127e0*/  PRMT R18, RZ, 0x7610, R18 ;  /* 0x00007610ff127816 */ /* 0x000fe40000000012 */
[----:B--2---:R-:W-:-:S04]  /*127f0*/  @!P1 LOP3.LUT R13, R13, R12, RZ, 0x3c, !PT ;  /* 0x0000000c0d0d9212 */ /* 0x004fc800078e3cff */
[----:B------:R-:W-:-:S04]  /*12800*/  @!P1 LOP3.LUT R12, R13, R12, RZ, 0x3c, !PT ;  /* 0x0000000c0d0c9212 */ /* 0x000fc800078e3cff */
[----:B------:R-:W-:-:S05]  /*12810*/  @!P1 LOP3.LUT R13, R13, R12, RZ, 0x3c, !PT ;  /* 0x0000000c0d0d9212 */ /* 0x000fca00078e3cff */
[----:B------:R0:W2:Y:S02]  /*12820*/  @!P1 LDG.E.U16 R27, desc[UR8][R12.64] ;  /* 0x000000080c1b9981 */ /* 0x0000a4000c1e1500 */
[----:B0-----:R-:W-:Y:S02]  /*12830*/  @!P0 IMAD.MOV.U32 R12, RZ, RZ, R2 ;  /* 0x000000ffff0c8224 */ /* 0x001fe400078e0002 */
[----:B------:R-:W-:-:S05]  /*12840*/  @!P0 IMAD.MOV.U32 R13, RZ, RZ, R20 ;  /* 0x000000ffff0d8224 */ /* 0x000fca00078e0014 */
[----:B------:R-:W3:Y:S04]  /*12850*/  @!P0 LDG.E.U16 R18, desc[UR8][R12.64] ;  /* 0x000000080c128981 */ /* 0x000ee8000c1e1500 */
[----:B--2---:R0:W-:Y:S04]  /*12860*/  STL [R1+0x88], R27 ;  /* 0x0000881b01007387 */ /* 0x0041e80000100800 */
[----:B------:R-:W2:Y:S04]  /*12870*/  LDL R20, [R1+0x670] ;  /* 0x0006700001147983 */ /* 0x000ea80000100800 */
[----:B0-----:R-:W2:Y:S04]  /*12880*/  LDL R27, [R1+0xacc] ;  /* 0x000acc00011b7983 */ /* 0x001ea80000100800 */
[----:B------:R-:W2:Y:S04]  /*12890*/  LDL.LU R2, [R1+0x674] ;  /* 0x0006740001027983 */ /* 0x000ea80000300800 */
[----:B---3--:R0:W-:Y:S04]  /*128a0*/  STL [R1+0x84], R18 ;  /* 0x0000841201007387 */ /* 0x0081e80000100800 */
[----:B0-----:R-:W3:Y:S04]  /*128b0*/  LDL.LU R18, [R1+0x1604] ;  /* 0x0016040001127983 */ /* 0x001ee80000300800 */
[----:B------:R-:W2:Y:S04]  /*128c0*/  LDL R12, [R1+0x378] ;  /* 0x00037800010c7983 */ /* 0x000ea80000100800 */
[----:B------:R-:W2:Y:S01]  /*128d0*/  LDL R13, [R1+0x37c] ;  /* 0x00037c00010d7983 */ /* 0x000ea20000100800 */
[----:B------:R-:W-:-:S02]  /*128e0*/  PRMT R19, RZ, 0x7610, R19 ;  /* 0x00007610ff137816 */ /* 0x000fc40000000013 */
[----:B--2---:R-:W-:-:S04]  /*128f0*/  @!P1 LOP3.LUT R13, R13, R12, RZ, 0x3c, !PT ;  /* 0x0000000c0d0d9212 */ /* 0x004fc800078e3cff */
[----:B------:R-:W-:-:S04]  /*12900*/  @!P1 LOP3.LUT R12, R13, R12, RZ, 0x3c, !PT ;  /* 0x0000000c0d0c9212 */ /* 0x000fc800078e3cff */
[----:B------:R-:W-:-:S05]  /*12910*/  @!P1 LOP3.LUT R13, R13, R12, RZ, 0x3c, !PT ;  /* 0x0000000c0d0d9212 */ /* 0x000fca00078e3cff */
[----:B------:R-:W2:Y:S04]  /*12920*/  @!P1 LDG.E.U16 R19, desc[UR8][R12.64] ;  /* 0x000000080c139981 */ /* 0x000ea8000c1e1500 */
[----:B--2---:R0:W-:Y:S04]  /*12930*/  STL [R1+0x80], R19 ;  /* 0x0000801301007387 */ /* 0x0041e80000100800 */
[----:B0-----:R-:W2:Y:S04]  /*12940*/  LDL.LU R19, [R1+0x1600] ;  /* 0x0016000001137983 */ /* 0x001ea80000300800 */
[----:B------:R-:W2:Y:S04]  /*12950*/  LDL R12, [R1+0xab8] ;  /* 0x000ab800010c7983 */ /* 0x000ea80000100800 */
[----:B------:R-:W2:Y:S01]  /*12960*/  LDL R13, [R1+0xac4] ;  /* 0x000ac400010d7983 */ /* 0x000ea20000100800 */
[----:B------:R-:W-:-:S02]  /*12970*/  PRMT R11, RZ, 0x7610, R11 ;  /* 0x00007610ff0b7816 */ /* 0x000fc4000000000b */
[----:B--2---:R-:W-:-:S04]  /*12980*/  @!P0 LOP3.LUT R13, R13, R12, RZ, 0x3c, !PT ;  /* 0x0000000c0d0d8212 */ /* 0x004fc800078e3cff */
[----:B------:R-:W-:-:S04]  /*12990*/  @!P0 LOP3.LUT R12, R13, R12, RZ, 0x3c, !PT ;  /* 0x0000000c0d0c8212 */ /* 0x000fc800078e3cff */
[----:B------:R-:W-:-:S05]  /*129a0*/  @!P0 LOP3.LUT R13, R13, R12, RZ, 0x3c, !PT ;  /* 0x0000000c0d0d8212 */ /* 0x000fca00078e3cff */
[----:B------:R-:W2:Y:S01]  /*129b0*/  @!P0 LDG.E.U16 R11, desc[UR8][R12.64] ;  /* 0x000000080c0b8981 */ /* 0x000ea2000c1e1500 */
[----:B------:R-:W-:-:S03]  /*129c0*/  PRMT R21, RZ, 0x7610, R21 ;  /* 0x00007610ff157816 */ /* 0x000fc60000000015 */
[----:B--2---:R0:W-:Y:S04]  /*129d0*/  STL [R1+0x7c], R11 ;  /* 0x00007c0b01007387 */ /* 0x0041e80000100800 */
[----:B0-----:R-:W2:Y:S04]  /*129e0*/  LDL.LU R11, [R1+0x15fc] ;  /* 0x0015fc00010b7983 */ /* 0x001ea80000300800 */
[----:B------:R-:W2:Y:S01]  /*129f0*/  LDL R13, [R1+0xac0] ;  /* 0x000ac000010d7983 */ /* 0x000ea20000100800 */
[----:B------:R-:W-:-:S03]  /*12a00*/  @!P1 IMAD.MOV.U32 R12, RZ, RZ, R27 ;  /* 0x000000ffff0c9224 */ /* 0x000fc600078e001b */
[----:B------:R-:W-:Y:S01]  /*12a10*/  STS.U16 [R26+UR5+0x1400], R17 ;  /* 0x001400111a007988 */ /* 0x000fe20008000405 */
[----:B------:R-:W-:-:S03]  /*12a20*/  PRMT R9, RZ, 0x7610, R9 ;  /* 0x00007610ff097816 */ /* 0x000fc60000000009 */
[----:B---3--:R-:W-:Y:S04]  /*12a30*/  STS.U16 [R26+UR5+0x1800], R18 ;  /* 0x001800121a007988 */ /* 0x008fe80008000405 */
[----:B------:R-:W-:Y:S04]  /*12a40*/  STS.U16 [R26+UR5+0x1c00], R19 ;  /* 0x001c00131a007988 */ /* 0x000fe80008000405 */
[----:B--2---:R-:W2:Y:S04]  /*12a50*/  @!P1 LDG.E.U16 R21, desc[UR8][R12.64] ;  /* 0x000000080c159981 */ /* 0x004ea8000c1e1500 */
[----:B------:R0:W-:Y:S04]  /*12a60*/  STS.U16 [R26+UR5+0x2000], R11 ;  /* 0x0020000b1a007988 */ /* 0x0001e80008000405 */
[----:B------:R1:W-:Y:S01]  /*12a70*/  STS.U16 [R26+UR5+0x2400], R10 ;  /* 0x0024000a1a007988 */ /* 0x0003e20008000405 */
[----:B0-----:R-:W-:-:S02]  /*12a80*/  @!P0 IMAD.MOV.U32 R11, RZ, RZ, R20 ;  /* 0x000000ffff0b8224 */ /* 0x001fc400078e0014 */
[----:B-1----:R-:W-:-:S05]  /*12a90*/  @!P0 IMAD.MOV.U32 R10, RZ, RZ, R2 ;  /* 0x000000ffff0a8224 */ /* 0x002fca00078e0002 */
[----:B------:R-:W3:Y:S04]  /*12aa0*/  @!P0 LDG.E.U16 R9, desc[UR8][R10.64] ;  /* 0x000000080a098981 */ /* 0x000ee8000c1e1500 */
[----:B--2---:R0:W-:Y:S04]  /*12ab0*/  STL [R1+0x78], R21 ;  /* 0x0000781501007387 */ /* 0x0041e80000100800 */
[----:B------:R-:W2:Y:S04]  /*12ac0*/  LDL R27, [R1+0x5f0] ;  /* 0x0005f000011b7983 */ /* 0x000ea80000100800 */
[----:B------:R-:W2:Y:S04]  /*12ad0*/  LDL R20, [R1+0x5f4] ;  /* 0x0005f40001147983 */ /* 0x000ea80000100800 */
[----:B0-----:R-:W2:Y:S04]  /*12ae0*/  LDL R21, [R1+0x66c] ;  /* 0x00066c0001157983 */ /* 0x001ea80000100800 */
        /* <DEDUP_REMOVED lines=10> */
[----:B---3--:R0:W-:Y:S04]  /*12b90*/  STL [R1+0x74], R9 ;  /* 0x0000740901007387 */ /* 0x0081e80000100800 */
[----:B0-----:R-:W3:Y:S04]  /*12ba0*/  LDL.LU R9, [R1+0x15f8] ;  /* 0x0015f80001097983 */ /* 0x001ee80000300800 */
[----:B------:R-:W4:Y:S01]  /*12bb0*/  LDL R11, [R1+0x668] ;  /* 0x00066800010b7983 */ /* 0x000f220000100800 */
[----:B------:R-:W0:Y:S02]  /*12bc0*/  S2R R2, SR_TID.X ;  /* 0x0000000000027919 */ /* 0x000e240000002100 */
[----:B0-----:R-:W-:-:S05]  /*12bd0*/  LOP3.LUT R2, R2, 0x3f, RZ, 0xc0, !PT ;  /* 0x0000003f02027812 */ /* 0x001fca00078ec0ff */
[----:B------:R-:W-:Y:S02]  /*12be0*/  IMAD.SHL.U32 R2, R2, 0x2, RZ ;  /* 0x0000000202027824 */ /* 0x000fe400078e00ff */
[----:B--2---:R-:W-:Y:S01]  /*12bf0*/  @!P1 IMAD.MOV.U32 R10, RZ, RZ, R21 ;  /* 0x000000ffff0a9224 */ /* 0x004fe200078e0015 */
[----:B------:R-:W-:Y:S01]  /*12c00*/  PRMT R29, RZ, 0x7610, R29 ;  /* 0x00007610ff1d7816 */ /* 0x000fe2000000001d */
[----:B------:R-:W2:Y:S04]  /*12c10*/  LDL.LU R21, [R1+0x38] ;  /* 0x0000380001157983 */ /* 0x000ea80000300800 */
[----:B---3--:R0:W-:Y:S02]  /*12c20*/  STS.U16 [R2+UR5+0x2800], R9 ;  /* 0x0028000902007988 */ /* 0x0081e40008000405 */
[----:B0-----:R-:W-:-:S06]  /*12c30*/  PRMT R9, RZ, 0x7610, R9 ;  /* 0x00007610ff097816 */ /* 0x001fcc0000000009 */
[----:B----4-:R-:W3:Y:S04]  /*12c40*/  @!P1 LDG.E.U16 R9, desc[UR8][R10.64] ;  /* 0x000000080a099981 */ /* 0x010ee8000c1e1500 */
[----:B------:R0:W-:Y:S02]  /*12c50*/  STS.U16 [R2+UR5+0x2c00], R8 ;  /* 0x002c000802007988 */ /* 0x0001e40008000405 */
[----:B0-----:R-:W-:Y:S02]  /*12c60*/  @!P0 IMAD.MOV.U32 R8, RZ, RZ, R20 ;  /* 0x000000ffff088224 */ /* 0x001fe400078e0014 */
[----:B---3--:R0:W-:Y:S02]  /*12c70*/  STL [R1+0x70], R9 ;  /* 0x0000700901007387 */ /* 0x0081e40000100800 */
[----:B0-----:R-:W-:-:S02]  /*12c80*/  @!P0 IMAD.MOV.U32 R9, RZ, RZ, R27 ;  /* 0x000000ffff098224 */ /* 0x001fc400078e001b */
[----:B------:R-:W3:Y:S04]  /*12c90*/  LDL R27, [R1+0x56c] ;  /* 0x00056c00011b7983 */ /* 0x000ee80000100800 */
[----:B------:R-:W4:Y:S04]  /*12ca0*/  LDL.LU R20, [R1+0x34] ;  /* 0x0000340001147983 */ /* 0x000f280000300800 */
[----:B------:R0:W2:Y:S04]  /*12cb0*/  @!P0 LDG.E.U16 R29, desc[UR8][R8.64] ;  /* 0x00000008081d8981 */ /* 0x0000a8000c1e1500 */
[----:B------:R-:W0:Y:S04]  /*12cc0*/  LDL R8, [R1+0x5e8] ;  /* 0x0005e80001087983 */ /* 0x000e280000100800 */
[----:B------:R-:W0:Y:S01]  /*12cd0*/  LDL R9, [R1+0x5ec] ;  /* 0x0005ec0001097983 */ /* 0x000e220000100800 */
[----:B------:R-:W-:-:S02]  /*12ce0*/  PRMT R22, RZ, 0x7610, R22 ;  /* 0x00007610ff167816 */ /* 0x000fc40000000016 */
[----:B0-----:R-:W-:-:S04]  /*12cf0*/  @!P1 LOP3.LUT R9, R9, R8, RZ, 0x3c, !PT ;  /* 0x0000000809099212 */ /* 0x001fc800078e3cff */
[----:B------:R-:W-:-:S04]  /*12d00*/  @!P1 LOP3.LUT R8, R9, R8, RZ, 0x3c, !PT ;  /* 0x0000000809089212 */ /* 0x000fc800078e3cff */
[----:B------:R-:W-:-:S05]  /*12d10*/  @!P1 LOP3.LUT R9, R9, R8, RZ, 0x3c, !PT ;  /* 0x0000000809099212 */ /* 0x000fca00078e3cff */
[----:B------:R-:W3:Y:S04]  /*12d20*/  @!P1 LDG.E.U16 R22, desc[UR8][R8.64] ;  /* 0x0000000808169981 */ /* 0x000ee8000c1e1500 */
[----:B--2---:R0:W-:Y:S04]  /*12d30*/  STL [R1+0x6c], R29 ;  /* 0x00006c1d01007387 */ /* 0x0041e80000100800 */
[----:B------:R1:W-:Y:S04]  /*12d40*/  STS.U16 [R2+UR5+0x3000], R7 ;  /* 0x0030000702007988 */ /* 0x0003e80008000405 */
[----:B0-----:R-:W2:Y:S04]  /*12d50*/  LDL.LU R29, [R1+0x30] ;  /* 0x00003000011d7983 */ /* 0x001ea80000300800 */
[----:B-1----:R-:W2:Y:S04]  /*12d60*/  LDL R7, [R1+0x574] ;  /* 0x0005740001077983 */ /* 0x002ea80000100800 */
[----:B------:R-:W-:Y:S04]  /*12d70*/  STS.U16 [R2+UR5+0x3400], R6 ;  /* 0x0034000602007988 */ /* 0x000fe80008000405 */
[----:B---3--:R0:W-:Y:S04]  /*12d80*/  STL [R1+0x68], R22 ;  /* 0x0000681601007387 */ /* 0x0081e80000100800 */
[----:B0-----:R-:W3:Y:S04]  /*12d90*/  LDL.LU R22, [R1+0x2c] ;  /* 0x00002c0001167983 */ /* 0x001ee80000300800 */
[----:B------:R-:W2:Y:S01]  /*12da0*/  LDL R6, [R1+0x570] ;  /* 0x0005700001067983 */ /* 0x000ea20000100800 */
[----:B------:R-:W-:-:S02]  /*12db0*/  PRMT R24, RZ, 0x7610, R24 ;  /* 0x00007610ff187816 */ /* 0x000fc40000000018 */
[----:B--2---:R-:W-:-:S04]  /*12dc0*/  @!P0 LOP3.LUT R7, R7, R6, RZ, 0x3c, !PT ;  /* 0x0000000607078212 */ /* 0x004fc800078e3cff */
[----:B------:R-:W-:-:S04]  /*12dd0*/  @!P0 LOP3.LUT R6, R7, R6, RZ, 0x3c, !PT ;  /* 0x0000000607068212 */ /* 0x000fc800078e3cff */
[----:B------:R-:W-:-:S05]  /*12de0*/  @!P0 LOP3.LUT R7, R7, R6, RZ, 0x3c, !PT ;  /* 0x0000000607078212 */ /* 0x000fca00078e3cff */
[----:B------:R0:W2:Y:S04]  /*12df0*/  @!P0 LDG.E.U16 R24, desc[UR8][R6.64] ;  /* 0x0000000806188981 */ /* 0x0000a8000c1e1500 */
[----:B------:R-:W-:Y:S04]  /*12e00*/  STS.U16 [R2+UR5+0x3800], R5 ;  /* 0x0038000502007988 */ /* 0x000fe80008000405 */
[----:B------:R-:W3:Y:S01]  /*12e10*/  LDL R7, [R1+0x568] ;  /* 0x0005680001077983 */ /* 0x000ee20000100800 */
[----:B0-----:R-:W-:-:S03]  /*12e20*/  @!P1 IMAD.MOV.U32 R6, RZ, RZ, R27 ;  /* 0x000000ffff069224 */ /* 0x001fc600078e001b */
[----:B------:R-:W-:Y:S04]  /*12e30*/  STS.U16 [R2+UR5+0x3c00], R4 ;  /* 0x003c000402007988 */ /* 0x000fe80008000405 */
[----:B--2---:R0:W-:Y:S04]  /*12e40*/  STL [R1+0x64], R24 ;  /* 0x0000641801007387 */ /* 0x0041e80000100800 */
[----:B0-----:R-:W2:Y:S04]  /*12e50*/  LDL.LU R24, [R1+0x24] ;  /* 0x0000240001187983 */ /* 0x001ea80000300800 */
[----:B------:R-:W2:Y:S04]  /*12e60*/  LDL R5, [R1+0x4f4] ;  /* 0x0004f40001057983 */ /* 0x000ea80000100800 */
[----:B------:R-:W2:Y:S04]  /*12e70*/  LDL.LU R27, [R1+0x1c] ;  /* 0x00001c00011b7983 */ /* 0x000ea80000300800 */
[----:B------:R-:W2:Y:S01]  /*12e80*/  LDL R4, [R1+0x4f0] ;  /* 0x0004f00001047983 */ /* 0x000ea20000100800 */
[----:B------:R-:W-:-:S02]  /*12e90*/  PRMT R14, RZ, 0x7610, R14 ;  /* 0x00007610ff0e7816 */ /* 0x000fc4000000000e */
[----:B------:R-:W-:-:S04]  /*12ea0*/  PRMT R28, RZ, 0x7610, R28 ;  /* 0x00007610ff1c7816 */ /* 0x000fc8000000001c */
[----:B---3--:R-:W3:Y:S01]  /*12eb0*/  @!P1 LDG.E.U16 R14, desc[UR8][R6.64] ;  /* 0x00000008060e9981 */ /* 0x008ee2000c1e1500 */
[----:B--2---:R-:W-:-:S04]  /*12ec0*/  @!P0 LOP3.LUT R5, R5, R4, RZ, 0x3c, !PT ;  /* 0x0000000405058212 */ /* 0x004fc800078e3cff */
[----:B------:R-:W-:-:S04]  /*12ed0*/  @!P0 LOP3.LUT R4, R5, R4, RZ, 0x3c, !PT ;  /* 0x0000000405048212 */ /* 0x000fc800078e3cff */
[----:B------:R-:W-:-:S05]  /*12ee0*/  @!P0 LOP3.LUT R5, R5, R4, RZ, 0x3c, !PT ;  /* 0x0000000405058212 */ /* 0x000fca00078e3cff */
[----:B------:R-:W2:Y:S04]  /*12ef0*/  @!P0 LDG.E.U16 R28, desc[UR8][R4.64] ;  /* 0x00000008041c8981 */ /* 0x000ea8000c1e1500 */
[----:B---3--:R0:W-:Y:S02]  /*12f00*/  STL [R1+0x60], R14 ;  /* 0x0000600e01007387 */ /* 0x0081e40000100800 */
[----:B0-----:R-:W-:Y:S02]  /*12f10*/  LOP3.LUT R14, R26, 0x10, RZ, 0x3c, !PT ;  /* 0x000000101a0e7812 */ /* 0x001fe400078e3cff */
        /* <DEDUP_REMOVED lines=10> */
[----:B------:R0:W-:Y:S04]  /*12fc0*/  STS.U16 [R14+UR5+0x80], R21 ;  /* 0x000080150e007988 */ /* 0x0001e80008000405 */
[----:B0-----:R-:W3:Y:S04]  /*12fd0*/  LDL.LU R21, [R1] ;  /* 0x0000000001157983 */ /* 0x001ee80000300800 */
[----:B----4-:R-:W-:Y:S04]  /*12fe0*/  STS.U16 [R14+UR5+0x480], R20 ;  /* 0x000480140e007988 */ /* 0x010fe80008000405 */
[----:B--2---:R0:W-:Y:S04]  /*12ff0*/  STL [R1+0x58], R28 ;  /* 0x0000581c01007387 */ /* 0x0041e80000100800 */
[----:B0-----:R-:W2:Y:S04]  /*13000*/  LDL.LU R28, [R1+0x15f0] ;  /* 0x0015f000011c7983 */ /* 0x001ea80000300800 */
[----:B------:R-:W4:Y:S04]  /*13010*/  LDL R4, [R1+0x470] ;  /* 0x0004700001047983 */ /* 0x000f280000100800 */
[----:B------:R-:W4:Y:S04]  /*13020*/  LDL R5, [R1+0x474] ;  /* 0x0004740001057983 */ /* 0x000f280000100800 */
[----:B------:R-:W2:Y:S01]  /*13030*/  LDL.LU R20, [R1+0x15ec] ;  /* 0x0015ec0001147983 */ /* 0x000ea20000300800 */
[----:B----4-:R-:W-:-:S04]  /*13040*/  @!P0 LOP3.LUT R5, R5, R4, RZ, 0x3c, !PT ;  /* 0x0000000405058212 */ /* 0x010fc800078e3cff */
[C---:B------:R-:W-:Y:S02]  /*13050*/  @!P0 LOP3.LUT R4, R5.reuse, R4, RZ, 0x3c, !PT ;  /* 0x0000000405048212 */ /* 0x040fe400078e3cff */
[----:B--2---:R-:W-:Y:S02]  /*13060*/  PRMT R20, RZ, 0x7610, R20 ;  /* 0x00007610ff147816 */ /* 0x004fe40000000014 */
[----:B------:R-:W-:-:S05]  /*13070*/  @!P0 LOP3.LUT R5, R5, R4, RZ, 0x3c, !PT ;  /* 0x0000000405058212 */ /* 0x000fca00078e3cff */
[----:B------:R-:W2:Y:S04]  /*13080*/  @!P0 LDG.E.U16 R20, desc[UR8][R4.64] ;  /* 0x0000000804148981 */ /* 0x000ea8000c1e1500 */
[----:B------:R-:W-:Y:S04]  /*13090*/  STS.U16 [R14+UR5+0x880], R29 ;  /* 0x0008801d0e007988 */ /* 0x000fe80008000405 */
        /* <DEDUP_REMOVED lines=32> */
[----:B--2---:R0:W-:Y:S04]  /*132a0*/  STL [R1+0x48], R24 ;  /* 0x0000481801007387 */ /* 0x0041e80000100800 */
[----:B0-----:R-:W2:Y:S04]  /*132b0*/  LDL.LU R24, [R1+0x15d0] ;  /* 0x0015d00001187983 */ /* 0x001ea80000300800 */
[----:B------:R-:W4:Y:S04]  /*132c0*/  LDL R4, [R1+0x370] ;  /* 0x0003700001047983 */ /* 0x000f280000100800 */
[----:B------:R-:W4:Y:S01]  /*132d0*/  LDL R5, [R1+0x374] ;  /* 0x0003740001057983 */ /* 0x000f220000100800 */
[----:B------:R-:W-:-:S02]  /*132e0*/  PRMT R13, RZ, 0x7610, R13 ;  /* 0x00007610ff0d7816 */ /* 0x000fc4000000000d */
[----:B----4-:R-:W-:-:S04]  /*132f0*/  @!P0 LOP3.LUT R5, R5, R4, RZ, 0x3c, !PT ;  /* 0x0000000405058212 */ /* 0x010fc800078e3cff */
[----:B------:R-:W-:-:S04]  /*13300*/  @!P0 LOP3.LUT R4, R5, R4, RZ, 0x3c, !PT ;  /* 0x0000000405048212 */ /* 0x000fc800078e3cff */
[----:B------:R-:W-:-:S05]  /*13310*/  @!P0 LOP3.LUT R5, R5, R4, RZ, 0x3c, !PT ;  /* 0x0000000405058212 */ /* 0x000fca00078e3cff */
[----:B------:R-:W4:Y:S04]  /*13320*/  @!P0 LDG.E.U16 R13, desc[UR8][R4.64] ;  /* 0x00000008040d8981 */ /* 0x000f28000c1e1500 */
[----:B------:R0:W-:Y:S04]  /*13330*/  STS.U16 [R14+UR5+0x1480], R27 ;  /* 0x0014801b0e007988 */ /* 0x0001e80008000405 */
[----:B0-----:R-:W2:Y:S04]  /*13340*/  LDL.LU R27, [R1+0x15cc] ;  /* 0x0015cc00011b7983 */ /* 0x001ea80000300800 */
[----:B------:R-:W2:Y:S04]  /*13350*/  LDL R4, [R1+0x368] ;  /* 0x0003680001047983 */ /* 0x000ea80000100800 */
[----:B------:R-:W2:Y:S04]  /*13360*/  LDL R5, [R1+0x36c] ;  /* 0x00036c0001057983 */ /* 0x000ea80000100800 */
[----:B------:R-:W-:Y:S04]  /*13370*/  STS.U16 [R14+UR5+0x1880], R26 ;  /* 0x0018801a0e007988 */ /* 0x000fe80008000405 */
[----:B----4-:R0:W-:Y:S04]  /*13380*/  STL [R1+0x44], R13 ;  /* 0x0000440d01007387 */ /* 0x0101e80000100800 */
[----:B0-----:R-:W4:Y:S04]  /*13390*/  LDL R13, [R1+0x664] ;  /* 0x00066400010d7983 */ /* 0x001f280000100800 */
[----:B------:R-:W3:Y:S01]  /*133a0*/  LDL.LU R26, [R1+0x15c8] ;  /* 0x0015c800011a7983 */ /* 0x000ee20000300800 */
[----:B--2---:R-:W-:-:S04]  /*133b0*/  @!P1 LOP3.LUT R5, R5, R4, RZ, 0x3c, !PT ;  /* 0x0000000405059212 */ /* 0x004fc800078e3cff */
[----:B------:R-:W-:-:S04]  /*133c0*/  @!P1 LOP3.LUT R4, R5, R4, RZ, 0x3c, !PT ;  /* 0x0000000405049212 */ /* 0x000fc800078e3cff */
[----:B------:R-:W-:Y:S02]  /*133d0*/  @!P1 LOP3.LUT R5, R5, R4, RZ, 0x3c, !PT ;  /* 0x0000000405059212 */ /* 0x000fe400078e3cff */
[----:B---3--:R-:W-:-:S06]  /*133e0*/  PRMT R26, RZ, 0x7610, R26 ;  /* 0x00007610ff1a7816 */ /* 0x008fcc000000001a */
[----:B------:R-:W2:Y:S04]  /*133f0*/  @!P1 LDG.E.U16 R26, desc[UR8][R4.64] ;  /* 0x00000008041a9981 */ /* 0x000ea8000c1e1500 */
[----:B--2---:R0:W-:Y:S04]  /*13400*/  STL [R1+0x2c], R26 ;  /* 0x00002c1a01007387 */ /* 0x0041e80000100800 */
[----:B0-----:R-:W2:Y:S04]  /*13410*/  LDL.LU R26, [R1+0x15c4] ;  /* 0x0015c400011a7983 */ /* 0x001ea80000300800 */
[----:B------:R-:W3:Y:S04]  /*13420*/  LDL R4, [R1+0xac8] ;  /* 0x000ac80001047983 */ /* 0x000ee80000100800 */
[----:B------:R-:W3:Y:S01]  /*13430*/  LDL R5, [R1+0xad4] ;  /* 0x000ad40001057983 */ /* 0x000ee20000100800 */
[----:B------:R-:W-:-:S03]  /*13440*/  PRMT R9, RZ, 0x7610, R9 ;  /* 0x00007610ff097816 */ /* 0x000fc60000000009 */
[----:B------:R0:W-:Y:S04]  /*13450*/  STS.U16 [R14+UR5+0x1c80], R21 ;  /* 0x001c80150e007988 */ /* 0x0001e80008000405 */
[----:B0-----:R-:W2:Y:S01]  /*13460*/  LDL.LU R21, [R1+0x15c0] ;  /* 0x0015c00001157983 */ /* 0x001ea20000300800 */
[----:B---3--:R-:W-:-:S04]  /*13470*/  @!P0 LOP3.LUT R5, R5, R4, RZ, 0x3c, !PT ;  /* 0x0000000405058212 */ /* 0x008fc800078e3cff */
[----:B------:R-:W-:-:S04]  /*13480*/  @!P0 LOP3.LUT R4, R5, R4, RZ, 0x3c, !PT ;  /* 0x0000000405048212 */ /* 0x000fc800078e3cff */
[----:B------:R-:W-:-:S05]  /*13490*/  @!P0 LOP3.LUT R5, R5, R4, RZ, 0x3c, !PT ;  /* 0x0000000405058212 */ /* 0x000fca00078e3cff */
[----:B------:R-:W3:Y:S04]  /*134a0*/  @!P0 LDG.E.U16 R9, desc[UR8][R4.64] ;  /* 0x0000000804098981 */ /* 0x000ee8000c1e1500 */
[----:B------:R-:W2:Y:S04]  /*134b0*/  LDL R4, [R1+0xad0] ;  /* 0x000ad00001047983 */ /* 0x000ea80000100800 */
[----:B------:R-:W2:Y:S01]  /*134c0*/  LDL R5, [R1+0xadc] ;  /* 0x000adc0001057983 */ /* 0x000ea20000100800 */
[----:B------:R-:W-:-:S03]  /*134d0*/  PRMT R12, RZ, 0x7610, R12 ;  /* 0x00007610ff0c7816 */ /* 0x000fc6000000000c */
[----:B---3--:R0:W-:Y:S01]  /*134e0*/  STL [R1+0x28], R9 ;  /* 0x0000280901007387 */ /* 0x0081e20000100800 */
[----:B------:R-:W-:-:S03]  /*134f0*/  PRMT R7, RZ, 0x7610, R7 ;  /* 0x00007610ff077816 */ /* 0x000fc60000000007 */
[----:B0-----:R-:W3:Y:S01]  /*13500*/  LDL R9, [R1+0x5e4] ;  /* 0x0005e40001097983 */ /* 0x001ee20000100800 */
[----:B--2---:R-:W-:-:S04]  /*13510*/  @!P1 LOP3.LUT R5, R5, R4, RZ, 0x3c, !PT ;  /* 0x0000000405059212 */ /* 0x004fc800078e3cff */
[----:B------:R-:W-:-:S04]  /*13520*/  @!P1 LOP3.LUT R4, R5, R4, RZ, 0x3c, !PT ;  /* 0x0000000405049212 */ /* 0x000fc800078e3cff */
[----:B------:R-:W-:-:S05]  /*13530*/  @!P1 LOP3.LUT R5, R5, R4, RZ, 0x3c, !PT ;  /* 0x0000000405059212 */ /* 0x000fca00078e3cff */
[----:B------:R4:W2:Y:S04]  /*13540*/  @!P1 LDG.E.U16 R12, desc[UR8][R4.64] ;  /* 0x00000008040c9981 */ /* 0x0008a8000c1e1500 */
[----:B------:R-:W3:Y:S01]  /*13550*/  LDL R5, [R1+0x660] ;  /* 0x0006600001057983 */ /* 0x000ee20000100800 */
[----:B----4-:R-:W-:-:S03]  /*13560*/  @!P0 IMAD.MOV.U32 R4, RZ, RZ, R13 ;  /* 0x000000ffff048224 */ /* 0x010fc600078e000d */
[----:B--2---:R0:W-:Y:S01]  /*13570*/  STL [R1+0x24], R12 ;  /* 0x0000240c01007387 */ /* 0x0041e20000100800 */
[----:B------:R-:W-:-:S03]  /*13580*/  PRMT R24, RZ, 0x7610, R24 ;  /* 0x00007610ff187816 */ /* 0x000fc60000000018 */
[----:B------:R-:W2:Y:S04]  /*13590*/  LDL R13, [R1+0x560] ;  /* 0x00056000010d7983 */ /* 0x000ea80000100800 */
[----:B---3--:R1:W3:Y:S04]  /*135a0*/  @!P0 LDG.E.U16 R7, desc[UR8][R4.64] ;  /* 0x0000000804078981 */ /* 0x0082e8000c1e1500 */
[----:B0-----:R-:W4:Y:S04]  /*135b0*/  LDL R12, [R1+0x5dc] ;  /* 0x0005dc00010c7983 */ /* 0x001f280000100800 */
[----:B------:R-:W1:Y:S04]  /*135c0*/  LDL R4, [R1+0x658] ;  /* 0x0006580001047983 */ /* 0x000e680000100800 */
[----:B------:R-:W1:Y:S02]  /*135d0*/  LDL R5, [R1+0x65c] ;  /* 0x00065c0001057983 */ /* 0x000e640000100800 */
[----:B-1----:R-:W-:-:S04]  /*135e0*/  @!P1 LOP3.LUT R5, R5, R4, RZ, 0x3c, !PT ;  /* 0x0000000405059212 */ /* 0x002fc800078e3cff */
[----:B------:R-:W-:-:S04]  /*135f0*/  @!P1 LOP3.LUT R4, R5, R4, RZ, 0x3c, !PT ;  /* 0x0000000405049212 */ /* 0x000fc800078e3cff */
[----:B------:R-:W-:-:S05]  /*13600*/  @!P1 LOP3.LUT R5, R5, R4, RZ, 0x3c, !PT ;  /* 0x0000000405059212 */ /* 0x000fca00078e3cff */
[----:B------:R-:W2:Y:S04]  /*13610*/  @!P1 LDG.E.U16 R24, desc[UR8][R4.64] ;  /* 0x0000000804189981 */ /* 0x000ea8000c1e1500 */
[----:B---3--:R0:W-:Y:S04]  /*13620*/  STL [R1+0x40], R7 ;  /* 0x0000400701007387 */ /* 0x0081e80000100800 */
[----:B0-----:R-:W3:Y:S04]  /*13630*/  LDL R7, [R1+0x564] ;  /* 0x0005640001077983 */ /* 0x001ee80000100800 */
[----:B--2---:R0:W-:Y:S04]  /*13640*/  STL [R1+0x3c], R24 ;  /* 0x00003c1801007387 */ /* 0x0041e80000100800 */
[----:B0-----:R-:W2:Y:S04]  /*13650*/  LDL.LU R24, [R1+0x15bc] ;  /* 0x0015bc0001187983 */ /* 0x001ea80000300800 */
[----:B------:R-:W2:Y:S01]  /*13660*/  LDL R5, [R1+0x5e0] ;  /* 0x0005e00001057983 */ /* 0x000ea20000100800 */
[----:B------:R-:W-:Y:S01]  /*13670*/  PRMT R22, RZ, 0x7610, R22 ;  /* 0x00007610ff167816 */ /* 0x000fe20000000016 */
[----:B------:R-:W-:-:S02]  /*13680*/  @!P0 IMAD.MOV.U32 R4, RZ, RZ, R9 ;  /* 0x000000ffff048224 */ /* 0x000fc400078e0009 */
[----:B------:R-:W3:Y:S04]  /*13690*/  LDL R9, [R1+0x55c] ;  /* 0x00055c0001097983 */ /* 0x000ee80000100800 */
[----:B--2---:R-:W2:Y:S01]  /*136a0*/  @!P0 LDG.E.U16 R22, desc[UR8][R4.64] ;  /* 0x0000000804168981 */ /* 0x004ea2000c1e1500 */
[----:B------:R-:W-:-:S03]  /*136b0*/  PRMT R15, RZ, 0x7610, R15 ;  /* 0x00007610ff0f7816 */ /* 0x000fc6000000000f */
[----:B--2---:R0:W-:Y:S04]  /*136c0*/  STL [R1+0x38], R22 ;  /* 0x0000381601007387 */ /* 0x0041e80000100800 */
[----:B0-----:R-:W2:Y:S04]  /*136d0*/  LDL.LU R22, [R1+0x15b8] ;  /* 0x0015b80001167983 */ /* 0x001ea80000300800 */
[----:B------:R-:W2:Y:S01]  /*136e0*/  LDL R5, [R1+0x5d8] ;  /* 0x0005d80001057983 */ /* 0x000ea20000100800 */
[----:B----4-:R-:W-:Y:S01]  /*136f0*/  @!P1 IMAD.MOV.U32 R4, RZ, RZ, R12 ;  /* 0x000000ffff049224 */ /* 0x010fe200078e000c */
[----:B------:R-:W-:-:S02]  /*13700*/  PRMT R6, RZ, 0x7610, R6 ;  /* 0x00007610ff067816 */ /* 0x000fc40000000006 */
[----:B------:R-:W4:Y:S04]  /*13710*/  LDL.LU R12, [R1+0x298] ;  /* 0x00029800010c7983 */ /* 0x000f280000300800 */
[----:B--2---:R3:W2:Y:S02]  /*13720*/  @!P1 LDG.E.U16 R15, desc[UR8][R4.64] ;  /* 0x00000008040f9981 */ /* 0x0046a4000c1e1500 */
[----:B---3--:R-:W-:Y:S02]  /*13730*/  @!P0 IMAD.MOV.U32 R4, RZ, RZ, R7 ;  /* 0x000000ffff048224 */ /* 0x008fe400078e0007 */
[----:B------:R-:W-:-:S05]  /*13740*/  @!P0 IMAD.MOV.U32 R5, RZ, RZ, R13 ;  /* 0x000000ffff058224 */ /* 0x000fca00078e000d */
[----:B------:R0:W3:Y:S04]  /*13750*/  @!P0 LDG.E.U16 R6, desc[UR8][R4.64] ;  /* 0x0000000804068981 */ /* 0x0000e8000c1e1500 */
[----:B--2---:R1:W-:Y:S04]  /*13760*/  STL [R1+0x34], R15 ;  /* 0x0000340f01007387 */ /* 0x0043e80000100800 */
[----:B------:R-:W2:Y:S01]  /*13770*/  LDL R5, [R1+0x558] ;  /* 0x0005580001057983 */ /* 0x000ea20000100800 */
[----:B------:R-:W-:Y:S01]  /*13780*/  PRMT R8, RZ, 0x7610, R8 ;  /* 0x00007610ff087816 */ /* 0x000fe20000000008 */
[----:B0-----:R-:W-:-:S02]  /*13790*/  @!P1 IMAD.MOV.U32 R4, RZ, RZ, R9 ;  /* 0x000000ffff049224 */ /* 0x001fc400078e0009 */
[----:B------:R-:W4:Y:S04]  /*137a0*/  LDL R7, [R1+0x4d8] ;  /* 0x0004d80001077983 */ /* 0x000f280000100800 */
[----:B-1----:R-:W4:Y:S04]  /*137b0*/  LDL R15, [R1+0x4e4] ;  /* 0x0004e400010f7983 */ /* 0x002f280000100800 */
[----:B---3--:R0:W-:Y:S04]  /*137c0*/  STL [R1+0x30], R6 ;  /* 0x0000300601007387 */ /* 0x0081e80000100800 */
[----:B0-----:R-:W3:Y:S04]  /*137d0*/  LDL R6, [R1+0x4dc] ;  /* 0x0004dc0001067983 */ /* 0x001ee80000100800 */
[----:B------:R-:W3:Y:S01]  /*137e0*/  LDL.LU R13, [R1+0x284] ;  /* 0x00028400010d7983 */ /* 0x000ee20000300800 */
[----:B------:R-:W-:-:S03]  /*137f0*/  PRMT R10, RZ, 0x7610, R10 ;  /* 0x00007610ff0a7816 */ /* 0x000fc6000000000a */
[----:B------:R-:W-:Y:S04]  /*13800*/  STS.U16 [R14+UR5+0x2080], R21 ;  /* 0x002080150e007988 */ /* 0x000fe80008000405 */
[----:B--2---:R4:W2:Y:S04]  /*13810*/  @!P1 LDG.E.U16 R8, desc[UR8][R4.64] ;  /* 0x0000000804089981 */ /* 0x0048a8000c1e1500 */
[----:B------:R-:W3:Y:S04]  /*13820*/  LDL R9, [R1+0x460] ;  /* 0x0004600001097983 */ /* 0x000ee80000100800 */
[----:B------:R-:W3:Y:S01]  /*13830*/  LDL R5, [R1+0x4e0] ;  /* 0x0004e00001057983 */ /* 0x000ee20000100800 */
[----:B----4-:R-:W-:-:S03]  /*13840*/  @!P0 IMAD.MOV.U32 R4, RZ, RZ, R15 ;  /* 0x000000ffff048224 */ /* 0x010fc600078e000f */
[----:B------:R-:W-:Y:S04]  /*13850*/  STS.U16 [R14+UR5+0x2480], R26 ;  /* 0x0024801a0e007988 */ /* 0x000fe80008000405 */
[----:B------:R-:W-:Y:S04]  /*13860*/  STS.U16 [R14+UR5+0x2880], R27 ;  /* 0x0028801b0e007988 */ /* 0x000fe80008000405 */
[----:B------:R-:W-:Y:S04]  /*13870*/  STS.U16 [R14+UR5+0x2c80], R24 ;  /* 0x002c80180e007988 */ /* 0x000fe80008000405 */
[----:B------:R-:W-:Y:S04]  /*13880*/  STS.U16 [R14+UR5+0x3080], R22 ;  /* 0x003080160e007988 */ /* 0x000fe80008000405 */
[----:B------:R-:W-:Y:S04]  /*13890*/  STS.U16 [R14+UR5+0x3480], R20 ;  /* 0x003480140e007988 */ /* 0x000fe80008000405 */
[----:B------:R-:W-:Y:S04]  /*138a0*/  STS.U16 [R14+UR5+0x3880], R3 ;  /* 0x003880030e007988 */ /* 0x000fe80008000405 */
[----:B------:R-:W-:Y:S04]  /*138b0*/  STS.U16 [R14+UR5+0x3c80], R16 ;  /* 0x003c80100e007988 */ /* 0x000fe80008000405 */
[----:B--2---:R0:W-:Y:S04]  /*138c0*/  STL [R1+0x20], R8 ;  /* 0x0000200801007387 */ /* 0x0041e80000100800 */
[----:B0-----:R-:W2:Y:S04]  /*138d0*/  LDL R8, [R1+0x464] ;  /* 0x0004640001087983 */ /* 0x001ea80000100800 */
[----:B------:R-:W4:Y:S04]  /*138e0*/  LDL.LU R14, [R1+0x274] ;  /* 0x00027400010e7983 */ /* 0x000f280000300800 */
[----:B---3--:R0:W3:Y:S04]  /*138f0*/  @!P0 LDG.E.U16 R10, desc[UR8][R4.64] ;  /* 0x00000008040a8981 */ /* 0x0080e8000c1e1500 */
[----:B------:R-:W2:Y:S01]  /*13900*/  LDL.LU R5, [R1+0x2c4] ;  /* 0x0002c40001057983 */ /* 0x000ea20000300800 */
[----:B------:R-:W-:Y:S01]  /*13910*/  LOP3.LUT R2, R2, 0x20, RZ, 0x3c, !PT ;  /* 0x0000002002027812 */ /* 0x000fe200078e3cff */
[----:B0-----:R-:W-:Y:S01]  /*13920*/  @!P1 IMAD.MOV.U32 R4, RZ, RZ, R6 ;  /* 0x000000ffff049224 */ /* 0x001fe200078e0006 */
[----:B------:R-:W-:-:S03]  /*13930*/  PRMT R29, RZ, 0x7610, R29 ;  /* 0x00007610ff1d7816 */ /* 0x000fc6000000001d */
[----:B--2---:R0:W-:Y:S02]  /*13940*/  STS.U16 [R2+UR5+0x100], R5 ;  /* 0x0001000502007988 */ /* 0x0041e40008000405 */
[----:B0-----:R-:W-:-:S05]  /*13950*/  @!P1 IMAD.MOV.U32 R5, RZ, RZ, R7 ;  /* 0x000000ffff059224 */ /* 0x001fca00078e0007 */
[----:B------:R-:W2:Y:S04]  /*13960*/  @!P1 LDG.E.U16 R29, desc[UR8][R4.64] ;  /* 0x00000008041d9981 */ /* 0x000ea8000c1e1500 */
[----:B---3--:R0:W-:Y:S04]  /*13970*/  STL [R1+0x4], R10 ;  /* 0x0000040a01007387 */ /* 0x0081e80000100800 */
[----:B0-----:R-:W3:Y:S04]  /*13980*/  LDL R10, [R1+0x45c] ;  /* 0x00045c00010a7983 */ /* 0x001ee80000100800 */
[----:B------:R-:W3:Y:S04]  /*13990*/  LDL.LU R15, [R1+0x25c] ;  /* 0x00025c00010f7983 */ /* 0x000ee80000300800 */
[----:B------:R-:W3:Y:S04]  /*139a0*/  LDL R7, [R1+0x3e0] ;  /* 0x0003e00001077983 */ /* 0x000ee80000100800 */
[----:B------:R-:W3:Y:S04]  /*139b0*/  LDL R6, [R1+0x3e4] ;  /* 0x0003e40001067983 */ /* 0x000ee80000100800 */
[----:B--2---:R0:W-:Y:S04]  /*139c0*/  STL [R1], R29 ;  /* 0x0000001d01007387 */ /* 0x0041e80000100800 */
[----:B0-----:R-:W2:Y:S04]  /*139d0*/  LDL.LU R29, [R1+0x15b4] ;  /* 0x0015b400011d7983 */ /* 0x001ea80000300800 */
[----:B------:R-:W2:Y:S01]  /*139e0*/  LDL.LU R5, [R1+0x2ac] ;  /* 0x0002ac0001057983 */ /* 0x000ea20000300800 */
[----:B------:R-:W-:Y:S01]  /*139f0*/  PRMT R24, RZ, 0x7610, R24 ;  /* 0x00007610ff187816 */ /* 0x000fe20000000018 */
[----:B------:R-:W-:-:S02]  /*13a00*/  @!P0 IMAD.MOV.U32 R4, RZ, RZ, R8 ;  /* 0x000000ffff048224 */ /* 0x000fc400078e0008 */
[----:B--2---:R0:W-:Y:S02]  /*13a10*/  STS.U16 [R2+UR5+0x500], R5 ;  /* 0x0005000502007988 */ /* 0x0041e40008000405 */
[----:B0-----:R-:W-:-:S05]  /*13a20*/  @!P0 IMAD.MOV.U32 R5, RZ, RZ, R9 ;  /* 0x000000ffff058224 */ /* 0x001fca00078e0009 */
[----:B------:R3:W2:Y:S04]  /*13a30*/  @!P0 LDG.E.U16 R24, desc[UR8][R4.64] ;  /* 0x0000000804188981 */ /* 0x0006a8000c1e1500 */
[----:B------:R-:W4:Y:S01]  /*13a40*/  LDL R5, [R1+0x458] ;  /* 0x0004580001057983 */ /* 0x000f220000100800 */
[----:B------:R-:W-:Y:S01]  /*13a50*/  PRMT R22, RZ, 0x7610, R22 ;  /* 0x00007610ff167816 */ /* 0x000fe20000000016 */
[----:B---3--:R-:W-:Y:S01]  /*13a60*/  @!P1 IMAD.MOV.U32 R4, RZ, RZ, R10 ;  /* 0x000000ffff049224 */ /* 0x008fe200078e000a */
[----:B------:R-:W-:Y:S01]  /*13a70*/  PRMT R16, RZ, 0x7610, R16 ;  /* 0x00007610ff107816 */ /* 0x000fe20000000010 */
[----:B--2---:R-:W-:Y:S04]  /*13a80*/  STL [R1+0x1550], R24 ;  /* 0x0015501801007387 */ /* 0x004fe80000100800 */
[----:B------:R-:W2:Y:S04]  /*13a90*/  LDL R9, [R1+0x3d8] ;  /* 0x0003d80001097983 */ /* 0x000ea80000100800 */
[----:B------:R-:W3:Y:S04]  /*13aa0*/  LDL R8, [R1+0x3dc] ;  /* 0x0003dc0001087983 */ /* 0x000ee80000100800 */
[----:B----4-:R0:W4:Y:S02]  /*13ab0*/  @!P1 LDG.E.U16 R22, desc[UR8][R4.64] ;  /* 0x0000000804169981 */ /* 0x010124000c1e1500 */
[----:B0-----:R-:W-:-:S02]  /*13ac0*/  @!P0 IMAD.MOV.U32 R4, RZ, RZ, R6 ;  /* 0x000000ffff048224 */ /* 0x001fc400078e0006 */
[----:B------:R-:W-:-:S05]  /*13ad0*/  @!P0 IMAD.MOV.U32 R5, RZ, RZ, R7 ;  /* 0x000000ffff058224 */ /* 0x000fca00078e0007 */
[----:B------:R2:W4:Y:S04]  /*13ae0*/  @!P0 LDG.E.U16 R16, desc[UR8][R4.64] ;  /* 0x0000000804108981 */ /* 0x000528000c1e1500 */
[----:B------:R0:W-:Y:S01]  /*13af0*/  STS.U16 [R2+UR5+0x900], R12 ;  /* 0x0009000c02007988 */ /* 0x0001e20008000405 */
[----:B------:R-:W-:-:S03]  /*13b00*/  PRMT R3, RZ, 0x7610, R3 ;  /* 0x00007610ff037816 */ /* 0x000fc60000000003 */
[----:B------:R-:W-:Y:S04]  /*13b10*/  STS.U16 [R2+UR5+0xd00], R13 ;  /* 0x000d000d02007988 */ /* 0x000fe80008000405 */
[----:B0-----:R-:W4:Y:S01]  /*13b20*/  LDL.LU R12, [R1+0x230] ;  /* 0x00023000010c7983 */ /* 0x001f220000300800 */
[----:B--2---:R-:W-:Y:S02]  /*13b30*/  @!P1 IMAD.MOV.U32 R5, RZ, RZ, R9 ;  /* 0x000000ffff059224 */ /* 0x004fe400078e0009 */
[----:B---3--:R-:W-:Y:S01]  /*13b40*/  @!P1 IMAD.MOV.U32 R4, RZ, RZ, R8 ;  /* 0x000000ffff049224 */ /* 0x008fe200078e0008 */
[----:B----4-:R-:W-:Y:S04]  /*13b50*/  STL [R1+0x1554], R22 ;  /* 0x0015541601007387 */ /* 0x010fe80000100800 */
[----:B------:R-:W2:Y:S04]  /*13b60*/  LDL R7, [R1+0x360] ;  /* 0x0003600001077983 */ /* 0x000ea80000100800 */
[----:B------:R-:W2:Y:S04]  /*13b70*/  LDL R6, [R1+0x364] ;  /* 0x0003640001067983 */ /* 0x000ea80000100800 */
[----:B------:R0:W3:Y:S04]  /*13b80*/  @!P1 LDG.E.U16 R3, desc[UR8][R4.64] ;  /* 0x0000000804039981 */ /* 0x0000e8000c1e1500 */
[----:B------:R1:W-:Y:S04]  /*13b90*/  STL [R1+0x1558], R16 ;  /* 0x0015581001007387 */ /* 0x0003e80000100800 */
[----:B-1----:R-:W4:Y:S04]  /*13ba0*/  LDL.LU R16, [R1+0x244] ;  /* 0x0002440001107983 */ /* 0x002f280000300800 */
[----:B------:R-:W4:Y:S04]  /*13bb0*/  LDL R13, [R1+0x358] ;  /* 0x00035800010d7983 */ /* 0x000f280000100800 */
[----:B------:R-:W4:Y:S01]  /*13bc0*/  LDL R10, [R1+0x35c] ;  /* 0x00035c00010a7983 */ /* 0x000f220000100800 */
[----:B0-----:R-:W-:-:S02]  /*13bd0*/  PRMT R4, RZ, 0x7610, R4 ;  /* 0x00007610ff047816 */ /* 0x001fc40000000004 */
[----:B------:R-:W-:-:S04]  /*13be0*/  PRMT R5, RZ, 0x7610, R5 ;  /* 0x00007610ff057816 */ /* 0x000fc80000000005 */
[----:B--2---:R4:W2:Y:S04]  /*13bf0*/  @!P0 LDG.E.U16 R4, desc[UR8][R6.64] ;  /* 0x0000000806048981 */ /* 0x0048a8000c1e1500 */
[----:B---3--:R-:W-:Y:S04]  /*13c00*/  STL [R1+0x155c], R3 ;  /* 0x00155c0301007387 */ /* 0x008fe80000100800 */
[----:B------:R-:W3:Y:S04]  /*13c10*/  LDL R9, [R1+0xad8] ;  /* 0x000ad80001097983 */ /* 0x000ee80000100800 */
[----:B------:R-:W3:Y:S04]  /*13c20*/  LDL R8, [R1+0xae4] ;  /* 0x000ae40001087983 */ /* 0x000ee80000100800 */
[----:B------:R-:W-:Y:S01]  /*13c30*/  STS.U16 [R2+UR5+0x1100], R14 ;  /* 0x0011000e02007988 */ /* 0x000fe20008000405 */
[----:B----4-:R-:W-:-:S02]  /*13c40*/  @!P1 IMAD.MOV.U32 R7, RZ, RZ, R13 ;  /* 0x000000ffff079224 */ /* 0x010fc400078e000d */
[----:B------:R-:W-:Y:S01]  /*13c50*/  @!P1 IMAD.MOV.U32 R6, RZ, RZ, R10 ;  /* 0x000000ffff069224 */ /* 0x000fe200078e000a */
[----:B------:R-:W4:Y:S04]  /*13c60*/  LDL.LU R24, [R1+0xc] ;  /* 0x00000c0001187983 */ /* 0x000f280000300800 */
[----:B------:R0:W4:Y:S04]  /*13c70*/  @!P1 LDG.E.U16 R5, desc[UR8][R6.64] ;  /* 0x0000000806059981 */ /* 0x000128000c1e1500 */
[----:B------:R1:W-:Y:S01]  /*13c80*/  STS.U16 [R2+UR5+0x1500], R15 ;  /* 0x0015000f02007988 */ /* 0x0003e20008000405 */
[----:B0-----:R-:W-:-:S03]  /*13c90*/  PRMT R6, RZ, 0x7610, R6 ;  /* 0x00007610ff067816 */ /* 0x001fc60000000006 */
[----:B------:R0:W-:Y:S04]  /*13ca0*/  STS.U16 [R2+UR5+0x1900], R16 ;  /* 0x0019001002007988 */ /* 0x0001e80008000405 */
[----:B-1----:R-:W4:Y:S04]  /*13cb0*/  LDL.LU R15, [R1+0x8] ;  /* 0x00000800010f7983 */ /* 0x002f280000300800 */
[----:B------:R-:W4:Y:S04]  /*13cc0*/  LDL R14, [R1+0xaec] ;  /* 0x000aec00010e7983 */ /* 0x000f280000100800 */
[----:B------:R1:W-:Y:S04]  /*13cd0*/  STS.U16 [R2+UR5+0x1d00], R12 ;  /* 0x001d000c02007988 */ /* 0x0003e80008000405 */
[----:B--2---:R-:W-:Y:S04]  /*13ce0*/  STL [R1+0x1560], R4 ;  /* 0x0015600401007387 */ /* 0x004fe80000100800 */
[----:B------:R-:W2:Y:S04]  /*13cf0*/  LDL R13, [R1+0x650] ;  /* 0x00065000010d7983 */ /* 0x000ea80000100800 */
[----:B------:R-:W2:Y:S04]  /*13d00*/  LDL R10, [R1+0x654] ;  /* 0x00065400010a7983 */ /* 0x000ea80000100800 */
[----:B---3--:R-:W3:Y:S04]  /*13d10*/  @!P0 LDG.E.U16 R6, desc[UR8][R8.64] ;  /* 0x0000000808068981 */ /* 0x008ee8000c1e1500 */
[----:B----4-:R-:W-:Y:S04]  /*13d20*/  STL [R1+0x1564], R5 ;  /* 0x0015640501007387 */ /* 0x010fe80000100800 */
[----:B0-----:R-:W4:Y:S04]  /*13d30*/  LDL R16, [R1+0x648] ;  /* 0x0006480001107983 */ /* 0x001f280000100800 */
[----:B-1----:R-:W2:Y:S04]  /*13d40*/  LDL R12, [R1+0x64c] ;  /* 0x00064c00010c7983 */ /* 0x002ea80000100800 */
[----:B------:R-:W2:Y:S04]  /*13d50*/  LDL.LU R8, [R1+0x21c] ;  /* 0x00021c0001087983 */ /* 0x000ea80000300800 */
[----:B------:R-:W4:Y:S01]  /*13d60*/  LDL R9, [R1+0xae0] ;  /* 0x000ae00001097983 */ /* 0x000f220000100800 */
[----:B------:R-:W-:-:S03]  /*13d70*/  PRMT R7, RZ, 0x7610, R7 ;  /* 0x00007610ff077816 */ /* 0x000fc60000000007 */
[----:B---3--:R0:W-:Y:S04]  /*13d80*/  STL [R1+0x1568], R6 ;  /* 0x0015680601007387 */ /* 0x0081e80000100800 */
[----:B0-----:R-:W3:Y:S04]  /*13d90*/  LDL R6, [R1+0x5d4] ;  /* 0x0005d40001067983 */ /* 0x001ee80000100800 */
[----:B--2---:R0:W-:Y:S02]  /*13da0*/  STS.U16 [R2+UR5+0x2100], R8 ;  /* 0x0021000802007988 */ /* 0x0041e40008000405 */
[----:B0-----:R-:W-:-:S02]  /*13db0*/  @!P1 IMAD.MOV.U32 R8, RZ, RZ, R14 ;  /* 0x000000ffff089224 */ /* 0x001fc400078e000e */
[----:B------:R-:W2:Y:S04]  /*13dc0*/  LDL R14, [R1+0x5d0] ;  /* 0x0005d000010e7983 */ /* 0x000ea80000100800 */
[----:B----4-:R0:W4:Y:S04]  /*13dd0*/  @!P1 LDG.E.U16 R7, desc[UR8][R8.64] ;  /* 0x0000000808079981 */ /* 0x010128000c1e1500 */
[----:B------:R-:W2:Y:S01]  /*13de0*/  LDL.LU R9, [R1+0x18] ;  /* 0x0000180001097983 */ /* 0x000ea20000300800 */
[----:B------:R-:W-:Y:S01]  /*13df0*/  PRMT R22, RZ, 0x7610, R22 ;  /* 0x00007610ff167816 */ /* 0x000fe20000000016 */
[----:B0-----:R-:W-:Y:S01]  /*13e00*/  @!P0 IMAD.MOV.U32 R8, RZ, RZ, R10 ;  /* 0x000000ffff088224 */ /* 0x001fe200078e000a */
[----:B------:R-:W-:-:S02]  /*13e10*/  PRMT R3, RZ, 0x7610, R3 ;  /* 0x00007610ff037816 */ /* 0x000fc40000000003 */
[----:B------:R-:W-:Y:S01]  /*13e20*/  PRMT R5, RZ, 0x7610, R5 ;  /* 0x00007610ff057816 */ /* 0x000fe20000000005 */
[----:B--2---:R0:W-:Y:S02]  /*13e30*/  STS.U16 [R2+UR5+0x2500], R9 ;  /* 0x0025000902007988 */ /* 0x0041e40008000405 */
[----:B0-----:R-:W-:-:S05]  /*13e40*/  @!P0 IMAD.MOV.U32 R9, RZ, RZ, R13 ;  /* 0x000000ffff098224 */ /* 0x001fca00078e000d */
[----:B------:R0:W2:Y:S02]  /*13e50*/  @!P0 LDG.E.U16 R22, desc[UR8][R8.64] ;  /* 0x0000000808168981 */ /* 0x0000a4000c1e1500 */
[----:B0-----:R-:W-:Y:S02]  /*13e60*/  @!P1 IMAD.MOV.U32 R8, RZ, RZ, R12 ;  /* 0x000000ffff089224 */ /* 0x001fe400078e000c */
[----:B------:R-:W-:-:S05]  /*13e70*/  @!P1 IMAD.MOV.U32 R9, RZ, RZ, R16 ;  /* 0x000000ffff099224 */ /* 0x000fca00078e0010 */
[----:B------:R3:W2:Y:S04]  /*13e80*/  @!P1 LDG.E.U16 R3, desc[UR8][R8.64] ;  /* 0x0000000808039981 */ /* 0x0006a8000c1e1500 */
[----:B----4-:R0:W-:Y:S04]  /*13e90*/  STL [R1+0x156c], R7 ;  /* 0x00156c0701007387 */ /* 0x0101e80000100800 */
[----:B------:R-:W4:Y:S01]  /*13ea0*/  LDL R13, [R1+0x5c8] ;  /* 0x0005c800010d7983 */ /* 0x000f220000100800 */
[----:B---3--:R-:W-:Y:S02]  /*13eb0*/  @!P0 IMAD.MOV.U32 R8, RZ, RZ, R6 ;  /* 0x000000ffff088224 */ /* 0x008fe400078e0006 */
[----:B------:R-:W-:Y:S01]  /*13ec0*/  @!P0 IMAD.MOV.U32 R9, RZ, RZ, R14 ;  /* 0x000000ffff098224 */ /* 0x000fe200078e000e */
[----:B------:R-:W3:Y:S04]  /*13ed0*/  LDL R10, [R1+0x5cc] ;  /* 0x0005cc00010a7983 */ /* 0x000ee80000100800 */
[----:B------:R4:W3:Y:S04]  /*13ee0*/  @!P0 LDG.E.U16 R5, desc[UR8][R8.64] ;  /* 0x0000000808058981 */ /* 0x0008e8000c1e1500 */
[----:B------:R-:W3:Y:S04]  /*13ef0*/  LDL R12, [R1+0x550] ;  /* 0x00055000010c7983 */ /* 0x000ee80000100800 */
[----:B------:R-:W-:Y:S01]  /*13f00*/  STS.U16 [R2+UR5+0x2900], R24 ;  /* 0x0029001802007988 */ /* 0x000fe20008000405 */
[----:B0-----:R-:W-:-:S03]  /*13f10*/  PRMT R7, RZ, 0x7610, R7 ;  /* 0x00007610ff077816 */ /* 0x001fc60000000007 */
[----:B------:R-:W-:Y:S04]  /*13f20*/  STS.U16 [R2+UR5+0x2d00], R15 ;  /* 0x002d000f02007988 */ /* 0x000fe80008000405 */
[----:B--2---:R0:W-:Y:S04]  /*13f30*/  STL [R1+0x18], R3 ;  /* 0x0000180301007387 */ /* 0x0041e80000100800 */
[----:B0-----:R-:W2:Y:S01]  /*13f40*/  LDL R3, [R1+0x554] ;  /* 0x0005540001037983 */ /* 0x001ea20000100800 */
[----:B----4-:R-:W-:-:S03]  /*13f50*/  @!P1 IMAD.MOV.U32 R9, RZ, RZ, R13 ;  /* 0x000000ffff099224 */ /* 0x010fc600078e000d */
[----:B------:R-:W4:Y:S01]  /*13f60*/  LDL.LU R15, [R1+0x30c] ;  /* 0x00030c00010f7983 */ /* 0x000f220000300800 */
[----:B---3--:R-:W-:-:S03]  /*13f70*/  @!P1 IMAD.MOV.U32 R8, RZ, RZ, R10 ;  /* 0x000000ffff089224 */ /* 0x008fc600078e000a */
[----:B------:R-:W3:Y:S04]  /*13f80*/  LDL R6, [R1+0x548] ;  /* 0x0005480001067983 */ /* 0x000ee80000100800 */
[----:B------:R0:W-:Y:S04]  /*13f90*/  STL [R1+0x14], R5 ;  /* 0x0000140501007387 */ /* 0x0001e80000100800 */
[----:B------:R1:W4:Y:S04]  /*13fa0*/  @!P1 LDG.E.U16 R7, desc[UR8][R8.64] ;  /* 0x0000000808079981 */ /* 0x000328000c1e1500 */
[----:B0-----:R-:W4:Y:S01]  /*13fb0*/  LDL R5, [R1+0x54c] ;  /* 0x00054c0001057983 */ /* 0x001f220000100800 */
[----:B------:R-:W-:Y:S01]  /*13fc0*/  PRMT R4, RZ, 0x7610, R4 ;  /* 0x00007610ff047816 */ /* 0x000fe20000000004 */
[----:B-1----:R-:W-:Y:S01]  /*13fd0*/  @!P0 IMAD.MOV.U32 R9, RZ, RZ, R12 ;  /* 0x000000ffff098224 */ /* 0x002fe200078e000c */
[----:B------:R-:W-:Y:S01]  /*13fe0*/  PRMT R11, RZ, 0x7610, R11 ;  /* 0x00007610ff0b7816 */ /* 0x000fe2000000000b */
[----:B------:R-:W4:Y:S04]  /*13ff0*/  LDL.LU R24, [R1+0x2f8] ;  /* 0x0002f80001187983 */ /* 0x000f280000300800 */
[----:B------:R-:W4:Y:S01]  /*14000*/  LDL R10, [R1+0x4d0] ;  /* 0x0004d000010a7983 */ /* 0x000f220000100800 */
[----:B--2---:R-:W-:-:S05]  /*14010*/  @!P0 IMAD.MOV.U32 R8, RZ, RZ, R3 ;  /* 0x000000ffff088224 */ /* 0x004fca00078e0003 */
[----:B------:R3:W2:Y:S02]  /*14020*/  @!P0 LDG.E.U16 R4, desc[UR8][R8.64] ;  /* 0x0000000808048981 */ /* 0x0006a4000c1e1500 */
[----:B---3--:R-:W-:Y:S02]  /*14030*/  @!P1 IMAD.MOV.U32 R9, RZ, RZ, R6 ;  /* 0x000000ffff099224 */ /* 0x008fe400078e0006 */
[----:B----4-:R0:W-:Y:S01]  /*14040*/  STL [R1+0x10], R7 ;  /* 0x0000100701007387 */ /* 0x0101e20000100800 */
[----:B------:R-:W-:-:S03]  /*14050*/  @!P1 IMAD.MOV.U32 R8, RZ, RZ, R5 ;  /* 0x000000ffff089224 */ /* 0x000fc600078e0005 */
[----:B0-----:R-:W3:Y:S04]  /*14060*/  LDL R7, [R1+0x4d4] ;  /* 0x0004d40001077983 */ /* 0x001ee80000100800 */
[----:B------:R0:W4:Y:S01]  /*14070*/  @!P1 LDG.E.U16 R11, desc[UR8][R8.64] ;  /* 0x00000008080b9981 */ /* 0x000122000c1e1500 */
[----:B------:R-:W1:Y:S03]  /*14080*/  S2R R14, SR_TID.X ;  /* 0x00000000000e7919 */ /* 0x000e660000002100 */
[----:B------:R-:W-:Y:S01]  /*14090*/  STS.U16 [R2+UR5+0x3100], R29 ;  /* 0x0031001d02007988 */ /* 0x000fe20008000405 */
[----:B0-----:R-:W-:-:S03]  /*140a0*/  @!P0 IMAD.MOV.U32 R9, RZ, RZ, R10 ;  /* 0x000000ffff098224 */ /* 0x001fc600078e000a */
[----:B------:R0:W-:Y:S01]  /*140b0*/  STS.U16 [R2+UR5+0x3500], R28 ;  /* 0x0035001c02007988 */ /* 0x0001e20008000405 */
[----:B-1----:R-:W-:-:S03]  /*140c0*/  LOP3.LUT R3, R14, 0x3f, RZ, 0xc0, !PT ;  /* 0x0000003f0e037812 */ /* 0x002fc600078ec0ff */
[----:B------:R-:W4:Y:S04]  /*140d0*/  LDL.LU R14, [R1+0x2e4] ;  /* 0x0002e400010e7983 */ /* 0x000f280000300800 */
[----:B------:R-:W-:Y:S01]  /*140e0*/  STL [R1+0x1c], R22 ;  /* 0x00001c1601007387 */ /* 0x000fe20000100800 */
[----:B0-----:R-:W-:-:S03]  /*140f0*/  PRMT R28, RZ, 0x7610, R28 ;  /* 0x00007610ff1c7816 */ /* 0x001fc6000000001c */
[----:B--2---:R-:W-:Y:S04]  /*14100*/  STL [R1+0xc], R4 ;  /* 0x00000c0401007387 */ /* 0x004fe80000100800 */
[----:B------:R-:W2:Y:S04]  /*14110*/  LDL R6, [R1+0x4c8] ;  /* 0x0004c80001067983 */ /* 0x000ea80000100800 */
[----:B------:R-:W2:Y:S01]  /*14120*/  LDL R5, [R1+0x4cc] ;  /* 0x0004cc0001057983 */ /* 0x000ea20000100800 */
[----:B---3--:R-:W-:-:S03]  /*14130*/  @!P0 IMAD.MOV.U32 R8, RZ, RZ, R7 ;  /* 0x000000ffff088224 */ /* 0x008fc600078e0007 */
[----:B----4-:R0:W-:Y:S04]  /*14140*/  STL [R1+0x8], R11 ;  /* 0x0000080b01007387 */ /* 0x0101e80000100800 */
[----:B------:R2:W3:Y:S04]  /*14150*/  @!P0 LDG.E.U16 R28, desc[UR8][R8.64] ;  /* 0x00000008081c8981 */ /* 0x0004e8000c1e1500 */
[----:B0-----:R-:W4:Y:S04]  /*14160*/  LDL.LU R11, [R1+0x2d0] ;  /* 0x0002d000010b7983 */ /* 0x001f280000300800 */
[----:B------:R-:W3:Y:S04]  /*14170*/  LDL R13, [R1+0x450] ;  /* 0x00045000010d7983 */ /* 0x000ee80000100800 */
[----:B------:R-:W4:Y:S01]  /*14180*/  LDL R7, [R1+0x454] ;  /* 0x0004540001077983 */ /* 0x000f220000100800 */
[----:B------:R-:W-:-:S02]  /*14190*/  PRMT R26, RZ, 0x7610, R26 ;  /* 0x00007610ff1a7816 */ /* 0x000fc4000000001a */
[----:B------:R-:W-:Y:S01]  /*141a0*/  PRMT R20, RZ, 0x7610, R20 ;  /* 0x00007610ff147816 */ /* 0x000fe20000000014 */
[----:B--2---:R-:W-:Y:S02]  /*141b0*/  @!P1 IMAD.MOV.U32 R9, RZ, RZ, R6 ;  /* 0x000000ffff099224 */ /* 0x004fe400078e0006 */
[----:B------:R-:W-:-:S05]  /*141c0*/  @!P1 IMAD.MOV.U32 R8, RZ, RZ, R5 ;  /* 0x000000ffff089224 */ /* 0x000fca00078e0005 */
[----:B------:R3:W2:Y:S02]  /*141d0*/  @!P1 LDG.E.U16 R26, desc[UR8][R8.64] ;  /* 0x00000008081a9981 */ /* 0x0006a4000c1e1500 */
[----:B---3--:R-:W-:Y:S02]  /*141e0*/  @!P0 IMAD.MOV.U32 R9, RZ, RZ, R13 ;  /* 0x000000ffff098224 */ /* 0x008fe400078e000d */
[----:B----4-:R-:W-:-:S05]  /*141f0*/  @!P0 IMAD.MOV.U32 R8, RZ, RZ, R7 ;  /* 0x000000ffff088224 */ /* 0x010fca00078e0007 */
[----:B------:R-:W3:Y:S04]  /*14200*/  @!P0 LDG.E.U16 R20, desc[UR8][R8.64] ;  /* 0x0000000808148981 */ /* 0x000ee8000c1e1500 */
[----:B------:R0:W-:Y:S04]  /*14210*/  STL [R1+0x153c], R28 ;  /* 0x00153c1c01007387 */ /* 0x0001e80000100800 */
[----:B0-----:R-:W4:Y:S04]  /*14220*/  LDL.LU R28, [R1+0x2bc] ;  /* 0x0002bc00011c7983 */ /* 0x001f280000300800 */
[----:B------:R-:W4:Y:S01]  /*14230*/  LDL R12, [R1+0x448] ;  /* 0x00044800010c7983 */ /* 0x000f220000100800 */
[----:B------:R-:W-:-:S03]  /*14240*/  IMAD.SHL.U32 R4, R3, 0x2, RZ ;  /* 0x0000000203047824 */ /* 0x000fc600078e00ff */
[----:B------:R-:W-:Y:S04]  /*14250*/  STS.U16 [R2+UR5+0x3900], R25 ;  /* 0x0039001902007988 */ /* 0x000fe80008000405 */
[----:B------:R0:W-:Y:S04]  /*14260*/  STS.U16 [R2+UR5+0x3d00], R23 ;  /* 0x003d001702007988 */ /* 0x0001e80008000405 */
[----:B------:R-:W4:Y:S01]  /*14270*/  LDL R10, [R1+0x44c] ;  /* 0x00044c00010a7983 */ /* 0x000f220000100800 */
[----:B0-----:R-:W-:-:S05]  /*14280*/  LOP3.LUT R2, R4, 0x30, RZ, 0x3c, !PT ;  /* 0x0000003004027812 */ /* 0x001fca00078e3cff */
[----:B------:R0:W-:Y:S04]  /*14290*/  STS.U16 [R2+UR5+0x180], R15 ;  /* 0x0001800f02007988 */ /* 0x0001e80008000405 */
[----:B------:R-:W-:Y:S04]  /*142a0*/  STS.U16 [R2+UR5+0x580], R24 ;  /* 0x0005801802007988 */ /* 0x000fe80008000405 */
[----:B0-----:R-:W4:Y:S04]  /*142b0*/  LDL.LU R15, [R1+0x2a8] ;  /* 0x0002a800010f7983 */ /* 0x001f280000300800 */
[----:B------:R0:W-:Y:S04]  /*142c0*/  STS.U16 [R2+UR5+0x980], R14 ;  /* 0x0009800e02007988 */ /* 0x0001e80008000405 */
[----:B--2---:R-:W-:Y:S04]  /*142d0*/  STL [R1+0x1540], R26 ;  /* 0x0015401a01007387 */ /* 0x004fe80000100800 */
[----:B------:R-:W2:Y:S04]  /*142e0*/  LDL R6, [R1+0x3d0] ;  /* 0x0003d00001067983 */ /* 0x000ea80000100800 */
[----:B------:R-:W2:Y:S04]  /*142f0*/  LDL R5, [R1+0x3d4] ;  /* 0x0003d40001057983 */ /* 0x000ea80000100800 */
[----:B------:R-:W2:Y:S04]  /*14300*/  LDL.LU R16, [R1+0x290] ;  /* 0x0002900001107983 */ /* 0x000ea80000300800 */
[----:B---3--:R-:W-:Y:S04]  /*14310*/  STL [R1+0x1544], R20 ;  /* 0x0015441401007387 */ /* 0x008fe80000100800 */
[----:B0-----:R-:W3:Y:S04]  /*14320*/  LDL R14, [R1+0x3c8] ;  /* 0x0003c800010e7983 */ /* 0x001ee80000100800 */
[----:B------:R-:W3:Y:S04]  /*14330*/  LDL R7, [R1+0x3cc] ;  /* 0x0003cc0001077983 */ /* 0x000ee80000100800 */
[----:B------:R-:W3:Y:S01]  /*14340*/  LDL R13, [R1+0x350] ;  /* 0x00035000010d7983 */ /* 0x000ee20000100800 */
[----:B----4-:R-:W-:-:S03]  /*14350*/  @!P1 IMAD.MOV.U32 R9, RZ, RZ, R12 ;  /* 0x000000ffff099224 */ /* 0x010fc600078e000c */
[----:B------:R-:W4:Y:S01]  /*14360*/  LDL R12, [R1+0x354] ;  /* 0x00035400010c7983 */ /* 0x000f220000100800 */
[----:B------:R-:W-:-:S03]  /*14370*/  PRMT R18, RZ, 0x7610, R18 ;  /* 0x00007610ff127816 */ /* 0x000fc60000000012 */
[----:B------:R2:W-:Y:S04]  /*14380*/  STS.U16 [R2+UR5+0xd80], R11 ;  /* 0x000d800b02007988 */ /* 0x0005e80008000405 */
[----:B------:R-:W4:Y:S01]  /*14390*/  LDL.LU R22, [R1+0x278] ;  /* 0x0002780001167983 */ /* 0x000f220000300800 */
[----:B------:R-:W-:-:S05]  /*143a0*/  @!P1 IMAD.MOV.U32 R8, RZ, RZ, R10 ;  /* 0x000000ffff089224 */ /* 0x000fca00078e000a */
[----:B------:R0:W4:Y:S02]  /*143b0*/  @!P1 LDG.E.U16 R18, desc[UR8][R8.64] ;  /* 0x0000000808129981 */ /* 0x000124000c1e1500 */
[----:B0-----:R-:W-:Y:S02]  /*143c0*/  PRMT R8, RZ, 0x7610, R8 ;  /* 0x00007610ff087816 */ /* 0x001fe40000000008 */
[----:B------:R-:W-:Y:S01]  /*143d0*/  PRMT R9, RZ, 0x7610, R9 ;  /* 0x00007610ff097816 */ /* 0x000fe20000000009 */
[----:B--2---:R-:W-:Y:S02]  /*143e0*/  @!P0 IMAD.MOV.U32 R11, RZ, RZ, R6 ;  /* 0x000000ffff0b8224 */ /* 0x004fe400078e0006 */
[----:B------:R-:W-:-:S05]  /*143f0*/  @!P0 IMAD.MOV.U32 R10, RZ, RZ, R5 ;  /* 0x000000ffff0a8224 */ /* 0x000fca00078e0005 */
[----:B------:R3:W2:Y:S02]  /*14400*/  @!P0 LDG.E.U16 R8, desc[UR8][R10.64] ;  /* 0x000000080a088981 */ /* 0x0006a4000c1e1500 */
[----:B---3--:R-:W-:Y:S02]  /*14410*/  @!P1 IMAD.MOV.U32 R11, RZ, RZ, R14 ;  /* 0x000000ffff0b9224 */ /* 0x008fe400078e000e */
[----:B------:R-:W-:-:S05]  /*14420*/  @!P1 IMAD.MOV.U32 R10, RZ, RZ, R7 ;  /* 0x000000ffff0a9224 */ /* 0x000fca00078e0007 */
[----:B------:R0:W3:Y:S02]  /*14430*/  @!P1 LDG.E.U16 R9, desc[UR8][R10.64] ;  /* 0x000000080a099981 */ /* 0x0000e4000c1e1500 */
[----:B0-----:R-:W-:-:S06]  /*14440*/  PRMT R10, RZ, 0x7610, R10 ;  /* 0x00007610ff0a7816 */ /* 0x001fcc000000000a */
[----:B----4-:R-:W4:Y:S04]  /*14450*/  @!P0 LDG.E.U16 R10, desc[UR8][R12.64] ;  /* 0x000000080c0a8981 */ /* 0x010f28000c1e1500 */
[----:B------:R-:W-:Y:S04]  /*14460*/  STL [R1+0x1548], R18 ;  /* 0x0015481201007387 */ /* 0x000fe80000100800 */
[----:B------:R-:W4:Y:S04]  /*14470*/  LDL R6, [R1+0x348] ;  /* 0x0003480001067983 */ /* 0x000f280000100800 */
[----:B------:R-:W4:Y:S04]  /*14480*/  LDL R5, [R1+0x34c] ;  /* 0x00034c0001057983 */ /* 0x000f280000100800 */
[----:B------:R-:W4:Y:S04]  /*14490*/  LDL.LU R24, [R1+0x264] ;  /* 0x0002640001187983 */ /* 0x000f280000300800 */
[----:B------:R-:W-:Y:S04]  /*144a0*/  STS.U16 [R2+UR5+0x1180], R28 ;  /* 0x0011801c02007988 */ /* 0x000fe80008000405 */
[----:B------:R0:W-:Y:S04]  /*144b0*/  STS.U16 [R2+UR5+0x1580], R15 ;  /* 0x0015800f02007988 */ /* 0x0001e80008000405 */
[----:B--2---:R-:W-:Y:S04]  /*144c0*/  STL [R1+0x154c], R8 ;  /* 0x00154c0801007387 */ /* 0x004fe80000100800 */
[----:B---3--:R1:W-:Y:S04]  /*144d0*/  STL [R1+0x1570], R9 ;  /* 0x0015700901007387 */ /* 0x0083e80000100800 */
[----:B------:R-:W2:Y:S04]  /*144e0*/  LDL.LU R7, [R1+0x254] ;  /* 0x0002540001077983 */ /* 0x000ea80000300800 */
[----:B0-----:R-:W3:Y:S04]  /*144f0*/  LDL R15, [R1+0xae8] ;  /* 0x000ae800010f7983 */ /* 0x001ee80000100800 */
[----:B------:R-:W3:Y:S04]  /*14500*/  LDL R14, [R1+0xaf4] ;  /* 0x000af400010e7983 */ /* 0x000ee80000100800 */
[----:B----4-:R-:W-:Y:S04]  /*14510*/  STL [R1+0x1574], R10 ;  /* 0x0015740a01007387 */ /* 0x010fe80000100800 */
[----:B------:R-:W4:Y:S04]  /*14520*/  LDL.LU R26, [R1+0x240] ;  /* 0x00024000011a7983 */ /* 0x000f280000300800 */
[----:B-1----:R-:W2:Y:S04]  /*14530*/  LDL R9, [R1+0xaf0] ;  /* 0x000af00001097983 */ /* 0x002ea80000100800 */
[----:B------:R-:W4:Y:S01]  /*14540*/  LDL R8, [R1+0xafc] ;  /* 0x000afc0001087983 */ /* 0x000f220000100800 */
[----:B------:R-:W-:Y:S01]  /*14550*/  PRMT R11, RZ, 0x7610, R11 ;  /* 0x00007610ff0b7816 */ /* 0x000fe2000000000b */
[----:B------:R-:W-:-:S02]  /*14560*/  @!P1 IMAD.MOV.U32 R12, RZ, RZ, R5 ;  /* 0x000000ffff0c9224 */ /* 0x000fc400078e0005 */
[----:B------:R-:W-:Y:S01]  /*14570*/  @!P1 IMAD.MOV.U32 R13, RZ, RZ, R6 ;  /* 0x000000ffff0d9224 */ /* 0x000fe200078e0006 */
[----:B------:R-:W4:Y:S04]  /*14580*/  LDL.LU R28, [R1+0x228] ;  /* 0x00022800011c7983 */ /* 0x000f280000300800 */
[----:B------:R0:W4:Y:S02]  /*14590*/  @!P1 LDG.E.U16 R11, desc[UR8][R12.64] ;  /* 0x000000080c0b9981 */ /* 0x000124000c1e1500 */
[----:B0-----:R-:W-:Y:S02]  /*145a0*/  PRMT R12, RZ, 0x7610, R12 ;  /* 0x00007610ff0c7816 */ /* 0x001fe4000000000c */
[----:B------:R-:W-:-:S04]  /*145b0*/  PRMT R13, RZ, 0x7610, R13 ;  /* 0x00007610ff0d7816 */ /* 0x000fc8000000000d */
[----:B---3--:R2:W3:Y:S02]  /*145c0*/  @!P0 LDG.E.U16 R12, desc[UR8][R14.64] ;  /* 0x000000080e0c8981 */ /* 0x0084e4000c1e1500 */
[----:B--2---:R-:W-:Y:S02]  /*145d0*/  @!P1 IMAD.MOV.U32 R15, RZ, RZ, R9 ;  /* 0x000000ffff0f9224 */ /* 0x004fe400078e0009 */
[----:B----4-:R-:W-:-:S05]  /*145e0*/  @!P1 IMAD.MOV.U32 R14, RZ, RZ, R8 ;  /* 0x000000ffff0e9224 */ /* 0x010fca00078e0008 */
[----:B------:R-:W2:Y:S04]  /*145f0*/  @!P1 LDG.E.U16 R13, desc[UR8][R14.64] ;  /* 0x000000080e0d9981 */ /* 0x000ea8000c1e1500 */
[----:B------:R-:W-:Y:S04]  /*14600*/  STL [R1+0x1578], R11 ;  /* 0x0015780b01007387 */ /* 0x000fe80000100800 */
[----:B------:R-:W4:Y:S04]  /*14610*/  LDL R6, [R1+0x640] ;  /* 0x0006400001067983 */ /* 0x000f280000100800 */
[----:B------:R-:W4:Y:S04]  /*14620*/  LDL R5, [R1+0x644] ;  /* 0x0006440001057983 */ /* 0x000f280000100800 */
[----:B------:R0:W-:Y:S04]  /*14630*/  STS.U16 [R2+UR5+0x1980], R16 ;  /* 0x0019801002007988 */ /* 0x0001e80008000405 */
[----:B------:R1:W-:Y:S04]  /*14640*/  STS.U16 [R2+UR5+0x1d80], R22 ;  /* 0x001d801602007988 */ /* 0x0003e80008000405 */
[----:B0-----:R-:W4:Y:S04]  /*14650*/  LDL.LU R16, [R1+0x204] ;  /* 0x0002040001107983 */ /* 0x001f280000300800 */
[----:B-1----:R-:W4:Y:S04]  /*14660*/  LDL.LU R22, [R1+0x1f0] ;  /* 0x0001f00001167983 */ /* 0x002f280000300800 */
[----:B------:R-:W-:Y:S04]  /*14670*/  STS.U16 [R2+UR5+0x2180], R24 ;  /* 0x0021801802007988 */ /* 0x000fe80008000405 */
[----:B------:R-:W-:Y:S04]  /*14680*/  STS.U16 [R2+UR5+0x2580], R7 ;  /* 0x0025800702007988 */ /* 0x000fe80008000405 */
[----:B---3--:R0:W-:Y:S04]  /*14690*/  STL [R1+0x157c], R12 ;  /* 0x00157c0c01007387 */ /* 0x0081e80000100800 */
[----:B------:R-:W3:Y:S04]  /*146a0*/  LDL R11, [R1+0x63c] ;  /* 0x00063c00010b7983 */ /* 0x000ee80000100800 */
[----:B0-----:R-:W3:Y:S04]  /*146b0*/  LDL R12, [R1+0x638] ;  /* 0x00063800010c7983 */ /* 0x001ee80000100800 */
[----:B------:R-:W3:Y:S04]  /*146c0*/  LDL.LU R24, [R1+0xf4] ;  /* 0x0000f40001187983 */ /* 0x000ee80000300800 */
[----:B------:R-:W3:Y:S04]  /*146d0*/  LDL R10, [R1+0x5c0] ;  /* 0x0005c000010a7983 */ /* 0x000ee80000100800 */
[----:B------:R-:W3:Y:S04]  /*146e0*/  LDL R9, [R1+0x5c4] ;  /* 0x0005c40001097983 */ /* 0x000ee80000100800 */
[----:B--2---:R-:W-:Y:S04]  /*146f0*/  STL [R1+0x1580], R13 ;  /* 0x0015800d01007387 */ /* 0x004fe80000100800 */
[----:B------:R-:W2:Y:S04]  /*14700*/  LDL R8, [R1+0x5b8] ;  /* 0x0005b80001087983 */ /* 0x000ea80000100800 */
[----:B------:R-:W2:Y:S01]  /*14710*/  LDL R7, [R1+0x5bc] ;  /* 0x0005bc0001077983 */ /* 0x000ea20000100800 */
[----:B------:R-:W-:Y:S01]  /*14720*/  PRMT R17, RZ, 0x7610, R17 ;  /* 0x00007610ff117816 */ /* 0x000fe20000000011 */
[----:B----4-:R-:W-:-:S02]  /*14730*/  @!P0 IMAD.MOV.U32 R14, RZ, RZ, R5 ;  /* 0x000000ffff0e8224 */ /* 0x010fc400078e0005 */
[----:B------:R-:W-:Y:S01]  /*14740*/  @!P0 IMAD.MOV.U32 R15, RZ, RZ, R6 ;  /* 0x000000ffff0f8224 */ /* 0x000fe200078e0006 */
[----:B------:R-:W-:Y:S01]  /*14750*/  PRMT R19, RZ, 0x7610, R19 ;  /* 0x00007610ff137816 */ /* 0x000fe20000000013 */
[----:B------:R-:W4:Y:S04]  /*14760*/  LDL R6, [R1+0x540] ;  /* 0x0005400001067983 */ /* 0x000f280000100800 */
[----:B------:R3:W4:Y:S04]  /*14770*/  @!P0 LDG.E.U16 R17, desc[UR8][R14.64] ;  /* 0x000000080e118981 */ /* 0x000728000c1e1500 */
[----:B------:R-:W4:Y:S01]  /*14780*/  LDL R5, [R1+0x544] ;  /* 0x0005440001057983 */ /* 0x000f220000100800 */
[----:B------:R-:W-:-:S02]  /*14790*/  PRMT R21, RZ, 0x7610, R21 ;  /* 0x00007610ff157816 */ /* 0x000fc40000000015 */
[----:B------:R-:W-:Y:S01]  /*147a0*/  PRMT R23, RZ, 0x7610, R23 ;  /* 0x00007610ff177816 */ /* 0x000fe20000000017 */
[----:B---3--:R-:W-:Y:S02]  /*147b0*/  @!P1 IMAD.MOV.U32 R14, RZ, RZ, R11 ;  /* 0x000000ffff0e9224 */ /* 0x008fe400078e000b */
[----:B------:R-:W-:-:S05]  /*147c0*/  @!P1 IMAD.MOV.U32 R15, RZ, RZ, R12 ;  /* 0x000000ffff0f9224 */ /* 0x000fca00078e000c */
[----:B------:R0:W3:Y:S02]  /*147d0*/  @!P1 LDG.E.U16 R19, desc[UR8][R14.64] ;  /* 0x000000080e139981 */ /* 0x0000e4000c1e1500 */
[----:B0-----:R-:W-:Y:S02]  /*147e0*/  @!P0 IMAD.MOV.U32 R14, RZ, RZ, R9 ;  /* 0x000000ffff0e8224 */ /* 0x001fe400078e0009 */
[----:B------:R-:W-:-:S05]  /*147f0*/  @!P0 IMAD.MOV.U32 R15, RZ, RZ, R10 ;  /* 0x000000ffff0f8224 */ /* 0x000fca00078e000a */
[----:B------:R2:W3:Y:S02]  /*14800*/  @!P0 LDG.E.U16 R21, desc[UR8][R14.64] ;  /* 0x000000080e158981 */ /* 0x0004e4000c1e1500 */
[----:B--2---:R-:W-:Y:S02]  /*14810*/  @!P1 IMAD.MOV.U32 R14, RZ, RZ, R7 ;  /* 0x000000ffff0e9224 */ /* 0x004fe400078e0007 */
[----:B------:R-:W-:-:S05]  /*14820*/  @!P1 IMAD.MOV.U32 R15, RZ, RZ, R8 ;  /* 0x000000ffff0f9224 */ /* 0x000fca00078e0008 */
[----:B------:R4:W2:Y:S01]  /*14830*/  @!P1 LDG.E.U16 R23, desc[UR8][R14.64] ;  /* 0x000000080e179981 */ /* 0x0008a2000c1e1500 */
[----:B------:R-:W-:Y:S01]  /*14840*/  PRMT R25, RZ, 0x7610, R25 ;  /* 0x00007610ff197816 */ /* 0x000fe20000000019 */
[----:B----4-:R-:W-:Y:S02]  /*14850*/  @!P0 IMAD.MOV.U32 R14, RZ, RZ, R5 ;  /* 0x000000ffff0e8224 */ /* 0x010fe400078e0005 */
[----:B------:R-:W-:-:S05]  /*14860*/  @!P0 IMAD.MOV.U32 R15, RZ, RZ, R6 ;  /* 0x000000ffff0f8224 */ /* 0x000fca00078e0006 */
[----:B------:R-:W4:Y:S04]  /*14870*/  @!P0 LDG.E.U16 R25, desc[UR8][R14.64] ;  /* 0x000000080e198981 */ /* 0x000f28000c1e1500 */
[----:B------:R-:W-:Y:S04]  /*14880*/  STL [R1+0x1584], R17 ;  /* 0x0015841101007387 */ /* 0x000fe80000100800 */
[----:B------:R-:W-:Y:S04]  /*14890*/  STS.U16 [R2+UR5+0x2980], R26 ;  /* 0x0029801a02007988 */ /* 0x000fe80008000405 */
[----:B------:R-:W-:Y:S04]  /*148a0*/  STS.U16 [R2+UR5+0x2d80], R28 ;  /* 0x002d801c02007988 */ /* 0x000fe80008000405 */
[----:B------:R-:W-:Y:S04]  /*148b0*/  STS.U16 [R2+UR5+0x3180], R16 ;  /* 0x0031801002007988 */ /* 0x000fe80008000405 */
[----:B------:R0:W-:Y:S04]  /*148c0*/  STS.U16 [R2+UR5+0x3580], R22 ;  /* 0x0035801602007988 */ /* 0x0001e80008000405 */
[----:B---3--:R-:W-:Y:S04]  /*148d0*/  STL [R1+0x1588], R19 ;  /* 0x0015881301007387 */ /* 0x008fe80000100800 */
[----:B------:R-:W-:Y:S04]  /*148e0*/  STL [R1+0x158c], R21 ;  /* 0x00158c1501007387 */ /* 0x000fe80000100800 */
[----:B--2---:R1:W-:Y:S04]  /*148f0*/  STL [R1+0x1590], R23 ;  /* 0x0015901701007387 */ /* 0x0043e80000100800 */
[----:B0-----:R-:W2:Y:S04]  /*14900*/  LDL R22, [R1+0x538] ;  /* 0x0005380001167983 */ /* 0x001ea80000100800 */
[----:B------:R-:W3:Y:S04]  /*14910*/  LDL R16, [R1+0x53c] ;  /* 0x00053c0001107983 */ /* 0x000ee80000100800 */
[----:B----4-:R-:W-:Y:S04]  /*14920*/  STL [R1+0x1594], R25 ;  /* 0x0015941901007387 */ /* 0x010fe80000100800 */
[----:B-1----:R-:W4:Y:S04]  /*14930*/  LDL R23, [R1+0x4c0] ;  /* 0x0004c00001177983 */ /* 0x002f280000100800 */
[----:B------:R-:W4:Y:S01]  /*14940*/  LDL R21, [R1+0x4c4] ;  /* 0x0004c40001157983 */ /* 0x000f220000100800 */
[----:B------:R-:W-:-:S02]  /*14950*/  PRMT R27, RZ, 0x7610, R27 ;  /* 0x00007610ff1b7816 */ /* 0x000fc4000000001b */
[----:B------:R-:W-:Y:S01]  /*14960*/  PRMT R29, RZ, 0x7610, R29 ;  /* 0x00007610ff1d7816 */ /* 0x000fe2000000001d */
[----:B------:R-:W4:Y:S04]  /*14970*/  LDL.LU R19, [R1+0x33c] ;  /* 0x00033c0001137983 */ /* 0x000f280000300800 */
        /* <DEDUP_REMOVED lines=12> */
[----:B------:R-:W4:Y:S01]  /*14a40*/  LDL.LU R5, [R1+0x200] ;  /* 0x0002000001057983 */ /* 0x000f220000300800 */
[----:B--2---:R-:W-:-:S02]  /*14a50*/  @!P1 IMAD.MOV.U32 R15, RZ, RZ, R22 ;  /* 0x000000ffff0f9224 */ /* 0x004fc400078e0016 */
[----:B---3--:R-:W-:-:S05]  /*14a60*/  @!P1 IMAD.MOV.U32 R14, RZ, RZ, R16 ;  /* 0x000000ffff0e9224 */ /* 0x008fca00078e0010 */
[----:B------:R4:W2:Y:S02]  /*14a70*/  @!P1 LDG.E.U16 R27, desc[UR8][R14.64] ;  /* 0x000000080e1b9981 */ /* 0x0008a4000c1e1500 */
[----:B----4-:R-:W-:Y:S02]  /*14a80*/  @!P0 IMAD.MOV.U32 R15, RZ, RZ, R23 ;  /* 0x000000ffff0f8224 */ /* 0x010fe400078e0017 */
[----:B------:R-:W-:-:S05]  /*14a90*/  @!P0 IMAD.MOV.U32 R14, RZ, RZ, R21 ;  /* 0x000000ffff0e8224 */ /* 0x000fca00078e0015 */
[----:B------:R-:W3:Y:S01]  /*14aa0*/  @!P0 LDG.E.U16 R29, desc[UR8][R14.64] ;  /* 0x000000080e1d8981 */ /* 0x000ee2000c1e1500 */
[----:B------:R-:W-:-:S03]  /*14ab0*/  IMAD.SHL.U32 R8, R3, 0x2, RZ ;  /* 0x0000000203087824 */ /* 0x000fc600078e00ff */
[----:B------:R0:W-:Y:S04]  /*14ac0*/  STS.U16 [R2+UR5+0x3980], R24 ;  /* 0x0039801802007988 */ /* 0x0001e80008000405 */
[----:B--2---:R-:W-:Y:S04]  /*14ad0*/  STL [R1+0x1598], R27 ;  /* 0x0015981b01007387 */ /* 0x004fe80000100800 */
[----:B------:R-:W2:Y:S04]  /*14ae0*/  LDL.LU R16, [R1+0xfc] ;  /* 0x0000fc0001107983 */ /* 0x000ea80000300800 */
[----:B------:R-:W4:Y:S04]  /*14af0*/  LDL.LU R22, [R1+0xc8] ;  /* 0x0000c80001167983 */ /* 0x000f280000300800 */
[----:B------:R-:W-:Y:S04]  /*14b00*/  STL [R1+0x159c], R2 ;  /* 0x00159c0201007387 */ /* 0x000fe80000100800 */
[----:B------:R-:W-:Y:S04]  /*14b10*/  STL [R1+0x15ac], R8 ;  /* 0x0015ac0801007387 */ /* 0x000fe80000100800 */
[----:B0-----:R-:W4:Y:S04]  /*14b20*/  LDL.LU R24, [R1+0x338] ;  /* 0x0003380001187983 */ /* 0x001f280000300800 */
[----:B------:R0:W-:Y:S02]  /*14b30*/  STS.U16 [R2+UR5+0x3d80], R0 ;  /* 0x003d800002007988 */ /* 0x0001e40008000405 */
[----:B0-----:R-:W-:-:S02]  /*14b40*/  LOP3.LUT R0, R8, 0x40, RZ, 0x3c, !PT ;  /* 0x0000004008007812 */ /* 0x001fc400078e3cff */
[----:B---3--:R-:W-:Y:S04]  /*14b50*/  STL [R1+0x15a8], R29 ;  /* 0x0015a81d01007387 */ /* 0x008fe80000100800 */
[----:B------:R-:W-:Y:S04]  /*14b60*/  STS.U16 [R0+UR5+0x200], R19 ;  /* 0x0002001300007988 */ /* 0x000fe80008000405 */
[----:B------:R-:W-:Y:S04]  /*14b70*/  STS.U16 [R0+UR5+0x600], R17 ;  /* 0x0006001100007988 */ /* 0x000fe80008000405 */
[----:B------:R-:W-:Y:S04]  /*14b80*/  STS.U16 [R0+UR5+0xa00], R13 ;  /* 0x000a000d00007988 */ /* 0x000fe80008000405 */
[----:B------:R-:W-:Y:S04]  /*14b90*/  STS.U16 [R0+UR5+0xe00], R12 ;  /* 0x000e000c00007988 */ /* 0x000fe80008000405 */
[----:B------:R-:W-:Y:S04]  /*14ba0*/  STS.U16 [R0+UR5+0x1200], R11 ;  /* 0x0012000b00007988 */ /* 0x000fe80008000405 */
[----:B------:R-:W-:Y:S04]  /*14bb0*/  STL [R1+0x15a4], R14 ;  /* 0x0015a40e01007387 */ /* 0x000fe80000100800 */
[----:B------:R-:W-:Y:S04]  /*14bc0*/  STS.U16 [R0+UR5+0x1600], R10 ;  /* 0x0016000a00007988 */ /* 0x000fe80008000405 */
[----:B------:R0:W-:Y:S04]  /*14bd0*/  STL [R1+0x15a0], R15 ;  /* 0x0015a00f01007387 */ /* 0x0001e80000100800 */
[----:B------:R-:W-:Y:S04]  /*14be0*/  STS.U16 [R0+UR5+0x1a00], R9 ;  /* 0x001a000900007988 */ /* 0x000fe80008000405 */
[----:B------:R-:W-:Y:S04]  /*14bf0*/  STS.U16 [R0+UR5+0x1e00], R18 ;  /* 0x001e001200007988 */ /* 0x000fe80008000405 */
[----:B0-----:R-:W3:Y:S04]  /*14c00*/  LDL.LU R15, [R1+0x318] ;  /* 0x00031800010f7983 */ /* 0x001ee80000300800 */
[----:B------:R-:W-:Y:S04]  /*14c10*/  STS.U16 [R0+UR5+0x2200], R20 ;  /* 0x0022001400007988 */ /* 0x000fe80008000405 */
[----:B------:R-:W3:Y:S04]  /*14c20*/  LDL.LU R14, [R1+0x304] ;  /* 0x00030400010e7983 */ /* 0x000ee80000300800 */
[----:B------:R-:W-:Y:S04]  /*14c30*/  STS.U16 [R0+UR5+0x2600], R26 ;  /* 0x0026001a00007988 */ /* 0x000fe80008000405 */
[----:B------:R-:W3:Y:S04]  /*14c40*/  LDL.LU R29, [R1+0x2f0] ;  /* 0x0002f000011d7983 */ /* 0x000ee80000300800 */
[----:B------:R-:W-:Y:S04]  /*14c50*/  STS.U16 [R0+UR5+0x2a00], R28 ;  /* 0x002a001c00007988 */ /* 0x000fe80008000405 */
[----:B------:R-:W3:Y:S04]  /*14c60*/  LDL.LU R8, [R1+0x2dc] ;  /* 0x0002dc0001087983 */ /* 0x000ee80000300800 */
[----:B------:R0:W-:Y:S04]  /*14c70*/  STS.U16 [R0+UR5+0x2e00], R7 ;  /* 0x002e000700007988 */ /* 0x0001e80008000405 */
[----:B------:R-:W3:Y:S04]  /*14c80*/  LDL.LU R27, [R1+0x2b8] ;  /* 0x0002b800011b7983 */ /* 0x000ee80000300800 */
[----:B------:R1:W-:Y:S04]  /*14c90*/  STS.U16 [R0+UR5+0x3200], R6 ;  /* 0x0032000600007988 */ /* 0x0003e80008000405 */
[----:B0-----:R-:W3:Y:S04]  /*14ca0*/  LDL.LU R7, [R1+0x2a0] ;  /* 0x0002a00001077983 */ /* 0x001ee80000300800 */
[----:B------:R0:W-:Y:S04]  /*14cb0*/  STS.U16 [R0+UR5+0x3600], R5 ;  /* 0x0036000500007988 */ /* 0x0001e80008000405 */
[----:B-1----:R-:W3:Y:S04]  /*14cc0*/  LDL.LU R6, [R1+0x288] ;  /* 0x0002880001067983 */ /* 0x002ee80000300800 */
[----:B0-----:R-:W3:Y:S04]  /*14cd0*/  LDL.LU R5, [R1+0x26c] ;  /* 0x00026c0001057983 */ /* 0x001ee80000300800 */
[----:B------:R-:W3:Y:S04]  /*14ce0*/  LDL.LU R25, [R1+0x250] ;  /* 0x0002500001197983 */ /* 0x000ee80000300800 */
[----:B------:R-:W3:Y:S04]  /*14cf0*/  LDL.LU R23, [R1+0x238] ;  /* 0x0002380001177983 */ /* 0x000ee80000300800 */
[----:B------:R-:W3:Y:S04]  /*14d00*/  LDL.LU R21, [R1+0x218] ;  /* 0x0002180001157983 */ /* 0x000ee80000300800 */
[----:B------:R-:W-:Y:S01]  /*14d10*/  STL [R1+0x15b0], R0 ;  /* 0x0015b00001007387 */ /* 0x000fe20000100800 */
[----:B------:R-:W-:-:S05]  /*14d20*/  IMAD.SHL.U32 R3, R3, 0x2, RZ ;  /* 0x0000000203037824 */ /* 0x000fca00078e00ff */
[----:B------:R-:W-:Y:S01]  /*14d30*/  LOP3.LUT R2, R3, 0x50, RZ, 0x3c, !PT ;  /* 0x0000005003027812 */ /* 0x000fe200078e3cff */
[----:B--2---:R-:W-:Y:S04]  /*14d40*/  STS.U16 [R0+UR5+0x3a00], R16 ;  /* 0x003a001000007988 */ /* 0x004fe80008000405 */
[----:B----4-:R0:W-:Y:S04]  /*14d50*/  STS.U16 [R0+UR5+0x3e00], R22 ;  /* 0x003e001600007988 */ /* 0x0101e80008000405 */
[----:B0-----:R-:W2:Y:S04]  /*14d60*/  LDL.LU R0, [R1+0x328] ;  /* 0x0003280001007983 */ /* 0x001ea80000300800 */
        /* <DEDUP_REMOVED lines=13> */
[----:B------:R0:W-:Y:S04]  /*14e40*/  STS.U16 [R2+UR5+0x280], R24 ;  /* 0x0002801802007988 */ /* 0x0001e80008000405 */
[----:B------:R-:W4:Y:S04]  /*14e50*/  LDL.LU R22, [R1+0x24c] ;  /* 0x00024c0001167983 */ /* 0x000f280000300800 */
[----:B0-----:R-:W4:Y:S04]  /*14e60*/  LDL.LU R24, [R1+0x234] ;  /* 0x0002340001187983 */ /* 0x001f280000300800 */
[----:B--2---:R-:W-:Y:S04]  /*14e70*/  STS.U16 [R2+UR5+0x680], R0 ;  /* 0x0006800002007988 */ /* 0x004fe80008000405 */
[----:B---3--:R-:W-:Y:S04]  /*14e80*/  STS.U16 [R2+UR5+0xa80], R15 ;  /* 0x000a800f02007988 */ /* 0x008fe80008000405 */
[----:B------:R-:W-:Y:S04]  /*14e90*/  STS.U16 [R2+UR5+0xe80], R14 ;  /* 0x000e800e02007988 */ /* 0x000fe80008000405 */
[----:B------:R-:W-:Y:S04]  /*14ea0*/  STS.U16 [R2+UR5+0x1280], R29 ;  /* 0x0012801d02007988 */ /* 0x000fe80008000405 */
[----:B------:R-:W-:Y:S04]  /*14eb0*/  STS.U16 [R2+UR5+0x1680], R8 ;  /* 0x0016800802007988 */ /* 0x000fe80008000405 */
[----:B------:R-:W-:Y:S04]  /*14ec0*/  STS.U16 [R2+UR5+0x1a80], R27 ;  /* 0x001a801b02007988 */ /* 0x000fe80008000405 */
[----:B------:R0:W-:Y:S04]  /*14ed0*/  STS.U16 [R2+UR5+0x1e80], R7 ;  /* 0x001e800702007988 */ /* 0x0001e80008000405 */
[----:B------:R1:W-:Y:S04]  /*14ee0*/  STS.U16 [R2+UR5+0x2280], R6 ;  /* 0x0022800602007988 */ /* 0x0003e80008000405 */
[----:B------:R2:W-:Y:S04]  /*14ef0*/  STS.U16 [R2+UR5+0x2680], R5 ;  /* 0x0026800502007988 */ /* 0x0005e80008000405 */
[----:B0-----:R-:W3:Y:S04]  /*14f00*/  LDL.LU R7, [R1+0x214] ;  /* 0x0002140001077983 */ /* 0x001ee80000300800 */
[----:B-1----:R-:W3:Y:S04]  /*14f10*/  LDL.LU R6, [R1+0x1f8] ;  /* 0x0001f80001067983 */ /* 0x002ee80000300800 */
[----:B--2---:R-:W2:Y:S04]  /*14f20*/  LDL.LU R5, [R1+0xf0] ;  /* 0x0000f00001057983 */ /* 0x004ea80000300800 */
[----:B------:R-:W2:Y:S01]  /*14f30*/  LDL.LU R8, [R1+0xbc] ;  /* 0x0000bc0001087983 */ /* 0x000ea20000300800 */
[----:B------:R-:W-:-:S03]  /*14f40*/  LOP3.LUT R0, R4, 0x60, RZ, 0x3c, !PT ;  /* 0x0000006004007812 */ /* 0x000fc600078e3cff */
[----:B------:R-:W-:Y:S04]  /*14f50*/  STS.U16 [R2+UR5+0x2a80], R25 ;  /* 0x002a801902007988 */ /* 0x000fe80008000405 */
[----:B------:R-:W-:Y:S04]  /*14f60*/  STS.U16 [R2+UR5+0x2e80], R23 ;  /* 0x002e801702007988 */ /* 0x000fe80008000405 */
[----:B------:R-:W-:Y:S04]  /*14f70*/  STS.U16 [R2+UR5+0x3280], R21 ;  /* 0x0032801502007988 */ /* 0x000fe80008000405 */
[----:B----4-:R-:W-:Y:S04]  /*14f80*/  STS.U16 [R2+UR5+0x3680], R19 ;  /* 0x0036801302007988 */ /* 0x010fe80008000405 */
[----:B------:R-:W-:Y:S04]  /*14f90*/  STS.U16 [R2+UR5+0x3a80], R17 ;  /* 0x003a801102007988 */ /* 0x000fe80008000405 */
[----:B------:R-:W-:Y:S04]  /*14fa0*/  STS.U16 [R2+UR5+0x3e80], R13 ;  /* 0x003e800d02007988 */ /* 0x000fe80008000405 */
[----:B------:R-:W-:Y:S04]  /*14fb0*/  STS.U16 [R0+UR5+0x300], R12 ;  /* 0x0003000c00007988 */ /* 0x000fe80008000405 */
[----:B------:R-:W-:Y:S04]  /*14fc0*/  STS.U16 [R0+UR5+0x700], R11 ;  /* 0x0007000b00007988 */ /* 0x000fe80008000405 */
[----:B------:R-:W-:Y:S04]  /*14fd0*/  STS.U16 [R0+UR5+0xb00], R10 ;  /* 0x000b000a00007988 */ /* 0x000fe80008000405 */
[----:B------:R-:W-:Y:S04]  /*14fe0*/  STS.U16 [R0+UR5+0xf00], R9 ;  /* 0x000f000900007988 */ /* 0x000fe80008000405 */
[----:B------:R-:W-:Y:S04]  /*14ff0*/  STS.U16 [R0+UR5+0x1300], R18 ;  /* 0x0013001200007988 */ /* 0x000fe80008000405 */
[----:B------:R-:W-:Y:S04]  /*15000*/  STS.U16 [R0+UR5+0x1700], R20 ;  /* 0x0017001400007988 */ /* 0x000fe80008000405 */
[----:B------:R-:W4:Y:S04]  /*15010*/  LDL.LU R15, [R1+0x330] ;  /* 0x00033000010f7983 */ /* 0x000f280000300800 */
[----:B------:R-:W-:Y:S04]  /*15020*/  STS.U16 [R0+UR5+0x1b00], R26 ;  /* 0x001b001a00007988 */ /* 0x000fe80008000405 */
[----:B------:R-:W4:Y:S04]  /*15030*/  LDL.LU R14, [R1+0x320] ;  /* 0x00032000010e7983 */ /* 0x000f280000300800 */
[----:B------:R-:W-:Y:S04]  /*15040*/  STS.U16 [R0+UR5+0x1f00], R28 ;  /* 0x001f001c00007988 */ /* 0x000fe80008000405 */
[----:B------:R-:W4:Y:S04]  /*15050*/  LDL.LU R29, [R1+0x310] ;  /* 0x00031000011d7983 */ /* 0x000f280000300800 */
[----:B------:R0:W-:Y:S04]  /*15060*/  STS.U16 [R0+UR5+0x2300], R3 ;  /* 0x0023000300007988 */ /* 0x0001e80008000405 */
[----:B------:R-:W4:Y:S04]  /*15070*/  LDL.LU R27, [R1+0x2fc] ;  /* 0x0002fc00011b7983 */ /* 0x000f280000300800 */
[----:B------:R1:W-:Y:S04]  /*15080*/  STS.U16 [R0+UR5+0x2700], R16 ;  /* 0x0027001000007988 */ /* 0x0003e80008000405 */
[----:B0-----:R-:W4:Y:S04]  /*15090*/  LDL.LU R3, [R1+0x2e8] ;  /* 0x0002e80001037983 */ /* 0x001f280000300800 */
[----:B------:R0:W-:Y:S04]  /*150a0*/  STS.U16 [R0+UR5+0x2b00], R22 ;  /* 0x002b001600007988 */ /* 0x0001e80008000405 */
[----:B-1----:R-:W4:Y:S04]  /*150b0*/  LDL.LU R16, [R1+0x2cc] ;  /* 0x0002cc0001107983 */ /* 0x002f280000300800 */
[----:B------:R1:W-:Y:S04]  /*150c0*/  STS.U16 [R0+UR5+0x2f00], R24 ;  /* 0x002f001800007988 */ /* 0x0003e80008000405 */
[----:B0-----:R-:W4:Y:S04]  /*150d0*/  LDL.LU R22, [R1+0x2b0] ;  /* 0x0002b00001167983 */ /* 0x001f280000300800 */
[----:B-1----:R-:W4:Y:S04]  /*150e0*/  LDL.LU R24, [R1+0x294] ;  /* 0x0002940001187983 */ /* 0x002f280000300800 */
        /* <DEDUP_REMOVED lines=13> */
[----:B------:R-:W-:-:S03]  /*151c0*/  LOP3.LUT R2, R4, 0x70, RZ, 0x3c, !PT ;  /* 0x0000007004027812 */ /* 0x000fc600078e3cff */
[----:B------:R-:W4:Y:S04]  /*151d0*/  LDL.LU R28, [R1+0xa0] ;  /* 0x0000a000011c7983 */ /* 0x000f280000300800 */
[----:B---3--:R0:W-:Y:S04]  /*151e0*/  STS.U16 [R0+UR5+0x3300], R7 ;  /* 0x0033000700007988 */ /* 0x0081e80008000405 */
[----:B------:R1:W-:Y:S04]  /*151f0*/  STS.U16 [R0+UR5+0x3700], R6 ;  /* 0x0037000600007988 */ /* 0x0003e80008000405 */
[----:B--2---:R2:W-:Y:S04]  /*15200*/  STS.U16 [R0+UR5+0x3b00], R5 ;  /* 0x003b000500007988 */ /* 0x0045e80008000405 */
[----:B0-----:R-:W3:Y:S04]  /*15210*/  LDL.LU R7, [R1+0x9c] ;  /* 0x00009c0001077983 */ /* 0x001ee80000300800 */
[----:B-1----:R-:W3:Y:S04]  /*15220*/  LDL.LU R6, [R1+0x98] ;  /* 0x0000980001067983 */ /* 0x002ee80000300800 */
[----:B--2---:R-:W2:Y:S04]  /*15230*/  LDL.LU R5, [R1+0x94] ;  /* 0x0000940001057983 */ /* 0x004ea80000300800 */
[----:B------:R-:W2:Y:S04]  /*15240*/  LDL.LU R4, [R1+0x90] ;  /* 0x0000900001047983 */ /* 0x000ea80000300800 */
[----:B------:R0:W-:Y:S04]  /*15250*/  STS.U16 [R0+UR5+0x3f00], R8 ;  /* 0x003f000800007988 */ /* 0x0001e80008000405 */
[----:B0-----:R-:W2:Y:S04]  /*15260*/  LDL.LU R0, [R1+0x15b0] ;  /* 0x0015b00001007983 */ /* 0x001ea80000300800 */
[----:B------:R-:W2:Y:S04]  /*15270*/  LDL.LU R8, [R1+0x15ac] ;  /* 0x0015ac0001087983 */ /* 0x000ea80000300800 */
[----:B----4-:R-:W-:Y:S04]  /*15280*/  STS.U16 [R2+UR5+0x380], R15 ;  /* 0x0003800f02007988 */ /* 0x010fe80008000405 */
[----:B------:R-:W-:Y:S04]  /*15290*/  STS.U16 [R2+UR5+0x780], R14 ;  /* 0x0007800e02007988 */ /* 0x000fe80008000405 */
[----:B------:R-:W-:Y:S04]  /*152a0*/  STS.U16 [R2+UR5+0xb80], R29 ;  /* 0x000b801d02007988 */ /* 0x000fe80008000405 */
[----:B------:R-:W-:Y:S04]  /*152b0*/  STS.U16 [R2+UR5+0xf80], R27 ;  /* 0x000f801b02007988 */ /* 0x000fe80008000405 */
[----:B------:R0:W-:Y:S04]  /*152c0*/  STS.U16 [R2+UR5+0x1380], R3 ;  /* 0x0013800302007988 */ /* 0x0001e80008000405 */
[----:B------:R1:W-:Y:S04]  /*152d0*/  STS.U16 [R2+UR5+0x1780], R16 ;  /* 0x0017801002007988 */ /* 0x0003e80008000405 */
[----:B0-----:R-:W4:Y:S04]  /*152e0*/  LDL.LU R3, [R1+0x8c] ;  /* 0x00008c0001037983 */ /* 0x001f280000300800 */
[----:B------:R0:W-:Y:S04]  /*152f0*/  STS.U16 [R2+UR5+0x1b80], R22 ;  /* 0x001b801602007988 */ /* 0x0001e80008000405 */
[----:B-1----:R-:W3:Y:S04]  /*15300*/  LDL.LU R16, [R1+0x88] ;  /* 0x0000880001107983 */ /* 0x002ee80000300800 */
[----:B------:R1:W-:Y:S04]  /*15310*/  STS.U16 [R2+UR5+0x1f80], R24 ;  /* 0x001f801802007988 */ /* 0x0003e80008000405 */
[----:B0-----:R-:W4:Y:S04]  /*15320*/  LDL.LU R22, [R1+0x84] ;  /* 0x0000840001167983 */ /* 0x001f280000300800 */
[----:B-1----:R-:W4:Y:S04]  /*15330*/  LDL.LU R24, [R1+0x80] ;  /* 0x0000800001187983 */ /* 0x002f280000300800 */
        /* <DEDUP_REMOVED lines=8> */
[----:B------:R0:W-:Y:S04]  /*153c0*/  STS.U16 [R2+UR5+0x3f80], R11 ;  /* 0x003f800b02007988 */ /* 0x0001e80008000405 */
[----:B------:R-:W4:Y:S04]  /*153d0*/  LDL.LU R14, [R1+0x78] ;  /* 0x00007800010e7983 */ /* 0x000f280000300800 */
[----:B------:R-:W4:Y:S04]  /*153e0*/  LDL.LU R15, [R1+0x74] ;  /* 0x00007400010f7983 */ /* 0x000f280000300800 */
[----:B0-----:R-:W4:Y:S04]  /*153f0*/  LDL.LU R2, [R1+0x70] ;  /* 0x0000700001027983 */ /* 0x001f280000300800 */
[----:B------:R-:W4:Y:S04]  /*15400*/  LDL.LU R27, [R1+0x6c] ;  /* 0x00006c00011b7983 */ /* 0x000f280000300800 */
[----:B--2---:R-:W-:Y:S04]  /*15410*/  STS.U16 [R8+UR5+0x4000], R10 ;  /* 0x0040000a08007988 */ /* 0x004fe80008000405 */
[----:B------:R-:W-:Y:S04]  /*15420*/  STS.U16 [R8+UR5+0x4080], R9 ;  /* 0x0040800908007988 */ /* 0x000fe80008000405 */
[----:B------:R0:W-:Y:S04]  /*15430*/  STS.U16 [R8+UR5+0x4800], R18 ;  /* 0x0048001208007988 */ /* 0x0001e80008000405 */
[----:B------:R1:W-:Y:S04]  /*15440*/  STS.U16 [R8+UR5+0x4880], R20 ;  /* 0x0048801408007988 */ /* 0x0003e80008000405 */
[----:B------:R2:W-:Y:S04]  /*15450*/  STS.U16 [R8+UR5+0x5000], R26 ;  /* 0x0050001a08007988 */ /* 0x0005e80008000405 */
[----:B------:R2:W-:Y:S04]  /*15460*/  STS.U16 [R8+UR5+0x5080], R28 ;  /* 0x0050801c08007988 */ /* 0x0005e80008000405 */
[----:B0-----:R-:W4:Y:S04]  /*15470*/  LDL.LU R18, [R1+0x68] ;  /* 0x0000680001127983 */ /* 0x001f280000300800 */
[----:B-1----:R-:W4:Y:S04]  /*15480*/  LDL.LU R20, [R1+0x64] ;  /* 0x0000640001147983 */ /* 0x002f280000300800 */
[----:B--2---:R-:W2:Y:S04]  /*15490*/  LDL.LU R26, [R1+0x60] ;  /* 0x00006000011a7983 */ /* 0x004ea80000300800 */
        /* <DEDUP_REMOVED lines=10> */
[----:B---3--:R0:W-:Y:S04]  /*15540*/  STS.U16 [R8+UR5+0x5800], R7 ;  /* 0x0058000708007988 */ /* 0x0081e80008000405 */
[----:B------:R1:W-:Y:S04]  /*15550*/  STS.U16 [R8+UR5+0x5880], R6 ;  /* 0x0058800608007988 */ /* 0x0003e80008000405 */
[----:B------:R3:W-:Y:S04]  /*15560*/  STS.U16 [R8+UR5+0x6000], R5 ;  /* 0x0060000508007988 */ /* 0x0007e80008000405 */
[----:B------:R3:W-:Y:S04]  /*15570*/  STS.U16 [R8+UR5+0x6080], R4 ;  /* 0x0060800408007988 */ /* 0x0007e80008000405 */
[----:B0-----:R-:W2:Y:S04]  /*15580*/  LDL.LU R7, [R1+0x40] ;  /* 0x0000400001077983 */ /* 0x001ea80000300800 */
[----:B-1----:R-:W2:Y:S04]  /*15590*/  LDL.LU R6, [R1+0x3c] ;  /* 0x00003c0001067983 */ /* 0x002ea80000300800 */
[----:B---3--:R-:W3:Y:S04]  /*155a0*/  LDL.LU R5, [R1+0x38] ;  /* 0x0000380001057983 */ /* 0x008ee80000300800 */
[----:B------:R-:W3:Y:S04]  /*155b0*/  LDL.LU R4, [R1+0x34] ;  /* 0x0000340001047983 */ /* 0x000ee80000300800 */
[----:B----4-:R0:W-:Y:S04]  /*155c0*/  STS.U16 [R8+UR5+0x6800], R3 ;  /* 0x0068000308007988 */ /* 0x0101e80008000405 */
[----:B------:R1:W-:Y:S04]  /*155d0*/  STS.U16 [R8+UR5+0x6880], R16 ;  /* 0x0068801008007988 */ /* 0x0003e80008000405 */
[----:B0-----:R-:W4:Y:S04]  /*155e0*/  LDL.LU R3, [R1+0x30] ;  /* 0x0000300001037983 */ /* 0x001f280000300800 */
[----:B------:R0:W-:Y:S04]  /*155f0*/  STS.U16 [R8+UR5+0x7000], R22 ;  /* 0x0070001608007988 */ /* 0x0001e80008000405 */
[----:B-1----:R-:W3:Y:S04]  /*15600*/  LDL.LU R16, [R1+0x20] ;  /* 0x0000200001107983 */ /* 0x002ee80000300800 */
[----:B------:R1:W-:Y:S04]  /*15610*/  STS.U16 [R8+UR5+0x7080], R24 ;  /* 0x0070801808007988 */ /* 0x0003e80008000405 */
[----:B0-----:R-:W4:Y:S04]  /*15620*/  LDL.LU R22, [R1+0x4] ;  /* 0x0000040001167983 */ /* 0x001f280000300800 */
[----:B-1----:R-:W4:Y:S01]  /*15630*/  LDL.LU R24, [R1] ;  /* 0x0000000001187983 */ /* 0x002f220000300800 */
[----:B------:R-:W-:-:S03]  /*15640*/  LOP3.LUT R10, R8, 0x10, RZ, 0x3c, !PT ;  /* 0x00000010080a7812 */ /* 0x000fc600078e3cff */
[----:B------:R0:W-:Y:S04]  /*15650*/  STS.U16 [R8+UR5+0x7800], R29 ;  /* 0x0078001d08007988 */ /* 0x0001e80008000405 */
[----:B------:R1:W-:Y:S04]  /*15660*/  STS.U16 [R8+UR5+0x7880], R14 ;  /* 0x0078800e08007988 */ /* 0x0003e80008000405 */
[----:B0-----:R-:W4:Y:S04]  /*15670*/  LDL.LU R29, [R1+0x15a8] ;  /* 0x0015a800011d7983 */ /* 0x001f280000300800 */
[----:B------:R0:W-:Y:S04]  /*15680*/  STS.U16 [R10+UR5+0x4100], R15 ;  /* 0x0041000f0a007988 */ /* 0x0001e80008000405 */
[----:B------:R0:W-:Y:S04]  /*15690*/  STS.U16 [R10+UR5+0x4180], R2 ;  /* 0x004180020a007988 */ /* 0x0001e80008000405 */
[----:B-1----:R-:W4:Y:S04]  /*156a0*/  LDL.LU R14, [R1+0x15a4] ;  /* 0x0015a400010e7983 */ /* 0x002f280000300800 */
[----:B0-----:R-:W4:Y:S04]  /*156b0*/  LDL.LU R15, [R1+0x15a0] ;  /* 0x0015a000010f7983 */ /* 0x001f280000300800 */
[----:B------:R0:W-:Y:S04]  /*156c0*/  STS.U16 [R10+UR5+0x4900], R27 ;  /* 0x0049001b0a007988 */ /* 0x0001e80008000405 */
[----:B------:R-:W4:Y:S04]  /*156d0*/  LDL.LU R2, [R1+0x159c] ;  /* 0x00159c0001027983 */ /* 0x000f280000300800 */
[----:B0-----:R-:W4:Y:S01]  /*156e0*/  LDL.LU R27, [R1+0x1598] ;  /* 0x00159800011b7983 */ /* 0x001f220000300800 */
[----:B------:R-:W-:-:S03]  /*156f0*/  LOP3.LUT R8, R8, 0x20, RZ, 0x3c, !PT ;  /* 0x0000002008087812 */ /* 0x000fc600078e3cff */
[----:B------:R0:W-:Y:S04]  /*15700*/  STS.U16 [R10+UR5+0x4980], R18 ;  /* 0x004980120a007988 */ /* 0x0001e80008000405 */
[----:B------:R1:W-:Y:S04]  /*15710*/  STS.U16 [R10+UR5+0x5100], R20 ;  /* 0x005100140a007988 */ /* 0x0003e80008000405 */
[----:B--2---:R2:W-:Y:S04]  /*15720*/  STS.U16 [R10+UR5+0x5180], R26 ;  /* 0x0051801a0a007988 */ /* 0x0045e80008000405 */
        /* <DEDUP_REMOVED lines=9> */
[----:B------:R0:W-:Y:S04]  /*157c0*/  STS.U16 [R10+UR5+0x6180], R21 ;  /* 0x006180150a007988 */ /* 0x0001e80008000405 */
[----:B------:R1:W-:Y:S04]  /*157d0*/  STS.U16 [R10+UR5+0x6900], R19 ;  /* 0x006900130a007988 */ /* 0x0003e80008000405 */
[----:B------:R0:W-:Y:S04]  /*157e0*/  STS.U16 [R10+UR5+0x6980], R17 ;  /* 0x006980110a007988 */ /* 0x0001e80008000405 */
[----:B------:R0:W-:Y:S04]  /*157f0*/  STS.U16 [R10+UR5+0x7100], R13 ;  /* 0x0071000d0a007988 */ /* 0x0001e80008000405 */
[----:B------:R1:W-:Y:S04]  /*15800*/  STS.U16 [R10+UR5+0x7180], R12 ;  /* 0x0071800c0a007988 */ /* 0x0003e80008000405 */
[----:B------:R1:W-:Y:S04]  /*15810*/  STS.U16 [R10+UR5+0x7900], R11 ;  /* 0x0079000b0a007988 */ /* 0x0003e80008000405 */
[----:B0-----:R-:W2:Y:S04]  /*15820*/  LDL.LU R21, [R1+0x158c] ;  /* 0x00158c0001157983 */ /* 0x001ea80000300800 */
[----:B-1----:R-:W2:Y:S04]  /*15830*/  LDL.LU R19, [R1+0x1588] ;  /* 0x0015880001137983 */ /* 0x002ea80000300800 */
[----:B------:R-:W2:Y:S04]  /*15840*/  LDL.LU R17, [R1+0x1584] ;  /* 0x0015840001117983 */ /* 0x000ea80000300800 */
[----:B------:R-:W2:Y:S04]  /*15850*/  LDL.LU R13, [R1+0x1580] ;  /* 0x00158000010d7983 */ /* 0x000ea80000300800 */
[----:B------:R-:W2:Y:S04]  /*15860*/  LDL.LU R12, [R1+0x157c] ;  /* 0x00157c00010c7983 */ /* 0x000ea80000300800 */
[----:B------:R-:W2:Y:S04]  /*15870*/  LDL.LU R11, [R1+0x1578] ;  /* 0x00157800010b7983 */ /* 0x000ea80000300800 */
[----:B------:R0:W-:Y:S04]  /*15880*/  STS.U16 [R10+UR5+0x7980], R9 ;  /* 0x007980090a007988 */ /* 0x0001e80008000405 */
[----:B------:R1:W-:Y:S04]  /*15890*/  STS.U16 [R8+UR5+0x4200], R7 ;  /* 0x0042000708007988 */ /* 0x0003e80008000405 */
[----:B------:R0:W-:Y:S04]  /*158a0*/  STS.U16 [R8+UR5+0x4280], R6 ;  /* 0x0042800608007988 */ /* 0x0001e80008000405 */
[----:B---3--:R3:W-:Y:S04]  /*158b0*/  STS.U16 [R8+UR5+0x4a00], R5 ;  /* 0x004a000508007988 */ /* 0x0087e80008000405 */
[----:B------:R1:W-:Y:S04]  /*158c0*/  STS.U16 [R8+UR5+0x4a80], R4 ;  /* 0x004a800408007988 */ /* 0x0003e80008000405 */
[----:B0-----:R-:W2:Y:S04]  /*158d0*/  LDL.LU R10, [R1+0x1574] ;  /* 0x00157400010a7983 */ /* 0x001ea80000300800 */
[----:B------:R-:W2:Y:S04]  /*158e0*/  LDL.LU R9, [R1+0x1570] ;  /* 0x0015700001097983 */ /* 0x000ea80000300800 */
[----:B-1----:R-:W2:Y:S04]  /*158f0*/  LDL.LU R7, [R1+0x156c] ;  /* 0x00156c0001077983 */ /* 0x002ea80000300800 */
[----:B------:R-:W2:Y:S04]  /*15900*/  LDL.LU R6, [R1+0x1568] ;  /* 0x0015680001067983 */ /* 0x000ea80000300800 */
[----:B---3--:R-:W3:Y:S04]  /*15910*/  LDL.LU R5, [R1+0x1564] ;  /* 0x0015640001057983 */ /* 0x008ee80000300800 */
[----:B------:R-:W2:Y:S04]  /*15920*/  LDL.LU R4, [R1+0x1560] ;  /* 0x0015600001047983 */ /* 0x000ea80000300800 */
[----:B----4-:R0:W-:Y:S04]  /*15930*/  STS.U16 [R8+UR5+0x5200], R3 ;  /* 0x0052000308007988 */ /* 0x0101e80008000405 */
[----:B------:R1:W-:Y:S04]  /*15940*/  STS.U16 [R8+UR5+0x5280], R16 ;  /* 0x0052801008007988 */ /* 0x0003e80008000405 */
[----:B0-----:R-:W4:Y:S04]  /*15950*/  LDL.LU R3, [R1+0x155c] ;  /* 0x00155c0001037983 */ /* 0x001f280000300800 */
[----:B------:R0:W-:Y:S04]  /*15960*/  STS.U16 [R8+UR5+0x5a00], R22 ;  /* 0x005a001608007988 */ /* 0x0001e80008000405 */
[----:B-1----:R-:W2:Y:S04]  /*15970*/  LDL.LU R16, [R1+0x1558] ;  /* 0x0015580001107983 */ /* 0x002ea80000300800 */
[----:B------:R1:W-:Y:S04]  /*15980*/  STS.U16 [R8+UR5+0x5a80], R24 ;  /* 0x005a801808007988 */ /* 0x0003e80008000405 */
[----:B0-----:R-:W2:Y:S04]  /*15990*/  LDL.LU R22, [R1+0x1554] ;  /* 0x0015540001167983 */ /* 0x001ea80000300800 */
[----:B-1----:R-:W2:Y:S04]  /*159a0*/  LDL.LU R24, [R1+0x1550] ;  /* 0x0015500001187983 */ /* 0x002ea80000300800 */
[----:B--2---:R-:W-:Y:S04]  /*159b0*/  STS.U16 [R8+UR5+0x6200], R24 ;  /* 0x0062001808007988 */ /* 0x004fe80008000405 */
[----:B------:R-:W-:Y:S04]  /*159c0*/  STS.U16 [R8+UR5+0x6280], R22 ;  /* 0x0062801608007988 */ /* 0x000fe80008000405 */
[----:B------:R-:W-:Y:S04]  /*159d0*/  STS.U16 [R8+UR5+0x6a00], R16 ;  /* 0x006a001008007988 */ /* 0x000fe80008000405 */
[----:B----4-:R-:W-:Y:S04]  /*159e0*/  STS.U16 [R8+UR5+0x6a80], R3 ;  /* 0x006a800308007988 */ /* 0x010fe80008000405 */
[----:B------:R0:W-:Y:S04]  /*159f0*/  STS.U16 [R8+UR5+0x7200], R4 ;  /* 0x0072000408007988 */ /* 0x0001e80008000405 */
[----:B---3--:R1:W-:Y:S04]  /*15a00*/  STS.U16 [R8+UR5+0x7280], R5 ;  /* 0x0072800508007988 */ /* 0x0083e80008000405 */
        /* <DEDUP_REMOVED lines=8> */
[----:B---3--:R-:W3:Y:S04]  /*15a90*/  LDL.LU R18, [R1+0x1548] ;  /* 0x0015480001127983 */ /* 0x008ee80000300800 */
[----:B----4-:R-:W4:Y:S04]  /*15aa0*/  LDL.LU R20, [R1+0x1544] ;  /* 0x0015440001147983 */ /* 0x010f280000300800 */
[----:B------:R-:W2:Y:S04]  /*15ab0*/  LDL.LU R26, [R1+0x1540] ;  /* 0x00154000011a7983 */ /* 0x000ea80000300800 */
[----:B------:R0:W-:Y:S04]  /*15ac0*/  STS.U16 [R2+UR5+0x4b80], R28 ;  /* 0x004b801c02007988 */ /* 0x0001e80008000405 */
[----:B0-----:R-:W2:Y:S04]  /*15ad0*/  LDL.LU R28, [R1+0x153c] ;  /* 0x00153c00011c7983 */ /* 0x001ea80000300800 */
[----:B------:R0:W-:Y:S04]  /*15ae0*/  STS.U16 [R2+UR5+0x5300], R5 ;  /* 0x0053000502007988 */ /* 0x0001e80008000405 */
[----:B------:R1:W-:Y:S04]  /*15af0*/  STS.U16 [R2+UR5+0x5380], R4 ;  /* 0x0053800402007988 */ /* 0x0003e80008000405 */
[----:B0-----:R-:W3:Y:S04]  /*15b00*/  LDL R5, [R1+0x630] ;  /* 0x0006300001057983 */ /* 0x001ee80000100800 */
[----:B-1----:R-:W3:Y:S04]  /*15b10*/  LDL R4, [R1+0x634] ;  /* 0x0006340001047983 */ /* 0x002ee80000100800 */
[----:B--2---:R-:W-:Y:S04]  /*15b20*/  STS.U16 [R2+UR5+0x5b00], R28 ;  /* 0x005b001c02007988 */ /* 0x004fe80008000405 */
[----:B------:R-:W-:Y:S04]  /*15b30*/  STS.U16 [R2+UR5+0x5b80], R26 ;  /* 0x005b801a02007988 */ /* 0x000fe80008000405 */
[----:B----4-:R-:W-:Y:S04]  /*15b40*/  STS.U16 [R2+UR5+0x6300], R20 ;  /* 0x0063001402007988 */ /* 0x010fe80008000405 */
[----:B---3--:R-:W-:Y:S04]  /*15b50*/  STS.U16 [R2+UR5+0x6380], R18 ;  /* 0x0063801202007988 */ /* 0x008fe80008000405 */
[----:B------:R-:W-:Y:S04]  /*15b60*/  STS.U16 [R2+UR5+0x6b00], R8 ;  /* 0x006b000802007988 */ /* 0x000fe80008000405 */
[----:B------:R-:W-:Y:S04]  /*15b70*/  STS.U16 [R2+UR5+0x6b80], R9 ;  /* 0x006b800902007988 */ /* 0x000fe80008000405 */
[----:B------:R-:W-:Y:S04]  /*15b80*/  STS.U16 [R2+UR5+0x7300], R10 ;  /* 0x0073000a02007988 */ /* 0x000fe80008000405 */
[----:B------:R-:W-:Y:S04]  /*15b90*/  STS.U16 [R2+UR5+0x7380], R11 ;  /* 0x0073800b02007988 */ /* 0x000fe80008000405 */
[----:B------:R-:W-:Y:S04]  /*15ba0*/  STS.U16 [R2+UR5+0x7b00], R12 ;  /* 0x007b000c02007988 */ /* 0x000fe80008000405 */
[----:B------:R0:W-:Y:S04]  /*15bb0*/  STS.U16 [R2+UR5+0x7b80], R13 ;  /* 0x007b800d02007988 */ /* 0x0001e80008000405 */
[----:B0-----:R-:W2:Y:S04]  /*15bc0*/  LDL.LU R2, [R1+0x1538] ;  /* 0x0015380001027983 */ /* 0x001ea80000300800 */
[----:B------:R-:W-:Y:S01]  /*15bd0*/  STS.U16 [R0+UR5+0x4400], R17 ;  /* 0x0044001100007988 */ /* 0x000fe20008000405 */
[----:B--2---:R-:W-:-:S06]  /*15be0*/  PRMT R2, RZ, 0x7610, R2 ;  /* 0x00007610ff027816 */ /* 0x004fcc0000000002 */
[----:B------:R-:W2:Y:S04]  /*15bf0*/  @!P0 LDG.E.U16 R2, desc[UR8][R4.64] ;  /* 0x0000000804028981 */ /* 0x000ea8000c1e1500 */
[----:B------:R-:W-:Y:S04]  /*15c00*/  STS.U16 [R0+UR5+0x4480], R19 ;  /* 0x0044801300007988 */ /* 0x000fe80008000405 */
[----:B------:R-:W-:Y:S04]  /*15c10*/  STS.U16 [R0+UR5+0x4c00], R21 ;  /* 0x004c001500007988 */ /* 0x000fe80008000405 */
[----:B------:R-:W-:Y:S04]  /*15c20*/  STS.U16 [R0+UR5+0x4c80], R23 ;  /* 0x004c801700007988 */ /* 0x000fe80008000405 */
[----:B------:R-:W-:Y:S04]  /*15c30*/  STS.U16 [R0+UR5+0x5400], R25 ;  /* 0x0054001900007988 */ /* 0x000fe80008000405 */
[----:B------:R-:W-:Y:S04]  /*15c40*/  STS.U16 [R0+UR5+0x5480], R27 ;  /* 0x0054801b00007988 */ /* 0x000fe80008000405 */
[----:B------:R0:W-:Y:S04]  /*15c50*/  STS.U16 [R0+UR5+0x5c00], R29 ;  /* 0x005c001d00007988 */ /* 0x0001e80008000405 */
[----:B0-----:R-:W3:Y:S04]  /*15c60*/  LDL.LU R0, [R1+0x1534] ;  /* 0x0015340001007983 */ /* 0x001ee80000300800 */
[----:B--2---:R0:W-:Y:S04]  /*15c70*/  STL [R1+0x78], R2 ;  /* 0x0000780201007387 */ /* 0x0041e80000100800 */
[----:B0-----:R-:W2:Y:S04]  /*15c80*/  LDL.LU R2, [R1+0x1530] ;  /* 0x0015300001027983 */ /* 0x001ea80000300800 */
[----:B------:R-:W4:Y:S04]  /*15c90*/  LDL R4, [R1+0x628] ;  /* 0x0006280001047983 */ /* 0x000f280000100800 */
[----:B------:R-:W4:Y:S01]  /*15ca0*/  LDL R5, [R1+0x62c] ;  /* 0x00062c0001057983 */ /* 0x000f220000100800 */
[----:B---3--:R-:W-:-:S02]  /*15cb0*/  PRMT R0, RZ, 0x7610, R0 ;  /* 0x00007610ff007816 */ /* 0x008fc40000000000 */
[----:B----4-:R-:W-:-:S04]  /*15cc0*/  @!P1 LOP3.LUT R5, R5, R4, RZ, 0x3c, !PT ;  /* 0x0000000405059212 */ /* 0x010fc800078e3cff */
[----:B------:R-:W-:-:S04]  /*15cd0*/  @!P1 LOP3.LUT R4, R5, R4, RZ, 0x3c, !PT ;  /* 0x0000000405049212 */ /* 0x000fc800078e3cff */
[----:B------:R-:W-:-:S05]  /*15ce0*/  @!P1 LOP3.LUT R5, R5, R4, RZ, 0x3c, !PT ;  /* 0x0000000405059212 */ /* 0x000fca00078e3cff */
[----:B------:R-:W3:Y:S04]  /*15cf0*/  @!P1 LDG.E.U16 R0, desc[UR8][R4.64] ;  /* 0x0000000804009981 */ /* 0x000ee8000c1e1500 */
[----:B---3--:R0:W-:Y:S04]  /*15d00*/  STL [R1+0x74], R0 ;  /* 0x0000740001007387 */ /* 0x0081e80000100800 */
[----:B0-----:R-:W3:Y:S04]  /*15d10*/  LDL.LU R0, [R1+0x152c] ;  /* 0x00152c0001007983 */ /* 0x001ee80000300800 */
[----:B------:R-:W4:Y:S04]  /*15d20*/  LDL R4, [R1+0x620] ;  /* 0x0006200001047983 */ /* 0x000f280000100800 */
[----:B------:R-:W4:Y:S01]  /*15d30*/  LDL R5, [R1+0x624] ;  /* 0x0006240001057983 */ /* 0x000f220000100800 */
[----:B------:R-:W-:-:S02]  /*15d40*/  PRMT R14, RZ, 0x7610, R14 ;  /* 0x00007610ff0e7816 */ /* 0x000fc4000000000e */
[----:B----4-:R-:W-:-:S04]  /*15d50*/  @!P0 LOP3.LUT R5, R5, R4, RZ, 0x3c, !PT ;  /* 0x0000000405058212 */ /* 0x010fc800078e3cff */
[----:B------:R-:W-:-:S04]  /*15d60*/  @!P0 LOP3.LUT R4, R5, R4, RZ, 0x3c, !PT ;  /* 0x0000000405048212 */ /* 0x000fc800078e3cff */
[----:B------:R-:W-:-:S05]  /*15d70*/  @!P0 LOP3.LUT R5, R5, R4, RZ, 0x3c, !PT ;  /* 0x0000000405058212 */ /* 0x000fca00078e3cff */
[----:B------:R0:W4:Y:S04]  /*15d80*/  @!P0 LDG.E.U16 R14, desc[UR8][R4.64] ;  /* 0x00000008040e8981 */ /* 0x000128000c1e1500 */
[----:B------:R-:W0:Y:S04]  /*15d90*/  LDL R4, [R1+0x618] ;  /* 0x0006180001047983 */ /* 0x000e280000100800 */
[----:B------:R-:W0:Y:S01]  /*15da0*/  LDL R5, [R1+0x61c] ;  /* 0x00061c0001057983 */ /* 0x000e220000100800 */
[----:B------:R-:W-:Y:S02]  /*15db0*/  PRMT R12, RZ, 0x7610, R12 ;  /* 0x00007610ff0c7816 */ /* 0x000fe4000000000c */
[----:B0-----:R-:W-:-:S04]  /*15dc0*/  @!P1 LOP3.LUT R5, R5, R4, RZ, 0x3c, !PT ;  /* 0x0000000405059212 */ /* 0x001fc800078e3cff */
[----:B------:R-:W-:-:S04]  /*15dd0*/  @!P1 LOP3.LUT R4, R5, R4, RZ, 0x3c, !PT ;  /* 0x0000000405049212 */ /* 0x000fc800078e3cff */
[----:B------:R-:W-:Y:S01]  /*15de0*/  @!P1 LOP3.LUT R5, R5, R4, RZ, 0x3c, !PT ;  /* 0x0000000405059212 */ /* 0x000fe200078e3cff */
[----:B----4-:R0:W-:Y:S04]  /*15df0*/  STL [R1+0x70], R14 ;  /* 0x0000700e01007387 */ /* 0x0101e80000100800 */
[----:B------:R1:W4:Y:S01]  /*15e00*/  @!P1 LDG.E.U16 R12, desc[UR8][R4.64] ;  /* 0x00000008040c9981 */ /* 0x000322000c1e1500 */
[----:B---3--:R-:W-:-:S03]  /*15e10*/  PRMT R0, RZ, 0x7610, R0 ;  /* 0x00007610ff007816 */ /* 0x008fc60000000000 */
[----:B0-----:R-:W3:Y:S04]  /*15e20*/  LDL R14, [R1+0x5a4] ;  /* 0x0005a400010e7983 */ /* 0x001ee80000100800 */
[----:B------:R-:W1:Y:S04]  /*15e30*/  LDL R4, [R1+0x610] ;  /* 0x0006100001047983 */ /* 0x000e680000100800 */
[----:B------:R-:W1:Y:S02]  /*15e40*/  LDL R5, [R1+0x614] ;  /* 0x0006140001057983 */ /* 0x000e640000100800 */
[----:B-1----:R-:W-:-:S04]  /*15e50*/  @!P0 LOP3.LUT R5, R5, R4, RZ, 0x3c, !PT ;  /* 0x0000000405058212 */ /* 0x002fc800078e3cff */
[----:B------:R-:W-:-:S04]  /*15e60*/  @!P0 LOP3.LUT R4, R5, R4, RZ, 0x3c, !PT ;  /* 0x0000000405048212 */ /* 0x000fc800078e3cff */
[----:B------:R-:W-:-:S05]  /*15e70*/  @!P0 LOP3.LUT R5, R5, R4, RZ, 0x3c, !PT ;  /* 0x0000000405058212 */ /* 0x000fca00078e3cff */
[----:B------:R-:W2:Y:S04]  /*15e80*/  @!P0 LDG.E.U16 R0, desc[UR8][R4.64] ;  /* 0x0000000804008981 */ /* 0x000ea8000c1e1500 */
[----:B----4-:R0:W-:Y:S04]  /*15e90*/  STL [R1+0x6c], R12 ;  /* 0x00006c0c01007387 */ /* 0x0101e80000100800 */
[----:B0-----:R-:W4:Y:S04]  /*15ea0*/  LDL R12, [R1+0x59c] ;  /* 0x00059c00010c7983 */ /* 0x001f280000100800 */
        /* <DEDUP_REMOVED lines=31> */
[----:B---3--:R-:W-:-:S03]  /*160a0*/  @!P0 IMAD.MOV.U32 R4, RZ, RZ, R14 ;  /* 0x000000ffff048224 */ /* 0x008fc600078e000e */
        /* <DEDUP_REMOVED lines=8> */
[----:B------:R-:W4:Y:S04]  /*16130*/  LDL R12, [R1+0x518] ;  /* 0x00051800010c7983 */ /* 0x000f280000100800 */
[----:B--2---:R0:W2:Y:S04]  /*16140*/  @!P1 LDG.E.U16 R11, desc[UR8][R4.64] ;  /* 0x00000008040b9981 */ /* 0x0040a8000c1e1500 */
[----:B------:R-:W0:Y:S04]  /*16150*/  LDL R4, [R1+0x590] ;  /* 0x0005900001047983 */ /* 0x000e280000100800 */
[----:B------:R-:W0:Y:S02]  /*16160*/  LDL R5, [R1+0x594] ;  /* 0x0005940001057983 */ /* 0x000e240000100800 */
[----:B0-----:R-:W-:-:S04]  /*16170*/  @!P0 LOP3.LUT R5, R5, R4, RZ, 0x3c, !PT ;  /* 0x0000000405058212 */ /* 0x001fc800078e3cff */
[----:B------:R-:W-:-:S04]  /*16180*/  @!P0 LOP3.LUT R4, R5, R4, RZ, 0x3c, !PT ;  /* 0x0000000405048212 */ /* 0x000fc800078e3cff */
[----:B------:R-:W-:-:S05]  /*16190*/  @!P0 LOP3.LUT R5, R5, R4, RZ, 0x3c, !PT ;  /* 0x0000000405058212 */ /* 0x000fca00078e3cff */
[----:B------:R-:W3:Y:S04]  /*161a0*/  @!P0 LDG.E.U16 R2, desc[UR8][R4.64] ;  /* 0x0000000804028981 */ /* 0x000ee8000c1e1500 */
[----:B--2---:R0:W-:Y:S04]  /*161b0*/  STL [R1+0x54], R11 ;  /* 0x0000540b01007387 */ /* 0x0041e80000100800 */
[----:B0-----:R-:W2:Y:S04]  /*161c0*/  LDL R11, [R1+0x51c] ;  /* 0x00051c00010b7983 */ /* 0x001ea80000100800 */
        /* <DEDUP_REMOVED lines=13> */
[----:B---3--:R-:W-:-:S02]  /*162a0*/  PRMT R2, RZ, 0x7610, R2 ;  /* 0x00007610ff027816 */ /* 0x008fc40000000002 */
[----:B--2---:R-:W-:-:S04]  /*162b0*/  @!P0 LOP3.LUT R5, R5, R4, RZ, 0x3c, !PT ;  /* 0x0000000405058212 */ /* 0x004fc800078e3cff */
[----:B------:R-:W-:-:S04]  /*162c0*/  @!P0 LOP3.LUT R4, R5, R4, RZ, 0x3c, !PT ;  /* 0x0000000405048212 */ /* 0x000fc800078e3cff */
[----:B------:R-:W-:-:S05]  /*162d0*/  @!P0 LOP3.LUT R5, R5, R4, RZ, 0x3c, !PT ;  /* 0x0000000405058212 */ /* 0x000fca00078e3cff */
[----:B------:R-:W2:Y:S01]  /*162e0*/  @!P0 LDG.E.U16 R2, desc[UR8][R4.64] ;  /* 0x0000000804028981 */ /* 0x000ea2000c1e1500 */
[----:B------:R-:W-:-:S03]  /*162f0*/  PRMT R0, RZ, 0x7610, R0 ;  /* 0x00007610ff007816 */ /* 0x000fc60000000000 */
[----:B--2---:R0:W-:Y:S04]  /*16300*/  STL [R1+0x48], R2 ;  /* 0x0000480201007387 */ /* 0x0041e80000100800 */
[----:B0-----:R-:W2:Y:S04]  /*16310*/  LDL.LU R2, [R1+0x150c] ;  /* 0x00150c0001027983 */ /* 0x001ea80000300800 */
[----:B------:R-:W3:Y:S01]  /*16320*/  LDL R5, [R1+0x528] ;  /* 0x0005280001057983 */ /* 0x000ee20000100800 */
[----:B------:R-:W-:-:S03]  /*16330*/  @!P1 IMAD.MOV.U32 R4, RZ, RZ, R14 ;  /* 0x000000ffff049224 */ /* 0x000fc600078e000e */
[----:B------:R-:W2:Y:S04]  /*16340*/  LDL R14, [R1+0x4bc] ;  /* 0x0004bc00010e7983 */ /* 0x000ea80000100800 */
[----:B---3--:R-:W3:Y:S04]  /*16350*/  @!P1 LDG.E.U16 R0, desc[UR8][R4.64] ;  /* 0x0000000804009981 */ /* 0x008ee8000c1e1500 */
[----:B---3--:R0:W-:Y:S04]  /*16360*/  STL [R1+0x44], R0 ;  /* 0x0000440001007387 */ /* 0x0081e80000100800 */
[----:B0-----:R-:W3:Y:S04]  /*16370*/  LDL.LU R0, [R1+0x1508] ;  /* 0x0015080001007983 */ /* 0x001ee80000300800 */
[----:B------:R-:W3:Y:S04]  /*16380*/  LDL R4, [R1+0x520] ;  /* 0x0005200001047983 */ /* 0x000ee80000100800 */
[----:B------:R-:W3:Y:S01]  /*16390*/  LDL R5, [R1+0x524] ;  /* 0x0005240001057983 */ /* 0x000ee20000100800 */
[----:B--2---:R-:W-:-:S02]  /*163a0*/  PRMT R2, RZ, 0x7610, R2 ;  /* 0x00007610ff027816 */ /* 0x004fc40000000002 */
[----:B---3--:R-:W-:-:S04]  /*163b0*/  @!P0 LOP3.LUT R5, R5, R4, RZ, 0x3c, !PT ;  /* 0x0000000405058212 */ /* 0x008fc800078e3cff */
[----:B------:R-:W-:-:S04]  /*163c0*/  @!P0 LOP3.LUT R4, R5, R4, RZ, 0x3c, !PT ;  /* 0x0000000405048212 */ /* 0x000fc800078e3cff */
[----:B------:R-:W-:Y:S02]  /*163d0*/  @!P0 LOP3.LUT R5, R5, R4, RZ, 0x3c, !PT ;  /* 0x0000000405058212 */ /* 0x000fe400078e3cff */
[----:B------:R-:W-:-:S03]  /*163e0*/  PRMT R0, RZ, 0x7610, R0 ;  /* 0x00007610ff007816 */ /* 0x000fc60000000000 */
[----:B------:R0:W2:Y:S02]  /*163f0*/  @!P0 LDG.E.U16 R2, desc[UR8][R4.64] ;  /* 0x0000000804028981 */ /* 0x0000a4000c1e1500 */
[----:B0-----:R-:W-:Y:S02]  /*16400*/  @!P1 IMAD.MOV.U32 R4, RZ, RZ, R11 ;  /* 0x000000ffff049224 */ /* 0x001fe400078e000b */
[----:B----4-:R-:W-:-:S05]  /*16410*/  @!P1 IMAD.MOV.U32 R5, RZ, RZ, R12 ;  /* 0x000000ffff059224 */ /* 0x010fca00078e000c */
[----:B------:R-:W3:Y:S04]  /*16420*/  @!P1 LDG.E.U16 R0, desc[UR8][R4.64] ;  /* 0x0000000804009981 */ /* 0x000ee8000c1e1500 */
[----:B--2---:R0:W-:Y:S04]  /*16430*/  STL [R1+0x40], R2 ;  /* 0x0000400201007387 */ /* 0x0041e80000100800 */
[----:B0-----:R-:W2:Y:S04]  /*16440*/  LDL.LU R2, [R1+0x1504] ;  /* 0x0015040001027983 */ /* 0x001ea80000300800 */
[----:B------:R-:W4:Y:S04]  /*16450*/  LDL R12, [R1+0x4a8] ;  /* 0x0004a800010c7983 */ /* 0x000f280000100800 */
[----:B------:R-:W4:Y:S04]  /*16460*/  LDL R11, [R1+0x4ac] ;  /* 0x0004ac00010b7983 */ /* 0x000f280000100800 */
[----:B---3--:R0:W-:Y:S04]  /*16470*/  STL [R1+0x3c], R0 ;  /* 0x00003c0001007387 */ /* 0x0081e80000100800 */
[----:B0-----:R-:W3:Y:S04]  /*16480*/  LDL.LU R0, [R1+0x1500] ;  /* 0x0015000001007983 */ /* 0x001ee80000300800 */
        /* <DEDUP_REMOVED lines=15> */
[----:B------:R-:W3:Y:S01]  /*16580*/  @!P1 LDG.E.U16 R0, desc[UR8][R4.64] ;  /* 0x0000000804009981 */ /* 0x000ee2000c1e1500 */
[----:B------:R-:W-:-:S03]  /*16590*/  PRMT R10, RZ, 0x7610, R10 ;  /* 0x00007610ff0a7816 */ /* 0x000fc6000000000a */
[----:B---3--:R0:W-:Y:S04]  /*165a0*/  STL [R1+0x34], R0 ;  /* 0x0000340001007387 */ /* 0x0081e80000100800 */
[----:B0-----:R-:W3:Y:S04]  /*165b0*/  LDL.LU R0, [R1+0x14f8] ;  /* 0x0014f80001007983 */ /* 0x001ee80000300800 */
[----:B------:R-:W3:Y:S01]  /*165c0*/  LDL R5, [R1+0x4b8] ;  /* 0x0004b80001057983 */ /* 0x000ee20000100800 */
[----:B------:R-:W-:Y:S01]  /*165d0*/  @!P1 IMAD.MOV.U32 R4, RZ, RZ, R14 ;  /* 0x000000ffff049224 */ /* 0x000fe200078e000e */
[----:B--2---:R-:W-:-:S02]  /*165e0*/  PRMT R2, RZ, 0x7610, R2 ;  /* 0x00007610ff027816 */ /* 0x004fc40000000002 */
[----:B------:R-:W2:Y:S04]  /*165f0*/  LDL R14, [R1+0x490] ;  /* 0x00049000010e7983 */ /* 0x000ea80000100800 */
[----:B---3--:R0:W3:Y:S04]  /*16600*/  @!P1 LDG.E.U16 R10, desc[UR8][R4.64] ;  /* 0x00000008040a9981 */ /* 0x0080e8000c1e1500 */
[----:B------:R-:W0:Y:S04]  /*16610*/  LDL R4, [R1+0x4b0] ;  /* 0x0004b00001047983 */ /* 0x000e280000100800 */
[----:B------:R-:W0:Y:S01]  /*16620*/  LDL R5, [R1+0x4b4] ;  /* 0x0004b40001057983 */ /* 0x000e220000100800 */
[----:B------:R-:W-:-:S02]  /*16630*/  PRMT R0, RZ, 0x7610, R0 ;  /* 0x00007610ff007816 */ /* 0x000fc40000000000 */
[----:B0-----:R-:W-:-:S04]  /*16640*/  @!P0 LOP3.LUT R5, R5, R4, RZ, 0x3c, !PT ;  /* 0x0000000405058212 */ /* 0x001fc800078e3cff */
[----:B------:R-:W-:-:S04]  /*16650*/  @!P0 LOP3.LUT R4, R5, R4, RZ, 0x3c, !PT ;  /* 0x0000000405048212 */ /* 0x000fc800078e3cff */
[----:B------:R-:W-:-:S05]  /*16660*/  @!P0 LOP3.LUT R5, R5, R4, RZ, 0x3c, !PT ;  /* 0x0000000405058212 */ /* 0x000fca00078e3cff */
[----:B------:R4:W2:Y:S02]  /*16670*/  @!P0 LDG.E.U16 R2, desc[UR8][R4.64] ;  /* 0x0000000804028981 */ /* 0x0008a4000c1e1500 */
[----:B----4-:R-:W-:Y:S02]  /*16680*/  @!P1 IMAD.MOV.U32 R4, RZ, RZ, R11 ;  /* 0x000000ffff049224 */ /* 0x010fe400078e000b */
[----:B------:R-:W-:-:S05]  /*16690*/  @!P1 IMAD.MOV.U32 R5, RZ, RZ, R12 ;  /* 0x000000ffff059224 */ /* 0x000fca00078e000c */
[----:B------:R-:W4:Y:S04]  /*166a0*/  @!P1 LDG.E.U16 R0, desc[UR8][R4.64] ;  /* 0x0000000804009981 */ /* 0x000f28000c1e1500 */
[----:B---3--:R0:W-:Y:S04]  /*166b0*/  STL [R1+0x30], R10 ;  /* 0x0000300a01007387 */ /* 0x0081e80000100800 */
[----:B0-----:R-:W3:Y:S04]  /*166c0*/  LDL R10, [R1+0x494] ;  /* 0x00049400010a7983 */ /* 0x001ee80000100800 */
[----:B--2---:R0:W-:Y:S04]  /*166d0*/  STL [R1+0x2c], R2 ;  /* 0x00002c0201007387 */ /* 0x0041e80000100800 */
[----:B0-----:R-:W2:Y:S04]  /*166e0*/  LDL.LU R2, [R1+0x14f4] ;  /* 0x0014f40001027983 */ /* 0x001ea80000300800 */
[----:B------:R-:W2:Y:S04]  /*166f0*/  LDL R12, [R1+0x488] ;  /* 0x00048800010c7983 */ /* 0x000ea80000100800 */
[----:B------:R-:W2:Y:S04]  /*16700*/  LDL R11, [R1+0x48c] ;  /* 0x00048c00010b7983 */ /* 0x000ea80000100800 */
[----:B----4-:R0:W-:Y:S04]  /*16710*/  STL [R1+0x28], R0 ;  /* 0x0000280001007387 */ /* 0x0101e80000100800 */
[----:B0-----:R-:W4:Y:S04]  /*16720*/  LDL.LU R0, [R1+0x14f0] ;  /* 0x0014f00001007983 */ /* 0x001f280000300800 */
[----:B------:R-:W2:Y:S04]  /*16730*/  LDL R4, [R1+0x4a0] ;  /* 0x0004a00001047983 */ /* 0x000ea80000100800 */
[----:B------:R-:W2:Y:S01]  /*16740*/  LDL R5, [R1+0x4a4] ;  /* 0x0004a40001057983 */ /* 0x000ea20000100800 */
[----:B------:R-:W-:-:S02]  /*16750*/  PRMT R7, RZ, 0x7610, R7 ;  /* 0x00007610ff077816 */ /* 0x000fc40000000007 */
[----:B--2---:R-:W-:-:S04]  /*16760*/  @!P0 LOP3.LUT R5, R5, R4, RZ, 0x3c, !PT ;  /* 0x0000000405058212 */ /* 0x004fc800078e3cff */
[----:B------:R-:W-:-:S04]  /*16770*/  @!P0 LOP3.LUT R4, R5, R4, RZ, 0x3c, !PT ;  /* 0x0000000405048212 */ /* 0x000fc800078e3cff */
[----:B------:R-:W-:-:S05]  /*16780*/  @!P0 LOP3.LUT R5, R5, R4, RZ, 0x3c, !PT ;  /* 0x0000000405058212 */ /* 0x000fca00078e3cff */
[----:B------:R0:W2:Y:S04]  /*16790*/  @!P0 LDG.E.U16 R7, desc[UR8][R4.64] ;  /* 0x0000000804078981 */ /* 0x0000a8000c1e1500 */
[----:B------:R-:W0:Y:S04]  /*167a0*/  LDL R4, [R1+0x498] ;  /* 0x0004980001047983 */ /* 0x000e280000100800 */
[----:B------:R-:W0:Y:S01]  /*167b0*/  LDL R5, [R1+0x49c] ;  /* 0x00049c0001057983 */ /* 0x000e220000100800 */
[----:B------:R-:W-:Y:S02]  /*167c0*/  PRMT R15, RZ, 0x7610, R15 ;  /* 0x00007610ff0f7816 */ /* 0x000fe4000000000f */
[----:B------:R-:W-:-:S02]  /*167d0*/  PRMT R2, RZ, 0x7610, R2 ;  /* 0x00007610ff027816 */ /* 0x000fc40000000002 */
[----:B0-----:R-:W-:-:S04]  /*167e0*/  @!P1 LOP3.LUT R5, R5, R4, RZ, 0x3c, !PT ;  /* 0x0000000405059212 */ /* 0x001fc800078e3cff */
[----:B------:R-:W-:-:S04]  /*167f0*/  @!P1 LOP3.LUT R4, R5, R4, RZ, 0x3c, !PT ;  /* 0x0000000405049212 */ /* 0x000fc800078e3cff */
[----:B------:R-:W-:-:S05]  /*16800*/  @!P1 LOP3.LUT R5, R5, R4, RZ, 0x3c, !PT ;  /* 0x0000000405059212 */ /* 0x000fca00078e3cff */
[----:B------:R3:W2:Y:S02]  /*16810*/  @!P1 LDG.E.U16 R15, desc[UR8][R4.64] ;  /* 0x00000008040f9981 */ /* 0x0006a4000c1e1500 */
[----:B---3--:R-:W-:Y:S02]  /*16820*/  @!P0 IMAD.MOV.U32 R4, RZ, RZ, R10 ;  /* 0x000000ffff048224 */ /* 0x008fe400078e000a */
[----:B------:R-:W-:-:S05]  /*16830*/  @!P0 IMAD.MOV.U32 R5, RZ, RZ, R14 ;  /* 0x000000ffff058224 */ /* 0x000fca00078e000e */
[----:B------:R0:W3:Y:S01]  /*16840*/  @!P0 LDG.E.U16 R2, desc[UR8][R4.64] ;  /* 0x0000000804028981 */ /* 0x0000e2000c1e1500 */
[----:B----4-:R-:W-:-:S03]  /*16850*/  PRMT R0, RZ, 0x7610, R0 ;  /* 0x00007610ff007816 */ /* 0x010fc60000000000 */
[----:B--2---:R1:W-:Y:S04]  /*16860*/  STL [R1+0x24], R7 ;  /* 0x0000240701007387 */ /* 0x0043e80000100800 */
[----:B------:R-:W2:Y:S01]  /*16870*/  LDL R10, [R1+0x43c] ;  /* 0x00043c00010a7983 */ /* 0x000ea20000100800 */
[----:B0-----:R-:W-:Y:S02]  /*16880*/  @!P1 IMAD.MOV.U32 R4, RZ, RZ, R11 ;  /* 0x000000ffff049224 */ /* 0x001fe400078e000b */
[----:B------:R-:W-:Y:S01]  /*16890*/  @!P1 IMAD.MOV.U32 R5, RZ, RZ, R12 ;  /* 0x000000ffff059224 */ /* 0x000fe200078e000c */
[----:B-1----:R-:W4:Y:S04]  /*168a0*/  LDL R7, [R1+0x444] ;  /* 0x0004440001077983 */ /* 0x002f280000100800 */
[----:B------:R4:W2:Y:S04]  /*168b0*/  @!P1 LDG.E.U16 R0, desc[UR8][R4.64] ;  /* 0x0000000804009981 */ /* 0x0008a8000c1e1500 */
[----:B------:R0:W-:Y:S04]  /*168c0*/  STL [R1+0x20], R15 ;  /* 0x0000200f01007387 */ /* 0x0001e80000100800 */
[----:B------:R-:W2:Y:S04]  /*168d0*/  LDL R14, [R1+0x434] ;  /* 0x00043400010e7983 */ /* 0x000ea80000100800 */
[----:B0-----:R-:W2:Y:S04]  /*168e0*/  LDL R15, [R1+0x430] ;  /* 0x00043000010f7983 */ /* 0x001ea80000100800 */
[----:B---3--:R-:W-:Y:S04]  /*168f0*/  STL [R1+0x14c8], R2 ;  /* 0x0014c80201007387 */ /* 0x008fe80000100800 */
[----:B------:R-:W3:Y:S01]  /*16900*/  LDL R5, [R1+0x440] ;  /* 0x0004400001057983 */ /* 0x000ee20000100800 */
[----:B------:R-:W-:-:S03]  /*16910*/  PRMT R6, RZ, 0x7610, R6 ;  /* 0x00007610ff067816 */ /* 0x000fc60000000006 */
[----:B------:R-:W3:Y:S04]  /*16920*/  LDL R12, [R1+0x428] ;  /* 0x00042800010c7983 */ /* 0x000ee80000100800 */
[----:B------:R-:W3:Y:S01]  /*16930*/  LDL R11, [R1+0x42c] ;  /* 0x00042c00010b7983 */ /* 0x000ee20000100800 */
[----:B----4-:R-:W-:-:S03]  /*16940*/  @!P0 IMAD.MOV.U32 R4, RZ, RZ, R7 ;  /* 0x000000ffff048224 */ /* 0x010fc600078e0007 */
[----:B--2---:R-:W-:Y:S01]  /*16950*/  STL [R1+0x14cc], R0 ;  /* 0x0014cc0001007387 */ /* 0x004fe20000100800 */
[----:B------:R-:W-:-:S03]  /*16960*/  PRMT R9, RZ, 0x7610, R9 ;  /* 0x00007610ff097816 */ /* 0x000fc60000000009 */
[----:B------:R-:W2:Y:S04]  /*16970*/  LDL R7, [R1+0x420] ;  /* 0x0004200001077983 */ /* 0x000ea80000100800 */
[----:B---3--:R0:W3:Y:S04]  /*16980*/  @!P0 LDG.E.U16 R6, desc[UR8][R4.64] ;  /* 0x0000000804068981 */ /* 0x0080e8000c1e1500 */
[----:B------:R-:W4:Y:S01]  /*16990*/  LDL R5, [R1+0x438] ;  /* 0x0004380001057983 */ /* 0x000f220000100800 */
[----:B0-----:R-:W-:Y:S01]  /*169a0*/  @!P1 IMAD.MOV.U32 R4, RZ, RZ, R10 ;  /* 0x000000ffff049224 */ /* 0x001fe200078e000a */
[----:B------:R-:W-:-:S02]  /*169b0*/  PRMT R13, RZ, 0x7610, R13 ;  /* 0x00007610ff0d7816 */ /* 0x000fc4000000000d */
[----:B------:R-:W-:Y:S01]  /*169c0*/  PRMT R8, RZ, 0x7610, R8 ;  /* 0x00007610ff087816 */ /* 0x000fe20000000008 */
[----:B---3--:R0:W-:Y:S04]  /*169d0*/  STL [R1+0x14], R6 ;  /* 0x0000140601007387 */ /* 0x0081e80000100800 */
[----:B------:R-:W3:Y:S04]  /*169e0*/  LDL R10, [R1+0x418] ;  /* 0x00041800010a7983 */ /* 0x000ee80000100800 */
[----:B----4-:R1:W4:Y:S04]  /*169f0*/  @!P1 LDG.E.U16 R9, desc[UR8][R4.64] ;  /* 0x0000000804099981 */ /* 0x010328000c1e1500 */
[----:B0-----:R-:W3:Y:S01]  /*16a00*/  LDL R6, [R1+0x424] ;  /* 0x0004240001067983 */ /* 0x001ee20000100800 */
[----:B-1----:R-:W-:-:S02]  /*16a10*/  @!P0 IMAD.MOV.U32 R4, RZ, RZ, R14 ;  /* 0x000000ffff048224 */ /* 0x002fc400078e000e */
[----:B------:R-:W-:-:S05]  /*16a20*/  @!P0 IMAD.MOV.U32 R5, RZ, RZ, R15 ;  /* 0x000000ffff058224 */ /* 0x000fca00078e000f */
[----:B------:R0:W3:Y:S02]  /*16a30*/  @!P0 LDG.E.U16 R13, desc[UR8][R4.64] ;  /* 0x00000008040d8981 */ /* 0x0000e4000c1e1500 */
[----:B0-----:R-:W-:Y:S02]  /*16a40*/  @!P1 IMAD.MOV.U32 R4, RZ, RZ, R11 ;  /* 0x000000ffff049224 */ /* 0x001fe400078e000b */
[----:B------:R-:W-:-:S05]  /*16a50*/  @!P1 IMAD.MOV.U32 R5, RZ, RZ, R12 ;  /* 0x000000ffff059224 */ /* 0x000fca00078e000c */
[----:B------:R2:W3:Y:S01]  /*16a60*/  @!P1 LDG.E.U16 R8, desc[UR8][R4.64] ;  /* 0x0000000804089981 */ /* 0x0004e2000c1e1500 */
[----:B------:R-:W-:Y:S01]  /*16a70*/  PRMT R0, RZ, 0x7610, R0 ;  /* 0x00007610ff007816 */ /* 0x000fe20000000000 */
[----:B--2---:R-:W-:Y:S02]  /*16a80*/  @!P0 IMAD.MOV.U32 R5, RZ, RZ, R7 ;  /* 0x000000ffff058224 */ /* 0x004fe400078e0007 */
[----:B----4-:R0:W-:Y:S01]  /*16a90*/  STL [R1+0x10], R9 ;  /* 0x0000100901007387 */ /* 0x0101e20000100800 */
[----:B---3--:R-:W-:-:S05]  /*16aa0*/  @!P0 IMAD.MOV.U32 R4, RZ, RZ, R6 ;  /* 0x000000ffff048224 */ /* 0x008fca00078e0006 */
[----:B------:R1:W2:Y:S04]  /*16ab0*/  @!P0 LDG.E.U16 R0, desc[UR8][R4.64] ;  /* 0x0000000804008981 */ /* 0x0002a8000c1e1500 */
[----:B0-----:R-:W3:Y:S04]  /*16ac0*/  LDL R9, [R1+0x41c] ;  /* 0x00041c0001097983 */ /* 0x001ee80000100800 */
[----:B------:R0:W-:Y:S04]  /*16ad0*/  STL [R1+0xc], R13 ;  /* 0x00000c0d01007387 */ /* 0x0001e80000100800 */
[----:B------:R-:W4:Y:S04]  /*16ae0*/  LDL R12, [R1+0x414] ;  /* 0x00041400010c7983 */ /* 0x000f280000100800 */
[----:B------:R-:W4:Y:S04]  /*16af0*/  LDL R11, [R1+0x3c0] ;  /* 0x0003c000010b7983 */ /* 0x000f280000100800 */
[----:B0-----:R-:W4:Y:S04]  /*16b00*/  LDL R13, [R1+0x410] ;  /* 0x00041000010d7983 */ /* 0x001f280000100800 */
[----:B------:R0:W-:Y:S04]  /*16b10*/  STL [R1+0x8], R8 ;  /* 0x0000080801007387 */ /* 0x0001e80000100800 */
[----:B------:R-:W4:Y:S04]  /*16b20*/  LDL R7, [R1+0x3b8] ;  /* 0x0003b80001077983 */ /* 0x000f280000100800 */
[----:B------:R-:W4:Y:S04]  /*16b30*/  LDL R6, [R1+0x3bc] ;  /* 0x0003bc0001067983 */ /* 0x000f280000100800 */
[----:B0-----:R-:W4:Y:S01]  /*16b40*/  LDL R8, [R1+0x3c4] ;  /* 0x0003c40001087983 */ /* 0x001f220000100800 */
[----:B------:R-:W-:Y:S01]  /*16b50*/  PRMT R2, RZ, 0x7610, R2 ;  /* 0x00007610ff027816 */ /* 0x000fe20000000002 */
[----:B-1----:R-:W-:Y:S01]  /*16b60*/  @!P1 IMAD.MOV.U32 R5, RZ, RZ, R10 ;  /* 0x000000ffff059224 */ /* 0x002fe200078e000a */
[----:B------:R-:W-:Y:S01]  /*16b70*/  PRMT R29, RZ, 0x7610, R29 ;  /* 0x00007610ff1d7816 */ /* 0x000fe2000000001d */
[----:B---3--:R-:W-:Y:S01]  /*16b80*/  @!P1 IMAD.MOV.U32 R4, RZ, RZ, R9 ;  /* 0x000000ffff049224 */ /* 0x008fe200078e0009 */
[----:B--2---:R0:W-:Y:S04]  /*16b90*/  STL [R1+0x14d0], R0 ;  /* 0x0014d00001007387 */ /* 0x0041e80000100800 */
[----:B------:R-:W2:Y:S04]  /*16ba0*/  LDL R10, [R1+0x3b0] ;  /* 0x0003b000010a7983 */ /* 0x000ea80000100800 */
[----:B------:R-:W3:Y:S04]  /*16bb0*/  LDL R9, [R1+0x3b4] ;  /* 0x0003b40001097983 */ /* 0x000ee80000100800 */
[----:B------:R4:W3:Y:S02]  /*16bc0*/  @!P1 LDG.E.U16 R2, desc[UR8][R4.64] ;  /* 0x0000000804029981 */ /* 0x0008e4000c1e1500 */
[----:B----4-:R-:W-:-:S02]  /*16bd0*/  @!P0 IMAD.MOV.U32 R4, RZ, RZ, R12 ;  /* 0x000000ffff048224 */ /* 0x010fc400078e000c */
[----:B------:R-:W-:-:S05]  /*16be0*/  @!P0 IMAD.MOV.U32 R5, RZ, RZ, R13 ;  /* 0x000000ffff058224 */ /* 0x000fca00078e000d */
[----:B------:R1:W4:Y:S01]  /*16bf0*/  @!P0 LDG.E.U16 R29, desc[UR8][R4.64] ;  /* 0x00000008041d8981 */ /* 0x000322000c1e1500 */
[----:B------:R-:W-:Y:S02]  /*16c00*/  PRMT R28, RZ, 0x7610, R28 ;  /* 0x00007610ff1c7816 */ /* 0x000fe4000000001c */
[----:B------:R-:W-:Y:S01]  /*16c10*/  PRMT R27, RZ, 0x7610, R27 ;  /* 0x00007610ff1b7816 */ /* 0x000fe2000000001b */
[----:B-1----:R-:W-:Y:S02]  /*16c20*/  @!P0 IMAD.MOV.U32 R5, RZ, RZ, R11 ;  /* 0x000000ffff058224 */ /* 0x002fe400078e000b */
[----:B------:R-:W-:-:S05]  /*16c30*/  @!P0 IMAD.MOV.U32 R4, RZ, RZ, R8 ;  /* 0x000000ffff048224 */ /* 0x000fca00078e0008 */
[----:B------:R1:W4:Y:S02]  /*16c40*/  @!P0 LDG.E.U16 R28, desc[UR8][R4.64] ;  /* 0x00000008041c8981 */ /* 0x000324000c1e1500 */
[----:B-1----:R-:W-:Y:S02]  /*16c50*/  @!P1 IMAD.MOV.U32 R4, RZ, RZ, R6 ;  /* 0x000000ffff049224 */ /* 0x002fe400078e0006 */
[----:B------:R-:W-:-:S05]  /*16c60*/  @!P1 IMAD.MOV.U32 R5, RZ, RZ, R7 ;  /* 0x000000ffff059224 */ /* 0x000fca00078e0007 */
[----:B------:R2:W4:Y:S01]  /*16c70*/  @!P1 LDG.E.U16 R27, desc[UR8][R4.64] ;  /* 0x00000008041b9981 */ /* 0x000522000c1e1500 */
[----:B------:R-:W-:Y:S01]  /*16c80*/  PRMT R26, RZ, 0x7610, R26 ;  /* 0x00007610ff1a7816 */ /* 0x000fe2000000001a */
[----:B--2---:R-:W-:Y:S02]  /*16c90*/  @!P0 IMAD.MOV.U32 R5, RZ, RZ, R10 ;  /* 0x000000ffff058224 */ /* 0x004fe400078e000a */
[----:B---3--:R-:W-:Y:S01]  /*16ca0*/  @!P0 IMAD.MOV.U32 R4, RZ, RZ, R9 ;  /* 0x000000ffff048224 */ /* 0x008fe200078e0009 */
[----:B------:R1:W-:Y:S04]  /*16cb0*/  STL [R1+0x14d4], R2 ;  /* 0x0014d40201007387 */ /* 0x0003e80000100800 */
[----:B------:R-:W2:Y:S04]  /*16cc0*/  @!P0 LDG.E.U16 R26, desc[UR8][R4.64] ;  /* 0x00000008041a8981 */ /* 0x000ea8000c1e1500 */
[----:B----4-:R-:W-:Y:S04]  /*16cd0*/  STL [R1+0x14d8], R29 ;  /* 0x0014d81d01007387 */ /* 0x010fe80000100800 */
[----:B0-----:R-:W3:Y:S04]  /*16ce0*/  LDL R0, [R1+0xa84] ;  /* 0x000a840001007983 */ /* 0x001ee80000100800 */
[----:B------:R-:W4:Y:S04]  /*16cf0*/  LDL R8, [R1+0x344] ;  /* 0x0003440001087983 */ /* 0x000f280000100800 */
[----:B------:R-:W-:Y:S04]  /*16d00*/  STL [R1+0x14e4], R28 ;  /* 0x0014e41c01007387 */ /* 0x000fe80000100800 */
[----:B------:R-:W4:Y:S04]  /*16d10*/  LDL R7, [R1+0xa80] ;  /* 0x000a800001077983 */ /* 0x000f280000100800 */
[----:B------:R-:W4:Y:S04]  /*16d20*/  LDL R6, [R1+0xa8c] ;  /* 0x000a8c0001067983 */ /* 0x000f280000100800 */
[----:B------:R-:W-:Y:S04]  /*16d30*/  STL [R1+0x14e8], R27 ;  /* 0x0014e81b01007387 */ /* 0x000fe80000100800 */
[----:B------:R-:W4:Y:S04]  /*16d40*/  LDL R11, [R1+0xaf8] ;  /* 0x000af800010b7983 */ /* 0x000f280000100800 */
[----:B-1----:R-:W4:Y:S04]  /*16d50*/  LDL R2, [R1+0xb04] ;  /* 0x000b040001027983 */ /* 0x002f280000100800 */
[----:B------:R-:W4:Y:S04]  /*16d60*/  LDL R13, [R1+0xb00] ;  /* 0x000b0000010d7983 */ /* 0x000f280000100800 */
[----:B------:R-:W4:Y:S04]  /*16d70*/  LDL R12, [R1+0xb0c] ;  /* 0x000b0c00010c7983 */ /* 0x000f280000100800 */
[----:B--2---:R-:W-:Y:S04]  /*16d80*/  STL [R1+0x14dc], R26 ;  /* 0x0014dc1a01007387 */ /* 0x004fe80000100800 */
[----:B------:R-:W2:Y:S01]  /*16d90*/  LDL R10, [R1+0x3a8] ;  /* 0x0003a800010a7983 */ /* 0x000ea20000100800 */
[----:B---3--:R-:W-:-:S03]  /*16da0*/  @!P0 IMAD.MOV.U32 R4, RZ, RZ, R0 ;  /* 0x000000ffff048224 */ /* 0x008fc600078e0000 */
[----:B------:R-:W3:Y:S01]  /*16db0*/  LDL R0, [R1+0x3ac] ;  /* 0x0003ac0001007983 */ /* 0x000ee20000100800 */
[----:B------:R-:W-:Y:S02]  /*16dc0*/  PRMT R16, RZ, 0x7610, R16 ;  /* 0x00007610ff107816 */ /* 0x000fe40000000010 */
[----:B------:R-:W-:Y:S01]  /*16dd0*/  PRMT R3, RZ, 0x7610, R3 ;  /* 0x00007610ff037816 */ /* 0x000fe20000000003 */
[----:B----4-:R-:W-:-:S05]  /*16de0*/  @!P0 IMAD.MOV.U32 R5, RZ, RZ, R8 ;  /* 0x000000ffff058224 */ /* 0x010fca00078e0008 */
[----:B------:R0:W4:Y:S04]  /*16df0*/  @!P0 LDG.E.U16 R16, desc[UR8][R4.64] ;  /* 0x0000000804108981 */ /* 0x000128000c1e1500 */
[----:B------:R1:W4:Y:S01]  /*16e00*/  @!P1 LDG.E.U16 R3, desc[UR8][R6.64] ;  /* 0x0000000806039981 */ /* 0x000322000c1e1500 */
[----:B0-----:R-:W-:Y:S02]  /*16e10*/  PRMT R4, RZ, 0x7610, R4 ;  /* 0x00007610ff047816 */ /* 0x001fe40000000004 */
[----:B------:R-:W-:Y:S01]  /*16e20*/  PRMT R5, RZ, 0x7610, R5 ;  /* 0x00007610ff057816 */ /* 0x000fe20000000005 */
[----:B-1----:R-:W-:Y:S02]  /*16e30*/  @!P0 IMAD.MOV.U32 R7, RZ, RZ, R11 ;  /* 0x000000ffff078224 */ /* 0x002fe400078e000b */
[----:B------:R-:W-:-:S05]  /*16e40*/  @!P0 IMAD.MOV.U32 R6, RZ, RZ, R2 ;  /* 0x000000ffff068224 */ /* 0x000fca00078e0002 */
[----:B------:R0:W4:Y:S01]  /*16e50*/  @!P0 LDG.E.U16 R4, desc[UR8][R6.64] ;  /* 0x0000000806048981 */ /* 0x000122000c1e1500 */
[----:B------:R-:W-:Y:S01]  /*16e60*/  PRMT R22, RZ, 0x7610, R22 ;  /* 0x00007610ff167816 */ /* 0x000fe20000000016 */
[----:B0-----:R-:W-:Y:S02]  /*16e70*/  @!P1 IMAD.MOV.U32 R6, RZ, RZ, R12 ;  /* 0x000000ffff069224 */ /* 0x001fe400078e000c */
[----:B------:R-:W-:-:S05]  /*16e80*/  @!P1 IMAD.MOV.U32 R7, RZ, RZ, R13 ;  /* 0x000000ffff079224 */ /* 0x000fca00078e000d */
[----:B------:R2:W4:Y:S02]  /*16e90*/  @!P1 LDG.E.U16 R5, desc[UR8][R6.64] ;  /* 0x0000000806059981 */ /* 0x000524000c1e1500 */
[----:B--2---:R-:W-:Y:S02]  /*16ea0*/  @!P1 IMAD.MOV.U32 R7, RZ, RZ, R10 ;  /* 0x000000ffff079224 */ /* 0x004fe400078e000a */
[----:B---3--:R-:W-:-:S05]  /*16eb0*/  @!P1 IMAD.MOV.U32 R6, RZ, RZ, R0 ;  /* 0x000000ffff069224 */ /* 0x008fca00078e0000 */
[----:B------:R-:W2:Y:S04]  /*16ec0*/  @!P1 LDG.E.U16 R22, desc[UR8][R6.64] ;  /* 0x0000000806169981 */ /* 0x000ea8000c1e1500 */
[----:B----4-:R0:W-:Y:S04]  /*16ed0*/  STL [R1+0x14ec], R16 ;  /* 0x0014ec1001007387 */ /* 0x0101e80000100800 */
[----:B------:R-:W3:Y:S04]  /*16ee0*/  LDL R9, [R1+0x3a0] ;  /* 0x0003a00001097983 */ /* 0x000ee80000100800 */
[----:B------:R-:W3:Y:S04]  /*16ef0*/  LDL R8, [R1+0x3a4] ;  /* 0x0003a40001087983 */ /* 0x000ee80000100800 */
[----:B------:R-:W4:Y:S04]  /*16f00*/  LDL R11, [R1+0xa88] ;  /* 0x000a8800010b7983 */ /* 0x000f280000100800 */
[----:B------:R-:W4:Y:S04]  /*16f10*/  LDL R2, [R1+0xa94] ;  /* 0x000a940001027983 */ /* 0x000f280000100800 */
[----:B------:R-:W4:Y:S04]  /*16f20*/  LDL R10, [R1+0xa90] ;  /* 0x000a9000010a7983 */ /* 0x000f280000100800 */
[----:B------:R-:W4:Y:S01]  /*16f30*/  LDL R0, [R1+0xa9c] ;  /* 0x000a9c0001007983 */ /* 0x000f220000100800 */
[----:B------:R-:W-:-:S03]  /*16f40*/  PRMT R20, RZ, 0x7610, R20 ;  /* 0x00007610ff147816 */ /* 0x000fc60000000014 */
[----:B--2---:R1:W-:Y:S04]  /*16f50*/  STL [R1+0x14e0], R22 ;  /* 0x0014e01601007387 */ /* 0x0043e80000100800 */
[----:B0-----:R-:W2:Y:S04]  /*16f60*/  LDL R16, [R1+0xb14] ;  /* 0x000b140001107983 */ /* 0x001ea80000100800 */
[----:B------:R-:W2:Y:S04]  /*16f70*/  LDL R27, [R1+0xb10] ;  /* 0x000b1000011b7983 */ /* 0x000ea80000100800 */
[----:B------:R-:W2:Y:S04]  /*16f80*/  LDL R26, [R1+0xb1c] ;  /* 0x000b1c00011a7983 */ /* 0x000ea80000100800 */
[----:B---3--:R4:W3:Y:S04]  /*16f90*/  @!P0 LDG.E.U16 R20, desc[UR8][R8.64] ;  /* 0x0000000808148981 */ /* 0x0088e8000c1e1500 */
[----:B------:R-:W3:Y:S04]  /*16fa0*/  LDL R13, [R1+0x398] ;  /* 0x00039800010d7983 */ /* 0x000ee80000100800 */
[----:B------:R-:W3:Y:S01]  /*16fb0*/  LDL R12, [R1+0x39c] ;  /* 0x00039c00010c7983 */ /* 0x000ee20000100800 */
[----:B------:R-:W-:-:S03]  /*16fc0*/  PRMT R7, RZ, 0x7610, R7 ;  /* 0x00007610ff077816 */ /* 0x000fc60000000007 */
[----:B------:R-:W3:Y:S04]  /*16fd0*/  LDL R15, [R1+0xa98] ;  /* 0x000a9800010f7983 */ /* 0x000ee80000100800 */
[----:B-1----:R-:W3:Y:S04]  /*16fe0*/  LDL R22, [R1+0xb08] ;  /* 0x000b080001167983 */ /* 0x002ee80000100800 */
[----:B------:R-:W3:Y:S01]  /*16ff0*/  LDL R14, [R1+0xaa0] ;  /* 0x000aa000010e7983 */ /* 0x000ee20000100800 */
[----:B------:R-:W-:Y:S02]  /*17000*/  PRMT R6, RZ, 0x7610, R6 ;  /* 0x00007610ff067816 */ /* 0x000fe40000000006 */
[----:B------:R-:W-:Y:S01]  /*17010*/  PRMT R18, RZ, 0x7610, R18 ;  /* 0x00007610ff127816 */ /* 0x000fe20000000012 */
[----:B------:R-:W3:Y:S01]  /*17020*/  LDL R29, [R1+0x388] ;  /* 0x00038800011d7983 */ /* 0x000ee20000100800 */
[----:B----4-:R-:W-:-:S02]  /*17030*/  @!P0 IMAD.MOV.U32 R9, RZ, RZ, R11 ;  /* 0x000000ffff098224 */ /* 0x010fc400078e000b */
[----:B------:R-:W-:Y:S02]  /*17040*/  @!P0 IMAD.MOV.U32 R8, RZ, RZ, R2 ;  /* 0x000000ffff088224 */ /* 0x000fe400078e0002 */
[----:B------:R-:W-:Y:S01]  /*17050*/  @!P1 IMAD.MOV.U32 R11, RZ, RZ, R10 ;  /* 0x000000ffff0b9224 */ /* 0x000fe200078e000a */
[----:B------:R-:W4:Y:S01]  /*17060*/  LDL R2, [R1+0xaa4] ;  /* 0x000aa40001027983 */ /* 0x000f220000100800 */
[----:B------:R-:W-:-:S03]  /*17070*/  @!P1 IMAD.MOV.U32 R10, RZ, RZ, R0 ;  /* 0x000000ffff0a9224 */ /* 0x000fc600078e0000 */
[----:B------:R-:W4:Y:S04]  /*17080*/  LDL R0, [R1+0xaac] ;  /* 0x000aac0001007983 */ /* 0x000f280000100800 */
[----:B------:R-:W4:Y:S04]  /*17090*/  @!P0 LDG.E.U16 R6, desc[UR8][R8.64] ;  /* 0x0000000808068981 */ /* 0x000f28000c1e1500 */
[----:B------:R2:W4:Y:S02]  /*170a0*/  @!P1 LDG.E.U16 R7, desc[UR8][R10.64] ;  /* 0x000000080a079981 */ /* 0x000524000c1e1500 */
[----:B--2---:R-:W-:-:S02]  /*170b0*/  @!P0 IMAD.MOV.U32 R10, RZ, RZ, R16 ;  /* 0x000000ffff0a8224 */ /* 0x004fc400078e0010 */
[----:B------:R-:W2:Y:S04]  /*170c0*/  LDL R16, [R1+0xb24] ;  /* 0x000b240001107983 */ /* 0x000ea80000100800 */
[----:B---3--:R0:W3:Y:S01]  /*170d0*/  @!P1 LDG.E.U16 R18, desc[UR8][R12.64] ;  /* 0x000000080c129981 */ /* 0x0080e2000c1e1500 */
[----:B------:R-:W-:-:S03]  /*170e0*/  @!P0 IMAD.MOV.U32 R11, RZ, RZ, R22 ;  /* 0x000000ffff0b8224 */ /* 0x000fc600078e0016 */
[----:B------:R-:W3:Y:S01]  /*170f0*/  LDL R22, [R1+0xb18] ;  /* 0x000b180001167983 */ /* 0x000ee20000100800 */
[----:B------:R-:W-:Y:S02]  /*17100*/  PRMT R8, RZ, 0x7610, R8 ;  /* 0x00007610ff087816 */ /* 0x000fe40000000008 */
[----:B------:R-:W-:-:S04]  /*17110*/  PRMT R9, RZ, 0x7610, R9 ;  /* 0x00007610ff097816 */ /* 0x000fc80000000009 */
[----:B------:R1:W3:Y:S01]  /*17120*/  @!P0 LDG.E.U16 R8, desc[UR8][R10.64] ;  /* 0x000000080a088981 */ /* 0x0002e2000c1e1500 */
[----:B0-----:R-:W-:Y:S02]  /*17130*/  @!P0 IMAD.MOV.U32 R13, RZ, RZ, R15 ;  /* 0x000000ffff0d8224 */ /* 0x001fe400078e000f */
[----:B----4-:R-:W-:Y:S02]  /*17140*/  @!P0 IMAD.MOV.U32 R12, RZ, RZ, R2 ;  /* 0x000000ffff0c8224 */ /* 0x010fe400078e0002 */
[----:B------:R-:W-:Y:S02]  /*17150*/  @!P1 IMAD.MOV.U32 R15, RZ, RZ, R14 ;  /* 0x000000ffff0f9224 */ /* 0x000fe400078e000e */
[----:B-1----:R-:W-:Y:S02]  /*17160*/  @!P1 IMAD.MOV.U32 R10, RZ, RZ, R26 ;  /* 0x000000ffff0a9224 */ /* 0x002fe400078e001a */
[----:B------:R-:W-:Y:S02]  /*17170*/  @!P1 IMAD.MOV.U32 R11, RZ, RZ, R27 ;  /* 0x000000ffff0b9224 */ /* 0x000fe400078e001b */
[----:B------:R-:W-:Y:S01]  /*17180*/  @!P1 IMAD.MOV.U32 R14, RZ, RZ, R0 ;  /* 0x000000ffff0e9224 */ /* 0x000fe200078e0000 */
[----:B------:R-:W4:Y:S04]  /*17190*/  LDL R26, [R1+0x408] ;  /* 0x00040800011a7983 */ /* 0x000f280000100800 */
[----:B------:R0:W4:Y:S04]  /*171a0*/  @!P1 LDG.E.U16 R9, desc[UR8][R10.64] ;  /* 0x000000080a099981 */ /* 0x000128000c1e1500 */
[----:B------:R-:W4:Y:S04]  /*171b0*/  LDL R2, [R1+0x40c] ;  /* 0x00040c0001027983 */ /* 0x000f280000100800 */
[----:B------:R-:W4:Y:S01]  /*171c0*/  LDL R0, [R1+0x394] ;  /* 0x0003940001007983 */ /* 0x000f220000100800 */
[----:B0-----:R-:W-:-:S02]  /*171d0*/  PRMT R10, RZ, 0x7610, R10 ;  /* 0x00007610ff0a7816 */ /* 0x001fc4000000000a */
[----:B------:R-:W-:-:S04]  /*171e0*/  PRMT R11, RZ, 0x7610, R11 ;  /* 0x00007610ff0b7816 */ /* 0x000fc8000000000b */
[----:B------:R0:W4:Y:S04]  /*171f0*/  @!P0 LDG.E.U16 R10, desc[UR8][R12.64] ;  /* 0x000000080c0a8981 */ /* 0x000128000c1e1500 */
[----:B------:R2:W4:Y:S01]  /*17200*/  @!P1 LDG.E.U16 R11, desc[UR8][R14.64] ;  /* 0x000000080e0b9981 */ /* 0x000522000c1e1500 */
[----:B0-----:R-:W-:Y:S01]  /*17210*/  PRMT R12, RZ, 0x7610, R12 ;  /* 0x00007610ff0c7816 */ /* 0x001fe2000000000c */
[----:B--2---:R-:W-:Y:S02]  /*17220*/  @!P0 IMAD.MOV.U32 R14, RZ, RZ, R16 ;  /* 0x000000ffff0e8224 */ /* 0x004fe400078e0010 */
[----:B---3--:R-:W-:Y:S02]  /*17230*/  @!P0 IMAD.MOV.U32 R15, RZ, RZ, R22 ;  /* 0x000000ffff0f8224 */ /* 0x008fe400078e0016 */
[----:B------:R-:W2:Y:S04]  /*17240*/  LDL R22, [R1+0x38c] ;  /* 0x00038c0001167983 */ /* 0x000ea80000100800 */
[----:B------:R-:W3:Y:S04]  /*17250*/  LDL.LU R16, [R1+0x30] ;  /* 0x0000300001107983 */ /* 0x000ee80000300800 */
[----:B------:R-:W2:Y:S04]  /*17260*/  LDL.LU R27, [R1+0x14] ;  /* 0x00001400011b7983 */ /* 0x000ea80000300800 */
[----:B------:R-:W2:Y:S04]  /*17270*/  LDL.LU R28, [R1+0x10] ;  /* 0x00001000011c7983 */ /* 0x000ea80000300800 */
[----:B------:R0:W2:Y:S04]  /*17280*/  @!P0 LDG.E.U16 R12, desc[UR8][R14.64] ;  /* 0x000000080e0c8981 */ /* 0x0000a8000c1e1500 */
[----:B------:R-:W0:Y:S04]  /*17290*/  LDL R14, [R1+0xb20] ;  /* 0x000b2000010e7983 */ /* 0x000e280000100800 */
[----:B------:R-:W0:Y:S01]  /*172a0*/  LDL R15, [R1+0xb2c] ;  /* 0x000b2c00010f7983 */ /* 0x000e220000100800 */
[----:B------:R-:W-:-:S02]  /*172b0*/  PRMT R13, RZ, 0x7610, R13 ;  /* 0x00007610ff0d7816 */ /* 0x000fc4000000000d */
[----:B------:R-:W-:Y:S02]  /*172c0*/  PRMT R17, RZ, 0x7610, R17 ;  /* 0x00007610ff117816 */ /* 0x000fe40000000011 */
[----:B0-----:R-:W-:-:S04]  /*172d0*/  @!P1 LOP3.LUT R15, R15, R14, RZ, 0x3c, !PT ;  /* 0x0000000e0f0f9212 */ /* 0x001fc800078e3cff */
[----:B------:R-:W-:-:S04]  /*172e0*/  @!P1 LOP3.LUT R14, R15, R14, RZ, 0x3c, !PT ;  /* 0x0000000e0f0e9212 */ /* 0x000fc800078e3cff */
[----:B------:R-:W-:-:S05]  /*172f0*/  @!P1 LOP3.LUT R15, R15, R14, RZ, 0x3c, !PT ;  /* 0x0000000e0f0f9212 */ /* 0x000fca00078e3cff */
[----:B------:R4:W2:Y:S02]  /*17300*/  @!P1 LDG.E.U16 R13, desc[UR8][R14.64] ;  /* 0x000000080e0d9981 */ /* 0x0008a4000c1e1500 */
[----:B----4-:R-:W-:Y:S02]  /*17310*/  @!P1 IMAD.MOV.U32 R14, RZ, RZ, R2 ;  /* 0x000000ffff0e9224 */ /* 0x010fe400078e0002 */
[----:B------:R-:W-:Y:S01]  /*17320*/  @!P1 IMAD.MOV.U32 R15, RZ, RZ, R26 ;  /* 0x000000ffff0f9224 */ /* 0x000fe200078e001a */
[----:B------:R-:W-:Y:S02]  /*17330*/  PRMT R19, RZ, 0x7610, R19 ;  /* 0x00007610ff137816 */ /* 0x000fe40000000013 */
[----:B------:R-:W-:Y:S01]  /*17340*/  PRMT R21, RZ, 0x7610, R21 ;  /* 0x00007610ff157816 */ /* 0x000fe20000000015 */
[----:B------:R-:W4:Y:S04]  /*17350*/  LDL R26, [R1+0xb30] ;  /* 0x000b3000011a7983 */ /* 0x000f280000100800 */
[----:B------:R0:W2:Y:S04]  /*17360*/  @!P1 LDG.E.U16 R17, desc[UR8][R14.64] ;  /* 0x000000080e119981 */ /* 0x0000a8000c1e1500 */
[----:B------:R-:W2:Y:S04]  /*17370*/  LDL R2, [R1+0xb38] ;  /* 0x000b380001027983 */ /* 0x000ea80000100800 */
[----:B------:R-:W2:Y:S01]  /*17380*/  LDL R15, [R1+0x390] ;  /* 0x00039000010f7983 */ /* 0x000ea20000100800 */
[----:B0-----:R-:W-:-:S03]  /*17390*/  @!P0 IMAD.MOV.U32 R14, RZ, RZ, R0 ;  /* 0x000000ffff0e8224 */ /* 0x001fc600078e0000 */
[----:B------:R-:W3:Y:S04]  /*173a0*/  LDL.LU R0, [R1+0x78] ;  /* 0x0000780001007983 */ /* 0x000ee80000300800 */
[----:B--2---:R0:W2:Y:S02]  /*173b0*/  @!P0 LDG.E.U16 R19, desc[UR8][R14.64] ;  /* 0x000000080e138981 */ /* 0x0040a4000c1e1500 */
[----:B0-----:R-:W-:Y:S02]  /*173c0*/  @!P1 IMAD.MOV.U32 R14, RZ, RZ, R22 ;  /* 0x000000ffff0e9224 */ /* 0x001fe400078e0016 */
[----:B------:R-:W-:Y:S01]  /*173d0*/  @!P1 IMAD.MOV.U32 R15, RZ, RZ, R29 ;  /* 0x000000ffff0f9224 */ /* 0x000fe200078e001d */
[----:B------:R-:W2:Y:S04]  /*173e0*/  LDL.LU R22, [R1+0x74] ;  /* 0x0000740001167983 */ /* 0x000ea80000300800 */
[----:B------:R0:W2:Y:S04]  /*173f0*/  @!P1 LDG.E.U16 R21, desc[UR8][R14.64] ;  /* 0x000000080e159981 */ /* 0x0000a8000c1e1500 */
[----:B------:R-:W0:Y:S04]  /*17400*/  LDL R14, [R1+0xaa8] ;  /* 0x000aa800010e7983 */ /* 0x000e280000100800 */
[----:B------:R-:W0:Y:S01]  /*17410*/  LDL R15, [R1+0xab4] ;  /* 0x000ab400010f7983 */ /* 0x000e220000100800 */
[----:B------:R-:W-:Y:S01]  /*17420*/  PRMT R23, RZ, 0x7610, R23 ;  /* 0x00007610ff177816 */ /* 0x000fe20000000017 */
[----:B------:R-:W1:Y:S01]  /*17430*/  S2R R29, SR_TID.X ;  /* 0x00000000001d7919 */ /* 0x000e620000002100 */
[----:B0-----:R-:W-:-:S04]  /*17440*/  @!P0 LOP3.LUT R15, R15, R14, RZ, 0x3c, !PT ;  /* 0x0000000e0f0f8212 */ /* 0x001fc800078e3cff */
[----:B------:R-:W-:-:S04]  /*17450*/  @!P0 LOP3.LUT R14, R15, R14, RZ, 0x3c, !PT ;  /* 0x0000000e0f0e8212 */ /* 0x000fc800078e3cff */
[----:B------:R-:W-:-:S05]  /*17460*/  @!P0 LOP3.LUT R15, R15, R14, RZ, 0x3c, !PT ;  /* 0x0000000e0f0f8212 */ /* 0x000fca00078e3cff */
[----:B------:R0:W2:Y:S04]  /*17470*/  @!P0 LDG.E.U16 R23, desc[UR8][R14.64] ;  /* 0x000000080e178981 */ /* 0x0000a8000c1e1500 */
[----:B------:R-:W0:Y:S04]  /*17480*/  LDL R14, [R1+0xab0] ;  /* 0x000ab000010e7983 */ /* 0x000e280000100800 */
[----:B------:R-:W0:Y:S01]  /*17490*/  LDL R15, [R1+0xabc] ;  /* 0x000abc00010f7983 */ /* 0x000e220000100800 */
[----:B-1----:R-:W-:Y:S02]  /*174a0*/  LOP3.LUT R29, R29, 0x3f, RZ, 0xc0, !PT ;  /* 0x0000003f1d1d7812 */ /* 0x002fe400078ec0ff */
[----:B------:R-:W-:-:S02]  /*174b0*/  PRMT R24, RZ, 0x7610, R24 ;  /* 0x00007610ff187816 */ /* 0x000fc40000000018 */
[----:B------:R-:W-:Y:S01]  /*174c0*/  PRMT R25, RZ, 0x7610, R25 ;  /* 0x00007610ff197816 */ /* 0x000fe20000000019 */
[----:B------:R-:W-:Y:S01]  /*174d0*/  IMAD.SHL.U32 R29, R29, 0x2, RZ ;  /* 0x000000021d1d7824 */ /* 0x000fe200078e00ff */
[----:B0-----:R-:W-:-:S04]  /*174e0*/  @!P1 LOP3.LUT R15, R15, R14, RZ, 0x3c, !PT ;  /* 0x0000000e0f0f9212 */ /* 0x001fc800078e3cff */
[----:B------:R-:W-:-:S04]  /*174f0*/  @!P1 LOP3.LUT R14, R15, R14, RZ, 0x3c, !PT ;  /* 0x0000000e0f0e9212 */ /* 0x000fc800078e3cff */
[----:B------:R-:W-:-:S05]  /*17500*/  @!P1 LOP3.LUT R15, R15, R14, RZ, 0x3c, !PT ;  /* 0x0000000e0f0f9212 */ /* 0x000fca00078e3cff */
[----:B------:R0:W2:Y:S02]  /*17510*/  @!P1 LDG.E.U16 R24, desc[UR8][R14.64] ;  /* 0x000000080e189981 */ /* 0x0000a4000c1e1500 */
[----:B0-----:R-:W-:Y:S02]  /*17520*/  @!P1 IMAD.MOV.U32 R14, RZ, RZ, R2 ;  /* 0x000000ffff0e9224 */ /* 0x001fe400078e0002 */
[----:B----4-:R-:W-:Y:S01]  /*17530*/  @!P1 IMAD.MOV.U32 R15, RZ, RZ, R26 ;  /* 0x000000ffff0f9224 */ /* 0x010fe200078e001a */
[C---:B------:R-:W-:Y:S01]  /*17540*/  LOP3.LUT R2, R29.reuse, 0x40, RZ, 0x3c, !PT ;  /* 0x000000401d027812 */ /* 0x040fe200078e3cff */
[----:B------:R-:W4:Y:S04]  /*17550*/  LDL.LU R26, [R1+0x8] ;  /* 0x00000800011a7983 */ /* 0x000f280000300800 */
[----:B------:R0:W2:Y:S04]  /*17560*/  @!P1 LDG.E.U16 R25, desc[UR8][R14.64] ;  /* 0x000000080e199981 */ /* 0x0000a8000c1e1500 */
[----:B---3--:R1:W-:Y:S04]  /*17570*/  STS.U16 [R2+UR5+0x5c80], R16 ;  /* 0x005c801002007988 */ /* 0x0083e80008000405 */
[----:B------:R3:W-:Y:S04]  /*17580*/  STS.U16 [R2+UR5+0x6400], R27 ;  /* 0x0064001b02007988 */ /* 0x0007e80008000405 */
[----:B------:R0:W-:Y:S04]  /*17590*/  STS.U16 [R2+UR5+0x6480], R28 ;  /* 0x0064801c02007988 */ /* 0x0001e80008000405 */
[----:B------:R-:W2:Y:S04]  /*175a0*/  LDL.LU R14, [R1+0x28] ;  /* 0x00002800010e7983 */ /* 0x000ea80000300800 */
[----:B------:R-:W2:Y:S04]  /*175b0*/  LDL.LU R15, [R1+0xc] ;  /* 0x00000c00010f7983 */ /* 0x000ea80000300800 */
[----:B-1----:R-:W2:Y:S04]  /*175c0*/  LDL.LU R16, [R1+0x14ec] ;  /* 0x0014ec0001107983 */ /* 0x002ea80000300800 */
[----:B---3--:R-:W3:Y:S04]  /*175d0*/  LDL.LU R27, [R1+0x14e8] ;  /* 0x0014e800011b7983 */ /* 0x008ee80000300800 */
[----:B0-----:R-:W2:Y:S01]  /*175e0*/  LDL.LU R28, [R1+0x14e4] ;  /* 0x0014e400011c7983 */ /* 0x001ea20000300800 */
[----:B------:R-:W-:-:S03]  /*175f0*/  LOP3.LUT R29, R29, 0x50, RZ, 0x3c, !PT ;  /* 0x000000501d1d7812 */ /* 0x000fc600078e3cff */
[----:B--2---:R0:W-:Y:S04]  /*17600*/  STS.U16 [R2+UR5+0x6c00], R28 ;  /* 0x006c001c02007988 */ /* 0x0041e80008000405 */
[----:B---3--:R-:W-:Y:S04]  /*17610*/  STS.U16 [R2+UR5+0x6c80], R27 ;  /* 0x006c801b02007988 */ /* 0x008fe80008000405 */
        /* <DEDUP_REMOVED lines=8> */
[----:B------:R-:W2:Y:S04]  /*176a0*/  LDL.LU R5, [R1+0x60] ;  /* 0x0000600001057983 */ /* 0x000ea80000300800 */
[----:B------:R0:W-:Y:S04]  /*176b0*/  STS.U16 [R29+UR5+0x4500], R0 ;  /* 0x004500001d007988 */ /* 0x0001e80008000405 */
[----:B------:R-:W4:Y:S04]  /*176c0*/  LDL.LU R2, [R1+0x70] ;  /* 0x0000700001027983 */ /* 0x000f280000300800 */
[----:B------:R1:W-:Y:S04]  /*176d0*/  STS.U16 [R29+UR5+0x4580], R22 ;  /* 0x004580161d007988 */ /* 0x0003e80008000405 */
[----:B0-----:R-:W4:Y:S04]  /*176e0*/  LDL.LU R0, [R1+0x6c] ;  /* 0x00006c0001007983 */ /* 0x001f280000300800 */
[----:B------:R-:W4:Y:S04]  /*176f0*/  LDL.LU R27, [R1+0x20] ;  /* 0x00002000011b7983 */ /* 0x000f280000300800 */
[----:B-1----:R-:W4:Y:S04]  /*17700*/  LDL.LU R22, [R1+0x14e0] ;  /* 0x0014e00001167983 */ /* 0x002f280000300800 */
[----:B--2---:R0:W-:Y:S04]  /*17710*/  STS.U16 [R29+UR5+0x4d00], R5 ;  /* 0x004d00051d007988 */ /* 0x0041e80008000405 */
[----:B---3--:R1:W-:Y:S04]  /*17720*/  STS.U16 [R29+UR5+0x4d80], R4 ;  /* 0x004d80041d007988 */ /* 0x0083e80008000405 */
[----:B------:R2:W-:Y:S04]  /*17730*/  STS.U16 [R29+UR5+0x5500], R3 ;  /* 0x005500031d007988 */ /* 0x0005e80008000405 */
[----:B----4-:R3:W-:Y:S04]  /*17740*/  STS.U16 [R29+UR5+0x5580], R16 ;  /* 0x005580101d007988 */ /* 0x0107e80008000405 */
[----:B------:R4:W-:Y:S04]  /*17750*/  STS.U16 [R29+UR5+0x5d00], R28 ;  /* 0x005d001c1d007988 */ /* 0x0009e80008000405 */
[----:B------:R1:W-:Y:S04]  /*17760*/  STS.U16 [R29+UR5+0x5d80], R14 ;  /* 0x005d800e1d007988 */ /* 0x0003e80008000405 */
[----:B------:R-:W-:Y:S04]  /*17770*/  STS.U16 [R29+UR5+0x6500], R15 ;  /* 0x0065000f1d007988 */ /* 0x000fe80008000405 */
[----:B0-----:R-:W4:Y:S04]  /*17780*/  LDL.LU R5, [R1+0x68] ;  /* 0x0000680001057983 */ /* 0x001f280000300800 */
[----:B-1----:R-:W4:Y:S04]  /*17790*/  LDL.LU R4, [R1+0x64] ;  /* 0x0000640001047983 */ /* 0x002f280000300800 */
[----:B--2---:R-:W2:Y:S04]  /*177a0*/  LDL.LU R3, [R1+0x50] ;  /* 0x0000500001037983 */ /* 0x004ea80000300800 */
[----:B---3--:R-:W3:Y:S04]  /*177b0*/  LDL.LU R16, [R1+0x4c] ;  /* 0x00004c0001107983 */ /* 0x008ee80000300800 */
[----:B----4-:R-:W4:Y:S04]  /*177c0*/  LDL.LU R28, [R1+0x38] ;  /* 0x00003800011c7983 */ /* 0x010f280000300800 */
[----:B------:R-:W2:Y:S04]  /*177d0*/  LDL.LU R14, [R1+0x34] ;  /* 0x00003400010e7983 */ /* 0x000ea80000300800 */
[----:B------:R0:W-:Y:S04]  /*177e0*/  STS.U16 [R29+UR5+0x6580], R26 ;  /* 0x0065801a1d007988 */ /* 0x0001e80008000405 */
[----:B0-----:R-:W2:Y:S01]  /*177f0*/  LDL.LU R26, [R1+0x14dc] ;  /* 0x0014dc00011a7983 */ /* 0x001ea20000300800 */
[----:B------:R-:W0:Y:S02]  /*17800*/  S2R R15, SR_TID.X ;  /* 0x00000000000f7919 */ /* 0x000e240000002100 */
[----:B0-----:R-:W-:-:S05]  /*17810*/  LOP3.LUT R15, R15, 0x3f, RZ, 0xc0, !PT ;  /* 0x0000003f0f0f7812 */ /* 0x001fca00078ec0ff */
[----:B------:R-:W-:Y:S01]  /*17820*/  IMAD.SHL.U32 R15, R15, 0x2, RZ ;  /* 0x000000020f0f7824 */ /* 0x000fe200078e00ff */
[----:B--2---:R-:W-:Y:S04]  /*17830*/  STS.U16 [R29+UR5+0x6d00], R26 ;  /* 0x006d001a1d007988 */ /* 0x004fe80008000405 */
[----:B------:R0:W-:Y:S04]  /*17840*/  STS.U16 [R29+UR5+0x6d80], R22 ;  /* 0x006d80161d007988 */ /* 0x0001e80008000405 */
[----:B------:R1:W-:Y:S04]  /*17850*/  STS.U16 [R29+UR5+0x7500], R6 ;  /* 0x007500061d007988 */ /* 0x0003e80008000405 */
        /* <DEDUP_REMOVED lines=8> */
[----:B------:R-:W2:Y:S04]  /*178e0*/  LDL.LU R29, [R1+0x14d8] ;  /* 0x0014d800011d7983 */ /* 0x000ea80000300800 */
[----:B------:R-:W2:Y:S04]  /*178f0*/  LDL.LU R9, [R1+0x58] ;  /* 0x0000580001097983 */ /* 0x000ea80000300800 */
[----:B------:R0:W-:Y:S04]  /*17900*/  STS.U16 [R26+UR5+0x4600], R2 ;  /* 0x004600021a007988 */ /* 0x0001e80008000405 */
[----:B------:R1:W-:Y:S04]  /*17910*/  STS.U16 [R26+UR5+0x4680], R0 ;  /* 0x004680001a007988 */ /* 0x0003e80008000405 */
[----:B0-----:R-:W4:Y:S04]  /*17920*/  LDL.LU R2, [R1+0x14d4] ;  /* 0x0014d40001027983 */ /* 0x001f280000300800 */
[----:B-1----:R-:W4:Y:S04]  /*17930*/  LDL.LU R0, [R1+0x14d0] ;  /* 0x0014d00001007983 */ /* 0x002f280000300800 */
[----:B--2---:R-:W-:Y:S04]  /*17940*/  STS.U16 [R26+UR5+0x4e00], R9 ;  /* 0x004e00091a007988 */ /* 0x004fe80008000405 */
[----:B------:R-:W-:Y:S04]  /*17950*/  STS.U16 [R26+UR5+0x4e80], R8 ;  /* 0x004e80081a007988 */ /* 0x000fe80008000405 */
[----:B------:R-:W-:Y:S04]  /*17960*/  STS.U16 [R26+UR5+0x5600], R7 ;  /* 0x005600071a007988 */ /* 0x000fe80008000405 */
[----:B---3--:R-:W-:Y:S04]  /*17970*/  STS.U16 [R26+UR5+0x5680], R6 ;  /* 0x005680061a007988 */ /* 0x008fe80008000405 */
[----:B------:R-:W-:Y:S04]  /*17980*/  STS.U16 [R26+UR5+0x5e00], R22 ;  /* 0x005e00161a007988 */ /* 0x000fe80008000405 */
[----:B------:R-:W-:Y:S04]  /*17990*/  STS.U16 [R26+UR5+0x5e80], R27 ;  /* 0x005e801b1a007988 */ /* 0x000fe80008000405 */
[----:B----4-:R0:W-:Y:S04]  /*179a0*/  STS.U16 [R26+UR5+0x6600], R0 ;  /* 0x006600001a007988 */ /* 0x0101e80008000405 */
[----:B------:R1:W-:Y:S04]  /*179b0*/  STS.U16 [R26+UR5+0x6680], R2 ;  /* 0x006680021a007988 */ /* 0x0003e80008000405 */
[----:B0-----:R-:W2:Y:S04]  /*179c0*/  LDL.LU R0, [R1+0x14cc] ;  /* 0x0014cc0001007983 */ /* 0x001ea80000300800 */
[----:B-1----:R-:W3:Y:S04]  /*179d0*/  LDL.LU R2, [R1+0x14c8] ;  /* 0x0014c80001027983 */ /* 0x002ee80000300800 */
[----:B------:R-:W4:Y:S04]  /*179e0*/  LDL.LU R27, [R1+0x2d8] ;  /* 0x0002d800011b7983 */ /* 0x000f280000300800 */
[----:B------:R-:W-:Y:S04]  /*179f0*/  STS.U16 [R26+UR5+0x6e00], R20 ;  /* 0x006e00141a007988 */ /* 0x000fe80008000405 */
[----:B------:R-:W-:Y:S01]  /*17a00*/  STS.U16 [R26+UR5+0x6e80], R18 ;  /* 0x006e80121a007988 */ /* 0x000fe20008000405 */
[----:B------:R-:W-:-:S03]  /*17a10*/  LOP3.LUT R15, R15, 0x70, RZ, 0x3c, !PT ;  /* 0x000000700f0f7812 */ /* 0x000fc600078e3cff */
        /* <DEDUP_REMOVED lines=8> */
[----:B------:R0:W-:Y:S04]  /*17aa0*/  STS.U16 [R15+UR5+0x5700], R28 ;  /* 0x0057001c0f007988 */ /* 0x0001e80008000405 */
[----:B------:R1:W-:Y:S01]  /*17ab0*/  STS.U16 [R15+UR5+0x5780], R14 ;  /* 0x0057800e0f007988 */ /* 0x0003e20008000405 */
[----:B0-----:R-:W1:Y:S01]  /*17ac0*/  S2R R28, SR_TID.X ;  /* 0x00000000001c7919 */ /* 0x001e620000002100 */
[----:B------:R-:W0:Y:S01]  /*17ad0*/  S2R R3, SR_TID.X ;  /* 0x0000000000037919 */ /* 0x000e220000002100 */
[C---:B-1----:R-:W-:Y:S01]  /*17ae0*/  LOP3.LUT R14, R28.reuse, 0x7, RZ, 0xc0, !PT ;  /* 0x000000071c0e7812 */ /* 0x042fe200078ec0ff */
[----:B------:R-:W-:-:S04]  /*17af0*/  IMAD.SHL.U32 R8, R28, 0x2, RZ ;  /* 0x000000021c087824 */ /* 0x000fc800078e00ff */
[----:B------:R-:W-:Y:S02]  /*17b00*/  IMAD R14, R14, 0x110, RZ ;  /* 0x000001100e0e7824 */ /* 0x000fe400078e02ff */
[----:B------:R-:W-:-:S03]  /*17b10*/  IMAD.SHL.U32 R9, R28, 0x40, RZ ;  /* 0x000000401c097824 */ /* 0x000fc600078e00ff */
[----:B------:R-:W-:-:S04]  /*17b20*/  LOP3.LUT R8, R14, 0x30, R8, 0x78, !PT ;  /* 0x000000300e087812 */ /* 0x000fc800078e7808 */
[----:B------:R-:W-:Y:S01]  /*17b30*/  LOP3.LUT R8, R8, 0x800, R9, 0xf8, !PT ;  /* 0x0000080008087812 */ /* 0x000fe200078ef809 */
[----:B---3--:R-:W-:Y:S04]  /*17b40*/  STS.U16 [R15+UR5+0x5f00], R2 ;  /* 0x005f00020f007988 */ /* 0x008fe80008000405 */
[----:B--2---:R-:W-:Y:S04]  /*17b50*/  STS.U16 [R15+UR5+0x5f80], R0 ;  /* 0x005f80000f007988 */ /* 0x004fe80008000405 */
[----:B------:R1:W-:Y:S04]  /*17b60*/  STS.U16 [R15+UR5+0x6700], R29 ;  /* 0x0067001d0f007988 */ /* 0x0003e80008000405 */
[----:B-1----:R-:W2:Y:S04]  /*17b70*/  LDL R29, [R1+0xb64] ;  /* 0x000b6400011d7983 */ /* 0x002ea80000100800 */
[----:B------:R-:W-:Y:S04]  /*17b80*/  STS.U16 [R15+UR5+0x6780], R17 ;  /* 0x006780110f007988 */ /* 0x000fe80008000405 */
[----:B------:R-:W-:Y:S04]  /*17b90*/  STS.U16 [R15+UR5+0x6f00], R19 ;  /* 0x006f00130f007988 */ /* 0x000fe80008000405 */
[----:B------:R-:W-:Y:S04]  /*17ba0*/  STS.U16 [R15+UR5+0x6f80], R21 ;  /* 0x006f80150f007988 */ /* 0x000fe80008000405 */
[----:B------:R-:W-:Y:S04]  /*17bb0*/  STS.U16 [R15+UR5+0x7700], R23 ;  /* 0x007700170f007988 */ /* 0x000fe80008000405 */
[----:B------:R-:W-:Y:S04]  /*17bc0*/  STS.U16 [R15+UR5+0x7780], R24 ;  /* 0x007780180f007988 */ /* 0x000fe80008000405 */
[----:B----4-:R-:W-:Y:S04]  /*17bd0*/  STS.U16 [R15+UR5+0x7f00], R27 ;  /* 0x007f001b0f007988 */ /* 0x010fe80008000405 */
[----:B------:R-:W-:Y:S01]  /*17be0*/  STS.U16 [R15+UR5+0x7f80], R25 ;  /* 0x007f80190f007988 */ /* 0x000fe20008000405 */
[----:B------:R-:W-:Y:S06]  /*17bf0*/  BAR.SYNC.DEFER_BLOCKING 0x0 ;  /* 0x0000000000007b1d */ /* 0x000fec0000010000 */
[----:B------:R-:W1:Y:S04]  /*17c00*/  LDSM.16.M88.4 R16, [R8+UR5+0x5000] ;  /* 0x005000050810783b */ /* 0x000e680008000200 */
[----:B------:R-:W3:Y:S01]  /*17c10*/  LDSM.16.M88.4 R12, [R8+UR5+0x6000] ;  /* 0x00600005080c783b */ /* 0x000ee20008000200 */
[----:B------:R-:W4:Y:S03]  /*17c20*/  S2R R20, SR_TID.X ;  /* 0x0000000000147919 */ /* 0x000f260000002100 */
[----:B0-----:R-:W-:Y:S04]  /*17c30*/  STL [R1+0x1400], R3 ;  /* 0x0014000301007387 */ /* 0x001fe80000100800 */
[----:B------:R-:W-:Y:S04]  /*17c40*/  LDSM.16.M88.4 R24, [R8+UR5+0x4000] ;  /* 0x004000050818783b */ /* 0x000fe80008000200 */
[----:B------:R-:W0:Y:S01]  /*17c50*/  LDSM.16.M88.4 R8, [R8+UR5+0x7000] ;  /* 0x007000050808783b */ /* 0x000e220008000200 */
[----:B------:R-:W-:-:S02]  /*17c60*/  IMAD.SHL.U32 R0, R3, 0x2, RZ ;  /* 0x0000000203007824 */ /* 0x000fc400078e00ff */
[----:B------:R-:W-:Y:S01]  /*17c70*/  IMAD.SHL.U32 R2, R3, 0x40, RZ ;  /* 0x0000004003027824 */ /* 0x000fe200078e00ff */
[----:B-1----:R-:W-:Y:S04]  /*17c80*/  STL.64 [R1+0x50], R16 ;  /* 0x0000501001007387 */ /* 0x002fe80000100a00 */
[----:B------:R-:W-:Y:S04]  /*17c90*/  STL.64 [R1+0x58], R18 ;  /* 0x0000581201007387 */ /* 0x000fe80000100a00 */
[----:B---3--:R-:W-:Y:S01]  /*17ca0*/  STL.64 [R1+0x40], R12 ;  /* 0x0000400c01007387 */ /* 0x008fe20000100a00 */
[----:B------:R-:W-:-:S03]  /*17cb0*/  IMAD.MOV.U32 R28, RZ, RZ, R14 ;  /* 0x000000ffff1c7224 */ /* 0x000fc600078e000e */
[----:B------:R1:W-:Y:S02]  /*17cc0*/  STL.64 [R1+0x48], R14 ;  /* 0x0000480e01007387 */ /* 0x0003e40000100a00 */
[----:B-1----:R-:W1:Y:S01]  /*17cd0*/  S2R R14, SR_TID.X ;  /* 0x00000000000e7919 */ /* 0x002e620000002100 */
[----:B----4-:R-:W-:-:S05]  /*17ce0*/  LOP3.LUT R22, R20, 0x7, RZ, 0xc0, !PT ;  /* 0x0000000714167812 */ /* 0x010fca00078ec0ff */
[----:B------:R-:W-:-:S05]  /*17cf0*/  IMAD R22, R22, 0x90, RZ ;  /* 0x0000009016167824 */ /* 0x000fca00078e02ff */
[----:B------:R-:W-:-:S04]  /*17d00*/  LOP3.LUT R0, R22, 0x10, R0, 0x78, !PT ;  /* 0x0000001016007812 */ /* 0x000fc800078e7800 */
[----:B------:R-:W-:Y:S01]  /*17d10*/  LOP3.LUT R0, R0, 0x400, R2, 0xf8, !PT ;  /* 0x0000040000007812 */ /* 0x000fe200078ef802 */
[----:B------:R-:W-:Y:S01]  /*17d20*/  IMAD.MOV.U32 R2, RZ, RZ, R15 ;  /* 0x000000ffff027224 */ /* 0x000fe200078e000f */
[----:B0-----:R-:W-:Y:S01]  /*17d30*/  STL.64 [R1+0x30], R8 ;  /* 0x0000300801007387 */ /* 0x001fe20000100a00 */
[----:B------:R-:W-:Y:S02]  /*17d40*/  IMAD.MOV.U32 R16, RZ, RZ, R8 ;  /* 0x000000ffff107224 */ /* 0x000fe400078e0008 */
[----:B------:R-:W-:Y:S01]  /*17d50*/  IMAD.MOV.U32 R3, RZ, RZ, R9 ;  /* 0x000000ffff037224 */ /* 0x000fe200078e0009 */
[----:B------:R-:W-:Y:S01]  /*17d60*/  LDSM.16.MT88.4 R4, [R0+UR5] ;  /* 0x000000050004783b */ /* 0x000fe20008004200 */
[C---:B-1----:R-:W-:Y:S01]  /*17d70*/  LOP3.LUT R15, R14.reuse, 0x7, RZ, 0xc0, !PT ;  /* 0x000000070e0f7812 */ /* 0x042fe200078ec0ff */
[----:B------:R-:W-:-:S04]  /*17d80*/  IMAD.SHL.U32 R12, R14, 0x2, RZ ;  /* 0x000000020e0c7824 */ /* 0x000fc800078e00ff */
[----:B------:R-:W-:Y:S02]  /*17d90*/  IMAD R15, R15, 0x90, RZ ;  /* 0x000000900f0f7824 */ /* 0x000fe400078e02ff */
[----:B------:R-:W-:-:S03]  /*17da0*/  IMAD.SHL.U32 R13, R14, 0x40, RZ ;  /* 0x000000400e0d7824 */ /* 0x000fc600078e00ff */
[----:B------:R-:W-:Y:S01]  /*17db0*/  LOP3.LUT R12, R15, 0x10, R12, 0x78, !PT ;  /* 0x000000100f0c7812 */ /* 0x000fe200078e780c */
[----:B------:R-:W-:Y:S03]  /*17dc0*/  STL.64 [R1+0x38], R10 ;  /* 0x0000380a01007387 */ /* 0x000fe60000100a00 */
[----:B------:R-:W-:-:S04]  /*17dd0*/  LOP3.LUT R12, R12, 0x400, R13, 0xf8, !PT ;  /* 0x000004000c0c7812 */ /* 0x000fc800078ef80d */
[----:B------:R-:W-:-:S06]  /*17de0*/  LOP3.LUT R12, R12, 0x40, RZ, 0x3c, !PT ;  /* 0x000000400c0c7812 */ /* 0x000fcc00078e3cff */
[----:B------:R-:W-:Y:S04]  /*17df0*/  LDSM.16.MT88.4 R12, [R12+UR5] ;  /* 0x000000050c0c783b */ /* 0x000fe80008004200 */
[----:B------:R-:W-:Y:S04]  /*17e00*/  STL.64 [R1+0x60], R24 ;  /* 0x0000601801007387 */ /* 0x000fe80000100a00 */
[----:B------:R-:W-:Y:S04]  /*17e10*/  STL.64 [R1+0x68], R26 ;  /* 0x0000681a01007387 */ /* 0x000fe80000100a00 */
[----:B--2---:R-:W0:Y:S04]  /*17e20*/  LDSM.16.MT88.4 R8, [R29+UR5] ;  /* 0x000000051d08783b */ /* 0x004e280008004200 */
[----:B0-----:R-:W-:Y:S04]  /*17e30*/  STL.64 [R1+0x14a0], R10 ;  /* 0x0014a00a01007387 */ /* 0x001fe80000100a00 */
[----:B------:R0:W-:Y:S02]  /*17e40*/  STL.64 [R1+0x1498], R8 ;  /* 0x0014980801007387 */ /* 0x0001e40000100a00 */
[----:B0-----:R-:W-:-:S02]  /*17e50*/  IMAD.MOV.U32 R8, RZ, RZ, R16 ;  /* 0x000000ffff087224 */ /* 0x001fc400078e0010 */
[----:B------:R-:W-:-:S05]  /*17e60*/  IMAD.MOV.U32 R9, RZ, RZ, R3 ;  /* 0x000000ffff097224 */ /* 0x000fca00078e0003 */
[----:B------:R0:W-:Y:S04]  /*17e70*/  STL.64 [R1+0x14b0], R8 ;  /* 0x0014b00801007387 */ /* 0x0001e80000100a00 */
[----:B------:R-:W-:Y:S04]  /*17e80*/  STL.64 [R1+0x1488], R14 ;  /* 0x0014880e01007387 */ /* 0x000fe80000100a00 */
[----:B------:R-:W-:Y:S04]  /*17e90*/  STL.64 [R1+0x1480], R12 ;  /* 0x0014800c01007387 */ /* 0x000fe80000100a00 */
[----:B0-----:R-:W2:Y:S04]  /*17ea0*/  LDL.LU.64 R8, [R1+0x1c0] ;  /* 0x0001c00001087983 */ /* 0x001ea80000300a00 */
[----:B------:R-:W3:Y:S01]  /*17eb0*/  LDL.LU.64 R10, [R1+0x1c8] ;  /* 0x0001c800010a7983 */ /* 0x000ee20000300a00 */
[----:B------:R-:W-:-:S02]  /*17ec0*/  IMAD.SHL.U32 R3, R20, 0x2, RZ ;  /* 0x0000000214037824 */ /* 0x000fc400078e00ff */
[----:B------:R-:W-:-:S03]  /*17ed0*/  IMAD.SHL.U32 R16, R20, 0x40, RZ ;  /* 0x0000004014107824 */ /* 0x000fc600078e00ff */
[----:B------:R-:W-:Y:S02]  /*17ee0*/  LOP3.LUT R3, R22, 0x10, R3, 0x78, !PT ;  /* 0x0000001016037812 */ /* 0x000fe400078e7803 */
[----:B------:R-:W-:Y:S02]  /*17ef0*/  LDSM.16.MT88.4 R20, [R0+UR5+0x800] ;  /* 0x000800050014783b */ /* 0x000fe40008004200 */
[----:B------:R-:W-:-:S04]  /*17f00*/  LOP3.LUT R3, R3, 0x400, R16, 0xf8, !PT ;  /* 0x0000040003037812 */ /* 0x000fc800078ef810 */
[----:B------:R-:W-:-:S05]  /*17f10*/  LOP3.LUT R3, R3, 0x60, RZ, 0x3c, !PT ;  /* 0x0000006003037812 */ /* 0x000fca00078e3cff */
[----:B------:R-:W0:Y:S04]  /*17f20*/  LDSM.16.MT88.4 R16, [R3+UR5] ;  /* 0x000000050310783b */ /* 0x000e280008004200 */
[----:B---3--:R-:W-:Y:S04]  /*17f30*/  STL.64 [R1+0x14c0], R10 ;  /* 0x0014c00a01007387 */ /* 0x008fe80000100a00 */
[----:B--2---:R1:W-:Y:S04]  /*17f40*/  STL.64 [R1+0x14b8], R8 ;  /* 0x0014b80801007387 */ /* 0x0043e80000100a00 */
[----:B-1----:R-:W2:Y:S04]  /*17f50*/  LDL.LU.64 R8, [R1+0x1e0] ;  /* 0x0001e00001087983 */ /* 0x002ea80000300a00 */
[----:B------:R-:W2:Y:S04]  /*17f60*/  LDL.LU.64 R10, [R1+0x1e8] ;  /* 0x0001e800010a7983 */ /* 0x000ea80000300a00 */
[----:B------:R-:W3:Y:S04]  /*17f70*/  LDL.LU.64 R12, [R1+0x190] ;  /* 0x00019000010c7983 */ /* 0x000ee80000300a00 */
[----:B------:R-:W3:Y:S04]  /*17f80*/  LDL.LU.64 R14, [R1+0x198] ;  /* 0x00019800010e7983 */ /* 0x000ee80000300a00 */
[----:B0-----:R-:W-:Y:S04]  /*17f90*/  STL [R1+0x1444], R16 ;  /* 0x0014441001007387 */ /* 0x001fe80000100800 */
[----:B------:R0:W-:Y:S04]  /*17fa0*/  STL [R1+0x1440], R17 ;  /* 0x0014401101007387 */ /* 0x0001e80000100800 */
[----:B------:R-:W-:Y:S04]  /*17fb0*/  STL [R1+0x143c], R18 ;  /* 0x00143c1201007387 */ /* 0x000fe80000100800 */
[----:B------:R-:W-:Y:S04]  /*17fc0*/  STL [R1+0x1438], R19 ;  /* 0x0014381301007387 */ /* 0x000fe80000100800 */
[----:B0-----:R-:W4:Y:S04]  /*17fd0*/  LDL.64 R16, [R1+0x50] ;  /* 0x0000500001107983 */ /* 0x001f280000100a00 */
[----:B------:R-:W-:Y:S04]  /*17fe0*/  STL.64 [R1+0x13f8], R22 ;  /* 0x0013f81601007387 */ /* 0x000fe80000100a00 */
[----:B------:R0:W-:Y:S04]  /*17ff0*/  STL.64 [R1+0x13f0], R20 ;  /* 0x0013f01401007387 */ /* 0x0001e80000100a00 */
[----:B0-----:R-:W3:Y:S04]  /*18000*/  LDL.LU.64 R20, [R1+0x40] ;  /* 0x0000400001147983 */ /* 0x001ee80000300a00 */
[----:B------:R-:W-:Y:S01]  /*18010*/  STL [R1+0x1398], R0 ;  /* 0x0013980001007387 */ /* 0x000fe20000100800 */
[----:B--2---:R-:W-:-:S15]  /*18020*/  HMMA.16816.F32 R8, R4, R24, R8 ;  /* 0x000000180408723c */ /* 0x004fde0000001808 */
[----:B------:R-:W-:-:S04]  /*18030*/  NOP ;  /* 0x0000000000007918 */ /* 0x000fc80000000000 */
[----:B------:R-:W-:Y:S04]  /*18040*/  STL.64 [R1+0xa0], R8 ;  /* 0x0000a00801007387 */ /* 0x000fe80000100a00 */
[----:B------:R0:W-:Y:S04]  /*18050*/  STL.64 [R1+0xa8], R10 ;  /* 0x0000a80a01007387 */ /* 0x0001e80000100a00 */
[----:B0-----:R-:W4:Y:S04]  /*18060*/  LDL.LU.64 R10, [R1+0x14c0] ;  /* 0x0014c000010a7983 */ /* 0x001f280000300a00 */
[----:B------:R-:W4:Y:S04]  /*18070*/  LDL.LU.64 R8, [R1+0x14b8] ;  /* 0x0014b80001087983 */ /* 0x000f280000300a00 */
[----:B------:R-:W-:Y:S04]  /*18080*/  STL.64 [R1+0x14a8], R24 ;  /* 0x0014a81801007387 */ /* 0x000fe80000100a00 */
[----:B------:R-:W0:Y:S04]  /*18090*/  LDSM.16.MT88.4 R24, [R29+UR5+0x800] ;  /* 0x000800051d18783b */ /* 0x000e280008004200 */
[----:B0-----:R0:W-:Y:S04]  /*180a0*/  STL.64 [R1], R24 ;  /* 0x0000001801007387 */ /* 0x0011e80000100a00 */
[----:B------:R1:W-:Y:S04]  /*180b0*/  STL.64 [R1+0x8], R26 ;  /* 0x0000081a01007387 */ /* 0x0003e80000100a00 */
[----:B0-----:R-:W2:Y:S04]  /*180c0*/  LDL.LU.64 R24, [R1+0x130] ;  /* 0x0001300001187983 */ /* 0x001ea80000300a00 */
[----:B-1----:R-:W2:Y:S01]  /*180d0*/  LDL.LU.64 R26, [R1+0x138] ;  /* 0x00013800011a7983 */ /* 0x002ea20000300a00 */
[----:B----4-:R-:W-:-:S15]  /*180e0*/  HMMA.16816.F32 R8, R4, R16, R8 ;  /* 0x000000100408723c */ /* 0x010fde0000001808 */
[----:B------:R-:W-:-:S04]  /*180f0*/  NOP ;  /* 0x0000000000007918 */ /* 0x000fc80000000000 */
[----:B------:R0:W-:Y:S04]  /*18100*/  STL.64 [R1+0x90], R8 ;  /* 0x0000900801007387 */ /* 0x0001e80000100a00 */
[----:B------:R-:W-:Y:S04]  /*18110*/  STL [R1+0x98], R10 ;  /* 0x0000980a01007387 */ /* 0x000fe80000100800 */
[----:B0-----:R-:W2:Y:S01]  /*18120*/  LDL.LU.64 R8, [R1+0x14b0] ;  /* 0x0014b00001087983 */ /* 0x001ea20000300a00 */
[----:B---3--:R-:W-:Y:S01]  /*18130*/  HMMA.16816.F32 R12, R4, R20, R12 ;  /* 0x00000014040c723c */ /* 0x008fe2000000180c */
[----:B------:R-:W-:-:S02]  /*18140*/  IMAD.MOV.U32 R3, RZ, RZ, R11 ;  /* 0x000000ffff037224 */ /* 0x000fc400078e000b */
[----:B------:R-:W-:-:S03]  /*18150*/  IMAD.MOV.U32 R0, RZ, RZ, R21 ;  /* 0x000000ffff007224 */ /* 0x000fc600078e0015 */
[----:B------:R0:W-:Y:S02]  /*18160*/  STL [R1+0x1490], R3 ;  /* 0x0014900301007387 */ /* 0x0001e40000100800 */
[----:B0-----:R-:W-:-:S11]  /*18170*/  IMAD.MOV.U32 R3, RZ, RZ, R20 ;  /* 0x000000ffff037224 */ /* 0x001fd600078e0014 */
[----:B------:R-:W-:Y:S02]  /*18180*/  IMAD.MOV.U32 R23, RZ, RZ, R12 ;  /* 0x000000ffff177224 */ /* 0x000fe400078e000c */
[----:B------:R-:W-:Y:S02]  /*18190*/  IMAD.MOV.U32 R22, RZ, RZ, R13 ;  /* 0x000000ffff167224 */ /* 0x000fe400078e000d */
[----:B------:R-:W-:Y:S02]  /*181a0*/  IMAD.MOV.U32 R21, RZ, RZ, R14 ;  /* 0x000000ffff157224 */ /* 0x000fe400078e000e */
[----:B------:R-:W-:Y:S01]  /*181b0*/  IMAD.MOV.U32 R20, RZ, RZ, R15 ;  /* 0x000000ffff147224 */ /* 0x000fe200078e000f */
[----:B------:R-:W3:Y:S04]  /*181c0*/  LDL.LU.64 R12, [R1+0x180] ;  /* 0x00018000010c7983 */ /* 0x000ee80000300a00 */
[----:B------:R-:W3:Y:S04]  /*181d0*/  LDL.LU.64 R14, [R1+0x188] ;  /* 0x00018800010e7983 */ /* 0x000ee80000300a00 */
[----:B------:R-:W-:Y:S04]  /*181e0*/  STL.64 [R1+0x1450], R22 ;  /* 0x0014501601007387 */ /* 0x000fe80000100a00 */
[----:B------:R0:W-:Y:S04]  /*181f0*/  STL.64 [R1+0x1448], R20 ;  /* 0x0014481401007387 */ /* 0x0001e80000100a00 */
[----:B0-----:R-:W4:Y:S04]  /*18200*/  LDL.LU.64 R20, [R1+0x1b0] ;  /* 0x0001b00001147983 */ /* 0x001f280000300a00 */
[----:B------:R-:W4:Y:S01]  /*18210*/  LDL.LU.64 R22, [R1+0x1b8] ;  /* 0x0001b80001167983 */ /* 0x000f220000300a00 */
[----:B--2---:R-:W-:Y:S03]  /*18220*/  HMMA.16816.F32 R4, R4, R8, R24 ;  /* 0x000000080404723c */ /* 0x004fe60000001818 */
[----:B------:R-:W4:Y:S04]  /*18230*/  LDL.LU.64 R24, [R1+0x14a8] ;  /* 0x0014a80001187983 */ /* 0x000f280000300a00 */
[----:B------:R-:W4:Y:S04]  /*18240*/  LDL.LU.64 R10, [R1+0x14a0] ;  /* 0x0014a000010a7983 */ /* 0x000f280000300a00 */
[----:B------:R-:W4:Y:S08]  /*18250*/  LDL.LU.64 R8, [R1+0x1498] ;  /* 0x0014980001087983 */ /* 0x000f300000300a00 */
[----:B------:R-:W-:Y:S04]  /*18260*/  STL.64 [R1+0x13b8], R6 ;  /* 0x0013b80601007387 */ /* 0x000fe80000100a00 */
[----:B------:R0:W-:Y:S01]  /*18270*/  STL.64 [R1+0x13b0], R4 ;  /* 0x0013b00401007387 */ /* 0x0001e20000100a00 */
[----:B----4-:R-:W-:-:S15]  /*18280*/  HMMA.16816.F32 R20, R8, R24, R20 ;  /* 0x000000180814723c */ /* 0x010fde0000001814 */
[----:B------:R-:W-:-:S04]  /*18290*/  NOP ;  /* 0x0000000000007918 */ /* 0x000fc80000000000 */
[----:B------:R1:W-:Y:S04]  /*182a0*/  STL [R1+0x70], R20 ;  /* 0x0000701401007387 */ /* 0x0003e80000100800 */
[----:B------:R-:W2:Y:S04]  /*182b0*/  LDL.LU.64 R24, [R1+0x150] ;  /* 0x0001500001187983 */ /* 0x000ea80000300a00 */
[----:B------:R-:W2:Y:S01]  /*182c0*/  LDL.LU.64 R26, [R1+0x158] ;  /* 0x00015800011a7983 */ /* 0x000ea20000300a00 */
[----:B---3--:R-:W-:Y:S01]  /*182d0*/  HMMA.16816.F32 R12, R8, R16, R12 ;  /* 0x00000010080c723c */ /* 0x008fe2000000180c */
[----:B0-----:R-:W-:-:S02]  /*182e0*/  IMAD.MOV.U32 R4, RZ, RZ, R3 ;  /* 0x000000ffff047224 */ /* 0x001fc400078e0003 */
[----:B------:R-:W-:Y:S02]  /*182f0*/  IMAD.MOV.U32 R7, RZ, RZ, R2 ;  /* 0x000000ffff077224 */ /* 0x000fe400078e0002 */
[----:B------:R-:W-:Y:S02]  /*18300*/  IMAD.MOV.U32 R3, RZ, RZ, R16 ;  /* 0x000000ffff037224 */ /* 0x000fe400078e0010 */
[----:B------:R-:W-:Y:S02]  /*18310*/  IMAD.MOV.U32 R2, RZ, RZ, R17 ;  /* 0x000000ffff027224 */ /* 0x000fe400078e0011 */
[----:B------:R-:W-:Y:S02]  /*18320*/  IMAD.MOV.U32 R5, RZ, RZ, R0 ;  /* 0x000000ffff057224 */ /* 0x000fe400078e0000 */
[----:B------:R-:W-:Y:S02]  /*18330*/  IMAD.MOV.U32 R6, RZ, RZ, R28 ;  /* 0x000000ffff067224 */ /* 0x000fe400078e001c */
[----:B------:R-:W-:-:S02]  /*18340*/  IMAD.MOV.U32 R0, RZ, RZ, R21 ;  /* 0x000000ffff007224 */ /* 0x000fc400078e0015 */
[----:B------:R-:W-:Y:S02]  /*18350*/  IMAD.MOV.U32 R29, RZ, RZ, R22 ;  /* 0x000000ffff1d7224 */ /* 0x000fe400078e0016 */
[----:B------:R-:W-:Y:S02]  /*18360*/  IMAD.MOV.U32 R28, RZ, RZ, R23 ;  /* 0x000000ffff1c7224 */ /* 0x000fe400078e0017 */
[----:B------:R-:W-:Y:S02]  /*18370*/  IMAD.MOV.U32 R16, RZ, RZ, R12 ;  /* 0x000000ffff107224 */ /* 0x000fe400078e000c */
[----:B------:R-:W-:Y:S02]  /*18380*/  IMAD.MOV.U32 R17, RZ, RZ, R13 ;  /* 0x000000ffff117224 */ /* 0x000fe400078e000d */
[----:B------:R-:W-:Y:S02]  /*18390*/  IMAD.MOV.U32 R18, RZ, RZ, R14 ;  /* 0x000000ffff127224 */ /* 0x000fe400078e000e */
[----:B------:R-:W-:Y:S01]  /*183a0*/  IMAD.MOV.U32 R19, RZ, RZ, R15 ;  /* 0x000000ffff137224 */ /* 0x000fe200078e000f */
[----:B------:R-:W3:Y:S04]  /*183b0*/  LDL.LU.64 R12, [R1+0x100] ;  /* 0x00010000010c7983 */ /* 0x000ee80000300a00 */
[----:B------:R-:W3:Y:S04]  /*183c0*/  LDL.LU.64 R14, [R1+0x108] ;  /* 0x00010800010e7983 */ /* 0x000ee80000300a00 */
[----:B-1----:R-:W4:Y:S04]  /*183d0*/  LDL.LU.64 R20, [R1+0x1a0] ;  /* 0x0001a00001147983 */ /* 0x002f280000300a00 */
[----:B------:R-:W4:Y:S04]  /*183e0*/  LDL.LU.64 R22, [R1+0x1a8] ;  /* 0x0001a80001167983 */ /* 0x000f280000300a00 */
[----:B------:R-:W-:Y:S04]  /*183f0*/  STL.64 [R1+0x1460], R18 ;  /* 0x0014601201007387 */ /* 0x000fe80000100a00 */
[----:B------:R0:W-:Y:S02]  /*18400*/  STL.64 [R1+0x1458], R16 ;  /* 0x0014581001007387 */ /* 0x0001e40000100a00 */
[----:B0-----:R-:W-:-:S02]  /*18410*/  IMAD.MOV.U32 R16, RZ, RZ, R3 ;  /* 0x000000ffff107224 */ /* 0x001fc400078e0003 */
[----:B------:R-:W-:Y:S01]  /*18420*/  IMAD.MOV.U32 R17, RZ, RZ, R2 ;  /* 0x000000ffff117224 */ /* 0x000fe200078e0002 */
[----:B------:R-:W3:Y:S04]  /*18430*/  LDL.LU R3, [R1+0x1490] ;  /* 0x0014900001037983 */ /* 0x000ee80000300800 */
[----:B------:R-:W3:Y:S04]  /*18440*/  LDL R19, [R1+0xb60] ;  /* 0x000b600001137983 */ /* 0x000ee80000100800 */
[----:B------:R-:W-:Y:S04]  /*18450*/  STL.64 [R1+0x1478], R16 ;  /* 0x0014781001007387 */ /* 0x000fe80000100a00 */
[----:B------:R-:W-:Y:S04]  /*18460*/  STL.64 [R1+0x1470], R6 ;  /* 0x0014700601007387 */ /* 0x000fe80000100a00 */
[----:B------:R0:W-:Y:S01]  /*18470*/  STL.64 [R1+0x1468], R4 ;  /* 0x0014680401007387 */ /* 0x0001e20000100a00 */
[----:B--2---:R-:W-:Y:S03]  /*18480*/  HMMA.16816.F32 R24, R8, R4, R24 ;  /* 0x000000040818723c */ /* 0x004fe60000001818 */
[----:B0-----:R-:W3:-:S15]  /*18490*/  LDL.LU.64 R4, [R1+0x30] ;  /* 0x0000300001047983 */ /* 0x001ede0000300a00 */
[----:B------:R-:W-:Y:S01]  /*184a0*/  NOP ;  /* 0x0000000000007918 */ /* 0x000fe20000000000 */
[----:B------:R-:W-:Y:S04]  /*184b0*/  STL.64 [R1+0x1390], R26 ;  /* 0x0013901a01007387 */ /* 0x000fe80000100a00 */
[----:B------:R0:W-:Y:S04]  /*184c0*/  STL.64 [R1+0x1388], R24 ;  /* 0x0013881801007387 */ /* 0x0001e80000100a00 */
[----:B0-----:R-:W4:Y:S04]  /*184d0*/  LDL.LU.64 R24, [R1+0x60] ;  /* 0x0000600001187983 */ /* 0x001f280000300a00 */
[----:B------:R-:W2:Y:S01]  /*184e0*/  LDL.LU.64 R26, [R1+0x68] ;  /* 0x00006800011a7983 */ /* 0x000ea20000300a00 */
[----:B---3--:R-:W-:Y:S03]  /*184f0*/  HMMA.16816.F32 R8, R8, R4, R12 ;  /* 0x000000040808723c */ /* 0x008fe6000000180c */
[----:B------:R-:W4:Y:S04]  /*18500*/  LDL.LU.64 R14, [R1+0x1488] ;  /* 0x00148800010e7983 */ /* 0x000f280000300a00 */
[----:B------:R-:W4:Y:S01]  /*18510*/  LDL.LU.64 R12, [R1+0x1480] ;  /* 0x00148000010c7983 */ /* 0x000f220000300a00 */
[----:B------:R-:W-:-:S02]  /*18520*/  IMAD.MOV.U32 R17, RZ, RZ, R4 ;  /* 0x000000ffff117224 */ /* 0x000fc400078e0004 */
[----:B------:R-:W-:-:S09]  /*18530*/  IMAD.MOV.U32 R16, RZ, RZ, R5 ;  /* 0x000000ffff107224 */ /* 0x000fd200078e0005 */
[----:B------:R0:W-:Y:S04]  /*18540*/  STL.64 [R1+0x1370], R10 ;  /* 0x0013700a01007387 */ /* 0x0001e80000100a00 */
[----:B------:R1:W-:Y:S01]  /*18550*/  STL.64 [R1+0x1368], R8 ;  /* 0x0013680801007387 */ /* 0x0003e20000100a00 */
[----:B----4-:R-:W-:-:S15]  /*18560*/  HMMA.16816.F32 R4, R12, R24, R20 ;  /* 0x000000180c04723c */ /* 0x010fde0000001814 */
[----:B------:R-:W-:-:S04]  /*18570*/  NOP ;  /* 0x0000000000007918 */ /* 0x000fc80000000000 */
[----:B0-----:R-:W-:Y:S02]  /*18580*/  IMAD.MOV.U32 R10, RZ, RZ, R4 ;  /* 0x000000ffff0a7224 */ /* 0x001fe400078e0004 */
[----:B-1----:R-:W-:Y:S02]  /*18590*/  IMAD.MOV.U32 R9, RZ, RZ, R5 ;  /* 0x000000ffff097224 */ /* 0x002fe400078e0005 */
[----:B------:R-:W-:Y:S02]  /*185a0*/  IMAD.MOV.U32 R8, RZ, RZ, R6 ;  /* 0x000000ffff087224 */ /* 0x000fe400078e0006 */
[----:B------:R-:W-:Y:S01]  /*185b0*/  IMAD.MOV.U32 R2, RZ, RZ, R7 ;  /* 0x000000ffff027224 */ /* 0x000fe200078e0007 */
[----:B------:R-:W3:Y:S04]  /*185c0*/  LDL.LU.64 R4, [R1+0x170] ;  /* 0x0001700001047983 */ /* 0x000ee80000300a00 */
[----:B------:R-:W3:Y:S04]  /*185d0*/  LDL.LU.64 R6, [R1+0x178] ;  /* 0x0001780001067983 */ /* 0x000ee80000300a00 */
[----:B------:R-:W4:Y:S04]  /*185e0*/  LDL.LU.64 R20, [R1+0x140] ;  /* 0x0001400001147983 */ /* 0x000f280000300a00 */
[----:B------:R-:W4:Y:S04]  /*185f0*/  LDL.LU.64 R22, [R1+0x148] ;  /* 0x0001480001167983 */ /* 0x000f280000300a00 */
[----:B------:R-:W-:Y:S04]  /*18600*/  STL [R1+0x1380], R10 ;  /* 0x0013800a01007387 */ /* 0x000fe80000100800 */
[----:B------:R0:W-:Y:S04]  /*18610*/  STL.64 [R1+0x1378], R8 ;  /* 0x0013780801007387 */ /* 0x0001e80000100a00 */
[----:B0-----:R-:W2:Y:S04]  /*18620*/  LDL.LU.64 R8, [R1] ;  /* 0x0000000001087983 */ /* 0x001ea80000300a00 */
[----:B------:R-:W2:Y:S04]  /*18630*/  LDL.LU.64 R10, [R1+0x8] ;  /* 0x00000800010a7983 */ /* 0x000ea80000300a00 */
[----:B--2---:R0:W-:Y:S04]  /*18640*/  STL.64 [R1+0x13a8], R10 ;  /* 0x0013a80a01007387 */ /* 0x0041e80000100a00 */
[----:B------:R1:W-:Y:S04]  /*18650*/  STL.64 [R1+0x13a0], R8 ;  /* 0x0013a00801007387 */ /* 0x0003e80000100a00 */
[----:B0-----:R-:W2:Y:S01]  /*18660*/  LDL R10, [R1+0x38] ;  /* 0x00003800010a7983 */ /* 0x001ea20000100800 */
[----:B-1----:R-:W-:-:S02]  /*18670*/  IMAD.MOV.U32 R8, RZ, RZ, R17 ;  /* 0x000000ffff087224 */ /* 0x002fc400078e0011 */
[----:B------:R-:W-:Y:S01]  /*18680*/  IMAD.MOV.U32 R9, RZ, RZ, R16 ;  /* 0x000000ffff097224 */ /* 0x000fe200078e0010 */
[----:B------:R-:W2:Y:S04]  /*18690*/  LDL R11, [R1+0x3c] ;  /* 0x00003c00010b7983 */ /* 0x000ea80000100800 */
[----:B------:R-:W0:Y:S04]  /*186a0*/  LDSM.16.MT88.4 R16, [R19+UR5+0x800] ;  /* 0x000800051310783b */ /* 0x000e280008004200 */
[----:B0-----:R0:W-:Y:S04]  /*186b0*/  STL.64 [R1+0x10], R16 ;  /* 0x0000101001007387 */ /* 0x0011e80000100a00 */
[----:B------:R3:W-:Y:S04]  /*186c0*/  STL.64 [R1+0x18], R18 ;  /* 0x0000181201007387 */ /* 0x0007e80000100a00 */
[----:B0-----:R-:W3:Y:S02]  /*186d0*/  LDL.LU.64 R16, [R1+0x1478] ;  /* 0x0014780001107983 */ /* 0x001ee40000300a00 */
[----:B---3--:R-:W-:Y:S02]  /*186e0*/  HMMA.16816.F32 R16, R12, R16, R4 ;  /* 0x000000100c10723c */ /* 0x008fe40000001804 */
[----:B------:R-:W3:Y:S04]  /*186f0*/  LDL.LU.64 R6, [R1+0x1470] ;  /* 0x0014700001067983 */ /* 0x000ee80000300a00 */
[----:B------:R-:W4:-:S13]  /*18700*/  LDL.LU.64 R4, [R1+0x1468] ;  /* 0x0014680001047983 */ /* 0x000f1a0000300a00 */
[----:B------:R-:W-:Y:S04]  /*18710*/  STL.64 [R1+0xc0], R16 ;  /* 0x0000c01001007387 */ /* 0x000fe80000100a00 */
[----:B------:R0:W-:Y:S04]  /*18720*/  STL.64 [R1+0xc8], R18 ;  /* 0x0000c81201007387 */ /* 0x0001e80000100a00 */
[----:B0-----:R-:W2:Y:S04]  /*18730*/  LDL.LU.64 R18, [R1+0x1460] ;  /* 0x0014600001127983 */ /* 0x001ea80000300a00 */
[----:B------:R-:W2:Y:S01]  /*18740*/  LDL.LU.64 R16, [R1+0x1458] ;  /* 0x0014580001107983 */ /* 0x000ea20000300a00 */
[----:B----4-:R-:W-:-:S15]  /*18750*/  HMMA.16816.F32 R20, R12, R4, R20 ;  /* 0x000000040c14723c */ /* 0x010fde0000001814 */
[----:B------:R-:W-:-:S04]  /*18760*/  NOP ;  /* 0x0000000000007918 */ /* 0x000fc80000000000 */
[----:B------:R-:W-:Y:S04]  /*18770*/  STL.64 [R1+0x100], R20 ;  /* 0x0001001401007387 */ /* 0x000fe80000100a00 */
[----:B------:R0:W-:Y:S04]  /*18780*/  STL.64 [R1+0x108], R22 ;  /* 0x0001081601007387 */ /* 0x0001e80000100a00 */
[----:B0-----:R-:W4:Y:S04]  /*18790*/  LDL.LU.64 R22, [R1+0x1450] ;  /* 0x0014500001167983 */ /* 0x001f280000300a00 */
[----:B------:R-:W2:Y:S04]  /*187a0*/  LDL.LU.64 R20, [R1+0x1448] ;  /* 0x0014480001147983 */ /* 0x000ea80000300a00 */
[----:B---3--:R-:W-:Y:S04]  /*187b0*/  STL.64 [R1+0x1420], R6 ;  /* 0x0014200601007387 */ /* 0x008fe80000100a00 */
[----:B------:R0:W-:Y:S04]  /*187c0*/  STL.64 [R1+0x1418], R4 ;  /* 0x0014180401007387 */ /* 0x0001e80000100a00 */
[----:B0-----:R-:W3:Y:S04]  /*187d0*/  LDL.LU.64 R4, [R1+0x110] ;  /* 0x0001100001047983 */ /* 0x001ee80000300a00 */
[----:B------:R-:W3:Y:S02]  /*187e0*/  LDL.LU.64 R6, [R1+0x118] ;  /* 0x0001180001067983 */ /* 0x000ee40000300a00 */
[----:B---3--:R-:W-:Y:S02]  /*187f0*/  HMMA.16816.F32 R12, R12, R8, R4 ;  /* 0x000000080c0c723c */ /* 0x008fe40000001804 */
[----:B------:R-:W3:Y:S04]  /*18800*/  LDL.LU.64 R4, [R1+0x120] ;  /* 0x0001200001047983 */ /* 0x000ee80000300a00 */
[----:B------:R-:W3:-:S13]  /*18810*/  LDL.LU.64 R6, [R1+0x128] ;  /* 0x0001280001067983 */ /* 0x000eda0000300a00 */
[----:B------:R2:W-:Y:S04]  /*18820*/  STL.64 [R1+0xf0], R12 ;  /* 0x0000f00c01007387 */ /* 0x0005e80000100a00 */
[----:B------:R0:W-:Y:S01]  /*18830*/  STL.64 [R1+0xf8], R14 ;  /* 0x0000f80e01007387 */ /* 0x0001e20000100a00 */
[----:B--2---:R-:W-:Y:S02]  /*18840*/  IMAD.MOV.U32 R12, RZ, RZ, R16 ;  /* 0x000000ffff0c7224 */ /* 0x004fe400078e0010 */
[----:B------:R-:W-:Y:S02]  /*18850*/  IMAD.MOV.U32 R13, RZ, RZ, R17 ;  /* 0x000000ffff0d7224 */ /* 0x000fe400078e0011 */
[----:B0-----:R-:W-:Y:S02]  /*18860*/  IMAD.MOV.U32 R14, RZ, RZ, R18 ;  /* 0x000000ffff0e7224 */ /* 0x001fe400078e0012 */
[----:B------:R-:W-:Y:S01]  /*18870*/  IMAD.MOV.U32 R15, RZ, RZ, R19 ;  /* 0x000000ffff0f7224 */ /* 0x000fe200078e0013 */
[----:B---3--:R-:W-:Y:S04]  /*18880*/  STL.64 [R1+0x1430], R6 ;  /* 0x0014300601007387 */ /* 0x008fe80000100a00 */
[----:B------:R0:W-:Y:S04]  /*18890*/  STL.64 [R1+0x1428], R4 ;  /* 0x0014280401007387 */ /* 0x0001e80000100a00 */
[----:B0-----:R-:W2:Y:S04]  /*188a0*/  LDL.LU.64 R4, [R1+0x160] ;  /* 0x0001600001047983 */ /* 0x001ea80000300a00 */
[----:B------:R-:W2:Y:S04]  /*188b0*/  LDL.LU.64 R6, [R1+0x168] ;  /* 0x0001680001067983 */ /* 0x000ea80000300a00 */
[----:B------:R-:W-:Y:S04]  /*188c0*/  STL.64 [R1+0x1410], R10 ;  /* 0x0014100a01007387 */ /* 0x000fe80000100a00 */
[----:B------:R0:W-:Y:S04]  /*188d0*/  STL.64 [R1+0x1408], R8 ;  /* 0x0014080801007387 */ /* 0x0001e80000100a00 */
[----:B------:R-:W2:Y:S04]  /*188e0*/  LDL.LU R16, [R1+0x1444] ;  /* 0x0014440001107983 */ /* 0x000ea80000300800 */
[----:B------:R-:W2:Y:S04]  /*188f0*/  LDL.LU R17, [R1+0x1440] ;  /* 0x0014400001117983 */ /* 0x000ea80000300800 */
[----:B------:R-:W2:Y:S04]  /*18900*/  LDL.LU R18, [R1+0x143c] ;  /* 0x00143c0001127983 */ /* 0x000ea80000300800 */
[----:B------:R-:W2:Y:S04]  /*18910*/  LDL.LU R19, [R1+0x1438] ;  /* 0x0014380001137983 */ /* 0x000ea80000300800 */
[----:B0-----:R-:W3:Y:S04]  /*18920*/  LDL.LU.64 R8, [R1+0xe0] ;  /* 0x0000e00001087983 */ /* 0x001ee80000300a00 */
[----:B------:R-:W3:Y:S04]  /*18930*/  LDL.LU.64 R10, [R1+0xe8] ;  /* 0x0000e800010a7983 */ /* 0x000ee80000300a00 */
[----:B------:R0:W-:Y:S04]  /*18940*/  STL.64 [R1+0x13c8], R14 ;  /* 0x0013c80e01007387 */ /* 0x0001e80000100a00 */
[----:B------:R4:W-:Y:S01]  /*18950*/  STL.64 [R1+0x13c0], R12 ;  /* 0x0013c00c01007387 */ /* 0x0009e20000100a00 */
[----:B0-----:R-:W-:-:S02]  /*18960*/  IMAD.MOV.U32 R14, RZ, RZ, R21 ;  /* 0x000000ffff0e7224 */ /* 0x001fc400078e0015 */
[----:B------:R-:W-:Y:S02]  /*18970*/  IMAD.MOV.U32 R15, RZ, RZ, R20 ;  /* 0x000000ffff0f7224 */ /* 0x000fe400078e0014 */
[----:B----4-:R-:W-:Y:S02]  /*18980*/  IMAD.MOV.U32 R12, RZ, RZ, R23 ;  /* 0x000000ffff0c7224 */ /* 0x010fe400078e0017 */
[----:B------:R-:W-:Y:S01]  /*18990*/  IMAD.MOV.U32 R13, RZ, RZ, R22 ;  /* 0x000000ffff0d7224 */ /* 0x000fe200078e0016 */
[----:B------:R-:W4:Y:S04]  /*189a0*/  LDL.LU.64 R20, [R1+0xd0] ;  /* 0x0000d00001147983 */ /* 0x000f280000300a00 */
[----:B------:R-:W4:Y:S04]  /*189b0*/  LDL.LU.64 R22, [R1+0xd8] ;  /* 0x0000d80001167983 */ /* 0x000f280000300a00 */
[----:B------:R-:W-:Y:S04]  /*189c0*/  STL.64 [R1+0x13d8], R14 ;  /* 0x0013d80e01007387 */ /* 0x000fe80000100a00 */
[----:B------:R0:W-:Y:S04]  /*189d0*/  STL.64 [R1+0x13d0], R12 ;  /* 0x0013d00c01007387 */ /* 0x0001e80000100a00 */
[----:B0-----:R-:W3:Y:S04]  /*189e0*/  LDL.LU.64 R12, [R1+0x50] ;  /* 0x00005000010c7983 */ /* 0x001ee80000300a00 */
[----:B------:R-:W3:Y:S01]  /*189f0*/  LDL.64 R14, [R1+0x58] ;  /* 0x00005800010e7983 */ /* 0x000ee20000100a00 */
[----:B--2---:R-:W-:-:S15]  /*18a00*/  HMMA.16816.F32 R4, R16, R24, R4 ;  /* 0x000000181004723c */ /* 0x004fde0000001804 */
[----:B------:R-:W-:-:S04]  /*18a10*/  NOP ;  /* 0x0000000000007918 */ /* 0x000fc80000000000 */
[----:B------:R-:W-:Y:S04]  /*18a20*/  STL.64 [R1+0x110], R4 ;  /* 0x0001100401007387 */ /* 0x000fe80000100a00 */
[----:B------:R0:W-:Y:S04]  /*18a30*/  STL.64 [R1+0x118], R6 ;  /* 0x0001180601007387 */ /* 0x0001e80000100a00 */
[----:B0-----:R-:W3:Y:S04]  /*18a40*/  LDL.LU.64 R6, [R1+0x1430] ;  /* 0x0014300001067983 */ /* 0x001ee80000300a00 */
[----:B------:R-:W3:Y:S02]  /*18a50*/  LDL.LU.64 R4, [R1+0x1428] ;  /* 0x0014280001047983 */ /* 0x000ee40000300a00 */
[----:B---3--:R-:W-:-:S15]  /*18a60*/  HMMA.16816.F32 R4, R16, R12, R4 ;  /* 0x0000000c1004723c */ /* 0x008fde0000001804 */
[----:B------:R-:W-:-:S04]  /*18a70*/  NOP ;  /* 0x0000000000007918 */ /* 0x000fc80000000000 */
[----:B------:R-:W-:Y:S04]  /*18a80*/  STL.64 [R1+0x120], R4 ;  /* 0x0001200401007387 */ /* 0x000fe80000100a00 */
[----:B------:R0:W-:Y:S04]  /*18a90*/  STL.64 [R1+0x128], R6 ;  /* 0x0001280601007387 */ /* 0x0001e80000100a00 */
[----:B0-----:R-:W2:Y:S04]  /*18aa0*/  LDL.LU.64 R6, [R1+0x1420] ;  /* 0x0014200001067983 */ /* 0x001ea80000300a00 */
[----:B------:R-:W3:Y:S04]  /*18ab0*/  LDL.LU.64 R4, [R1+0x1418] ;  /* 0x0014180001047983 */ /* 0x000ee80000300a00 */
[----:B------:R0:W-:Y:S04]  /*18ac0*/  STL.64 [R1+0x13e8], R14 ;  /* 0x0013e80e01007387 */ /* 0x0001e80000100a00 */
[----:B------:R-:W2:Y:S04]  /*18ad0*/  LDL.LU R12, [R1+0xa0] ;  /* 0x0000a000010c7983 */ /* 0x000ea80000300800 */
[----:B------:R-:W2:Y:S04]  /*18ae0*/  LDL.LU R13, [R1+0xa4] ;  /* 0x0000a400010d7983 */ /* 0x000ea80000300800 */
[----:B0-----:R-:W2:Y:S04]  /*18af0*/  LDL.LU R14, [R1+0xa8] ;  /* 0x0000a800010e7983 */ /* 0x001ea80000300800 */
[----:B------:R-:W2:Y:S01]  /*18b00*/  LDL.LU R15, [R1+0xac] ;  /* 0x0000ac00010f7983 */ /* 0x000ea20000300800 */
[----:B---3--:R-:W-:-:S15]  /*18b10*/  HMMA.16816.F32 R8, R16, R4, R8 ;  /* 0x000000041008723c */ /* 0x008fde0000001808 */
[----:B------:R-:W-:-:S04]  /*18b20*/  NOP ;  /* 0x0000000000007918 */ /* 0x000fc80000000000 */
[----:B------:R-:W-:Y:S04]  /*18b30*/  STL.64 [R1+0x190], R8 ;  /* 0x0001900801007387 */ /* 0x000fe80000100a00 */
[----:B------:R0:W-:Y:S04]  /*18b40*/  STL.64 [R1+0x198], R10 ;  /* 0x0001980a01007387 */ /* 0x0001e80000100a00 */
[----:B0-----:R-:W3:Y:S04]  /*18b50*/  LDL.LU.64 R10, [R1+0x1410] ;  /* 0x00141000010a7983 */ /* 0x001ee80000300a00 */
[----:B------:R-:W4:Y:S04]  /*18b60*/  LDL.LU.64 R8, [R1+0x1408] ;  /* 0x0014080001087983 */ /* 0x000f280000300a00 */
[----:B--2---:R0:W-:Y:S04]  /*18b70*/  STL.64 [R1+0x13e0], R6 ;  /* 0x0013e00601007387 */ /* 0x0041e80000100a00 */
[----:B------:R-:W2:Y:S04]  /*18b80*/  LDL.LU R4, [R1+0x90] ;  /* 0x0000900001047983 */ /* 0x000ea80000300800 */
[----:B------:R-:W2:Y:S04]  /*18b90*/  LDL.LU R5, [R1+0x94] ;  /* 0x0000940001057983 */ /* 0x000ea80000300800 */
[----:B0-----:R-:W2:Y:S01]  /*18ba0*/  LDL.LU R6, [R1+0x98] ;  /* 0x0000980001067983 */ /* 0x001ea20000300800 */
[----:B------:R-:W-:-:S03]  /*18bb0*/  IMAD.MOV.U32 R7, RZ, RZ, R3 ;  /* 0x000000ffff077224 */ /* 0x000fc600078e0003 */
[----:B------:R-:W2:Y:S01]  /*18bc0*/  LDL.LU R3, [R1+0x1400] ;  /* 0x0014000001037983 */ /* 0x000ea20000300800 */
[----:B----4-:R-:W-:Y:S03]  /*18bd0*/  HMMA.16816.F32 R16, R16, R8, R20 ;  /* 0x000000081010723c */ /* 0x010fe60000001814 */
[----:B------:R-:W4:Y:S04]  /*18be0*/  LDL.LU.64 R22, [R1+0x13f8] ;  /* 0x0013f80001167983 */ /* 0x000f280000300a00 */
[----:B------:R-:W4:-:S12]  /*18bf0*/  LDL.LU.64 R20, [R1+0x13f0] ;  /* 0x0013f00001147983 */ /* 0x000f180000300a00 */
[----:B------:R-:W-:Y:S04]  /*18c00*/  STL.64 [R1+0x180], R16 ;  /* 0x0001801001007387 */ /* 0x000fe80000100a00 */
[----:B------:R0:W-:Y:S04]  /*18c10*/  STL.64 [R1+0x188], R18 ;  /* 0x0001881201007387 */ /* 0x0001e80000100a00 */
[----:B0-----:R-:W2:Y:S01]  /*18c20*/  LDL R19, [R1+0xb5c] ;  /* 0x000b5c0001137983 */ /* 0x001ea20000100800 */
[----:B----4-:R-:W-:-:S15]  /*18c30*/  HMMA.16816.F32 R12, R20, R26, R12 ;  /* 0x0000001a140c723c */ /* 0x010fde000000180c */
[----:B------:R-:W-:-:S04]  /*18c40*/  NOP ;  /* 0x0000000000007918 */ /* 0x000fc80000000000 */
[----:B------:R-:W-:Y:S04]  /*18c50*/  STL.64 [R1+0x1c0], R12 ;  /* 0x0001c00c01007387 */ /* 0x000fe80000100a00 */
[----:B------:R0:W-:Y:S04]  /*18c60*/  STL.64 [R1+0x1c8], R14 ;  /* 0x0001c80e01007387 */ /* 0x0001e80000100a00 */
[----:B0-----:R-:W2:Y:S02]  /*18c70*/  LDL.LU.64 R14, [R1+0x13e8] ;  /* 0x0013e800010e7983 */ /* 0x001ea40000300a00 */
[----:B--2---:R-:W-:Y:S01]  /*18c80*/  HMMA.16816.F32 R4, R20, R14, R4 ;  /* 0x0000000e1404723c */ /* 0x004fe20000001804 */
[----:B------:R-:W-:-:S02]  /*18c90*/  IMAD.MOV.U32 R17, RZ, RZ, R14 ;  /* 0x000000ffff117224 */ /* 0x000fc400078e000e */
[----:B------:R-:W-:-:S15]  /*18ca0*/  IMAD.MOV.U32 R16, RZ, RZ, R15 ;  /* 0x000000ffff107224 */ /* 0x000fde00078e000f */
[----:B------:R-:W-:Y:S01]  /*18cb0*/  NOP ;  /* 0x0000000000007918 */ /* 0x000fe20000000000 */
[----:B------:R-:W-:Y:S04]  /*18cc0*/  STL.64 [R1+0x1b0], R4 ;  /* 0x0001b00401007387 */ /* 0x000fe80000100a00 */
[----:B------:R0:W-:Y:S04]  /*18cd0*/  STL.64 [R1+0x1b8], R6 ;  /* 0x0001b80601007387 */ /* 0x0001e80000100a00 */
[----:B0-----:R-:W2:Y:S04]  /*18ce0*/  LDL.LU.64 R6, [R1+0x13e0] ;  /* 0x0013e00001067983 */ /* 0x001ea80000300a00 */
[----:B------:R-:W2:Y:S04]  /*18cf0*/  LDL.LU.64 R14, [R1+0x13d8] ;  /* 0x0013d800010e7983 */ /* 0x000ea80000300a00 */
[----:B------:R-:W2:Y:S02]  /*18d00*/  LDL.LU.64 R12, [R1+0x13d0] ;  /* 0x0013d000010c7983 */ /* 0x000ea40000300a00 */
[----:B--2---:R-:W-:Y:S02]  /*18d10*/  HMMA.16816.F32 R4, R20, R6, R12 ;  /* 0x000000061404723c */ /* 0x004fe4000000180c */
[----:B------:R-:W2:Y:S04]  /*18d20*/  LDL.LU.64 R14, [R1+0x13c8] ;  /* 0x0013c800010e7983 */ /* 0x000ea80000300a00 */
[----:B------:R-:W2:-:S13]  /*18d30*/  LDL.LU.64 R12, [R1+0x13c0] ;  /* 0x0013c000010c7983 */ /* 0x000e9a0000300a00 */
[----:B------:R-:W-:Y:S04]  /*18d40*/  STL.64 [R1+0x1a0], R4 ;  /* 0x0001a00401007387 */ /* 0x000fe80000100a00 */
[----:B------:R0:W-:Y:S04]  /*18d50*/  STL.64 [R1+0x1a8], R6 ;  /* 0x0001a80601007387 */ /* 0x0001e80000100a00 */
[----:B0-----:R-:W3:Y:S04]  /*18d60*/  LDL.LU.64 R6, [R1+0x13b8] ;  /* 0x0013b80001067983 */ /* 0x001ee80000300a00 */
[----:B------:R-:W3:Y:S02]  /*18d70*/  LDL.LU.64 R4, [R1+0x13b0] ;  /* 0x0013b00001047983 */ /* 0x000ee40000300a00 */
[----:B---3--:R-:W-:Y:S02]  /*18d80*/  HMMA.16816.F32 R4, R20, R10, R4 ;  /* 0x0000000a1404723c */ /* 0x008fe40000001804 */
[----:B------:R-:W3:Y:S04]  /*18d90*/  LDL.LU.64 R10, [R1+0x13a8] ;  /* 0x0013a800010a7983 */ /* 0x000ee80000300a00 */
[----:B------:R-:W3:-:S13]  /*18da0*/  LDL.LU.64 R8, [R1+0x13a0] ;  /* 0x0013a00001087983 */ /* 0x000eda0000300a00 */
[----:B------:R-:W-:Y:S04]  /*18db0*/  STL.64 [R1+0x170], R4 ;  /* 0x0001700401007387 */ /* 0x000fe80000100a00 */
[----:B------:R-:W-:Y:S04]  /*18dc0*/  STL.64 [R1+0x178], R6 ;  /* 0x0001780601007387 */ /* 0x000fe80000100a00 */
[----:B------:R-:W0:Y:S04]  /*18dd0*/  LDSM.16.MT88.4 R4, [R19+UR5+0x800] ;  /* 0x000800051304783b */ /* 0x000e280008004200 */
[----:B------:R1:W-:Y:S04]  /*18de0*/  STL [R1+0x1348], R19 ;  /* 0x0013481301007387 */ /* 0x0003e80000100800 */
[----:B-1----:R-:W4:Y:S04]  /*18df0*/  LDL.LU.64 R18, [R1+0x48] ;  /* 0x0000480001127983 */ /* 0x002f280000300a00 */
[----:B0-----:R-:W-:Y:S04]  /*18e00*/  STL.64 [R1+0x1328], R6 ;  /* 0x0013280601007387 */ /* 0x001fe80000100a00 */
[----:B------:R0:W-:Y:S04]  /*18e10*/  STL.64 [R1+0x1320], R4 ;  /* 0x0013200401007387 */ /* 0x0001e80000100a00 */
[----:B0-----:R-:W3:Y:S01]  /*18e20*/  LDL.LU R4, [R1+0x70] ;  /* 0x0000700001047983 */ /* 0x001ee20000300800 */
[----:B------:R-:W-:-:S02]  /*18e30*/  IMAD.MOV.U32 R5, RZ, RZ, R0 ;  /* 0x000000ffff057224 */ /* 0x000fc400078e0000 */
[----:B------:R-:W-:Y:S02]  /*18e40*/  IMAD.MOV.U32 R6, RZ, RZ, R29 ;  /* 0x000000ffff067224 */ /* 0x000fe400078e001d */
[----:B------:R-:W-:Y:S01]  /*18e50*/  IMAD.MOV.U32 R7, RZ, RZ, R28 ;  /* 0x000000ffff077224 */ /* 0x000fe200078e001c */
[----:B------:R-:W2:Y:S06]  /*18e60*/  LDL.LU R0, [R1+0x1398] ;  /* 0x0013980001007983 */ /* 0x000eac0000300800 */
[----:B---3--:R-:W-:-:S15]  /*18e70*/  HMMA.16816.F32 R4, R8, R26, R4 ;  /* 0x0000001a0804723c */ /* 0x008fde0000001804 */
[----:B------:R-:W-:-:S04]  /*18e80*/  NOP ;  /* 0x0000000000007918 */ /* 0x000fc80000000000 */
[----:B------:R-:W-:Y:S04]  /*18e90*/  STL.64 [R1+0x160], R4 ;  /* 0x0001600401007387 */ /* 0x000fe80000100a00 */
[----:B------:R0:W-:Y:S02]  /*18ea0*/  STL.64 [R1+0x168], R6 ;  /* 0x0001680601007387 */ /* 0x0001e40000100a00 */
[----:B0-----:R-:W-:Y:S02]  /*18eb0*/  IMAD.MOV.U32 R7, RZ, RZ, R26 ;  /* 0x000000ffff077224 */ /* 0x001fe400078e001a */
[----:B------:R-:W-:Y:S02]  /*18ec0*/  IMAD.MOV.U32 R6, RZ, RZ, R27 ;  /* 0x000000ffff067224 */ /* 0x000fe400078e001b */
[----:B------:R-:W4:Y:S04]  /*18ed0*/  LDL.LU.64 R26, [R1+0x1390] ;  /* 0x00139000011a7983 */ /* 0x000f280000300a00 */
[----:B------:R-:W4:Y:S01]  /*18ee0*/  LDL.LU.64 R24, [R1+0x1388] ;  /* 0x0013880001187983 */ /* 0x000f220000300a00 */
[----:B------:R-:W-:-:S02]  /*18ef0*/  IMAD.MOV.U32 R22, RZ, RZ, R17 ;  /* 0x000000ffff167224 */ /* 0x000fc400078e0011 */
[----:B------:R-:W-:-:S07]  /*18f00*/  IMAD.MOV.U32 R23, RZ, RZ, R16 ;  /* 0x000000ffff177224 */ /* 0x000fce00078e0010 */
[----:B--2---:R-:W-:Y:S01]  /*18f10*/  HMMA.16816.F32 R12, R8, R22, R12 ;  /* 0x00000016080c723c */ /* 0x004fe2000000180c */
[----:B------:R0:W-:Y:S04]  /*18f20*/  STL.64 [R1+0x1350], R22 ;  /* 0x0013501601007387 */ /* 0x0001e80000100a00 */
[----:B0-----:R-:W2:-:S14]  /*18f30*/  LDL.LU.64 R22, [R1+0x38] ;  /* 0x0000380001167983 */ /* 0x001e9c0000300a00 */
[----:B------:R0:W-:Y:S04]  /*18f40*/  STL.64 [R1+0x150], R12 ;  /* 0x0001500c01007387 */ /* 0x0001e80000100a00 */
[----:B------:R1:W-:Y:S01]  /*18f50*/  STL.64 [R1+0x158], R14 ;  /* 0x0001580e01007387 */ /* 0x0003e20000100a00 */
[----:B0-----:R-:W-:Y:S02]  /*18f60*/  IMAD.MOV.U32 R12, RZ, RZ, R10 ;  /* 0x000000ffff0c7224 */ /* 0x001fe400078e000a */
[----:B-1----:R-:W-:Y:S02]  /*18f70*/  IMAD.MOV.U32 R14, RZ, RZ, R8 ;  /* 0x000000ffff0e7224 */ /* 0x002fe400078e0008 */
[----:B------:R-:W-:Y:S01]  /*18f80*/  IMAD.MOV.U32 R13, RZ, RZ, R9 ;  /* 0x000000ffff0d7224 */ /* 0x000fe200078e0009 */
[----:B----4-:R-:W-:-:S15]  /*18f90*/  HMMA.16816.F32 R24, R8, R18, R24 ;  /* 0x000000120818723c */ /* 0x010fde0000001818 */
[----:B------:R-:W-:-:S04]  /*18fa0*/  NOP ;  /* 0x0000000000007918 */ /* 0x000fc80000000000 */
[----:B------:R-:W-:Y:S04]  /*18fb0*/  STL.64 [R1+0x140], R24 ;  /* 0x0001401801007387 */ /* 0x000fe80000100a00 */
[----:B------:R-:W-:Y:S04]  /*18fc0*/  STL.64 [R1+0x148], R26 ;  /* 0x0001481a01007387 */ /* 0x000fe80000100a00 */
[----:B------:R-:W3:Y:S04]  /*18fd0*/  LDL.LU R10, [R1+0x1380] ;  /* 0x00138000010a7983 */ /* 0x000ee80000300800 */
[----:B------:R-:W4:Y:S01]  /*18fe0*/  LDL.LU.64 R8, [R1+0x1378] ;  /* 0x0013780001087983 */ /* 0x000f220000300a00 */
[C---:B------:R-:W-:Y:S01]  /*18ff0*/  LOP3.LUT R29, R3.reuse, 0x7, RZ, 0xc0, !PT ;  /* 0x00000007031d7812 */ /* 0x040fe200078ec0ff */
[----:B------:R-:W-:-:S02]  /*19000*/  IMAD.SHL.U32 R28, R3, 0x40, RZ ;  /* 0x00000040031c7824 */ /* 0x000fc400078e00ff */
[----:B------:R-:W-:Y:S02]  /*19010*/  IMAD.SHL.U32 R3, R3, 0x2, RZ ;  /* 0x0000000203037824 */ /* 0x000fe400078e00ff */
[----:B------:R-:W-:Y:S02]  /*19020*/  IMAD.MOV.U32 R5, RZ, RZ, R18 ;  /* 0x000000ffff057224 */ /* 0x000fe400078e0012 */
[----:B------:R-:W-:Y:S02]  /*19030*/  IMAD.MOV.U32 R4, RZ, RZ, R19 ;  /* 0x000000ffff047224 */ /* 0x000fe400078e0013 */
[----:B------:R-:W-:Y:S01]  /*19040*/  IMAD R29, R29, 0x110, RZ ;  /* 0x000001101d1d7824 */ /* 0x000fe200078e02ff */
[----:B------:R-:W0:Y:S04]  /*19050*/  LDSM.16.MT88.4 R24, [R0+UR5+0x1000] ;  /* 0x001000050018783b */ /* 0x000e280008004200 */
[----:B------:R-:W-:-:S04]  /*19060*/  LOP3.LUT R3, R29, 0x30, R3, 0x78, !PT ;  /* 0x000000301d037812 */ /* 0x000fc800078e7803 */
[----:B------:R-:W-:Y:S01]  /*19070*/  LOP3.LUT R3, R3, 0x800, R28, 0xf8, !PT ;  /* 0x0000080003037812 */ /* 0x000fe200078ef81c */
[----:B------:R1:W-:Y:S03]  /*19080*/  STL.64 [R1+0x1360], R6 ;  /* 0x0013600601007387 */ /* 0x0003e60000100a00 */
[----:B------:R-:W-:Y:S01]  /*19090*/  LOP3.LUT R3, R3, 0x40, RZ, 0x3c, !PT ;  /* 0x0000004003037812 */ /* 0x000fe200078e3cff */
[----:B------:R2:W-:Y:S01]  /*190a0*/  STL.64 [R1+0x1358], R4 ;  /* 0x0013580401007387 */ /* 0x0005e20000100a00 */
[----:B-1----:R-:W-:Y:S02]  /*190b0*/  IMAD.MOV.U32 R6, RZ, RZ, R12 ;  /* 0x000000ffff067224 */ /* 0x002fe400078e000c */
[----:B------:R-:W-:Y:S02]  /*190c0*/  IMAD.MOV.U32 R7, RZ, RZ, R11 ;  /* 0x000000ffff077224 */ /* 0x000fe400078e000b */
[----:B--2---:R-:W-:-:S02]  /*190d0*/  IMAD.MOV.U32 R4, RZ, RZ, R14 ;  /* 0x000000ffff047224 */ /* 0x004fc400078e000e */
[----:B------:R-:W-:Y:S02]  /*190e0*/  IMAD.MOV.U32 R5, RZ, RZ, R13 ;  /* 0x000000ffff057224 */ /* 0x000fe400078e000d */
[----:B------:R-:W1:Y:S01]  /*190f0*/  LDSM.16.M88.4 R12, [R3+UR5+0x4000] ;  /* 0x00400005030c783b */ /* 0x000e620008000200 */
[----:B------:R-:W-:-:S03]  /*19100*/  IMAD.MOV.U32 R19, RZ, RZ, R2 ;  /* 0x000000ffff137224 */ /* 0x000fc600078e0002 */
[----:B0-----:R0:W-:Y:S04]  /*19110*/  STL.64 [R1+0x12f8], R26 ;  /* 0x0012f81a01007387 */ /* 0x0011e80000100a00 */
[----:B0-----:R-:W2:Y:S04]  /*19120*/  LDL R27, [R1+0xb64] ;  /* 0x000b6400011b7983 */ /* 0x001ea80000100800 */
[----:B------:R-:W-:Y:S04]  /*19130*/  STL.64 [R1+0x12f0], R24 ;  /* 0x0012f01801007387 */ /* 0x000fe80000100a00 */
[----:B-1----:R-:W-:Y:S04]  /*19140*/  STL.64 [R1+0x90], R12 ;  /* 0x0000900c01007387 */ /* 0x002fe80000100a00 */
[----:B------:R-:W-:Y:S01]  /*19150*/  STL.64 [R1+0x98], R14 ;  /* 0x0000980e01007387 */ /* 0x000fe20000100a00 */
[----:B---3--:R-:W-:-:S02]  /*19160*/  IMAD.MOV.U32 R16, RZ, RZ, R10 ;  /* 0x000000ffff107224 */ /* 0x008fc400078e000a */
[----:B----4-:R-:W-:Y:S02]  /*19170*/  IMAD.MOV.U32 R17, RZ, RZ, R9 ;  /* 0x000000ffff117224 */ /* 0x010fe400078e0009 */
[----:B------:R-:W-:Y:S02]  /*19180*/  IMAD.MOV.U32 R18, RZ, RZ, R8 ;  /* 0x000000ffff127224 */ /* 0x000fe400078e0008 */
[----:B------:R-:W0:Y:S04]  /*19190*/  LDSM.16.M88.4 R8, [R3+UR5+0x5000] ;  /* 0x005000050308783b */ /* 0x000e280008000200 */
[----:B0-----:R-:W-:Y:S01]  /*191a0*/  STL.64 [R1+0x80], R8 ;  /* 0x0000800801007387 */ /* 0x001fe20000100a00 */
[----:B------:R-:W-:Y:S02]  /*191b0*/  IMAD.MOV.U32 R25, RZ, RZ, R8 ;  /* 0x000000ffff197224 */ /* 0x000fe400078e0008 */
[----:B------:R-:W-:-:S02]  /*191c0*/  IMAD.MOV.U32 R24, RZ, RZ, R9 ;  /* 0x000000ffff187224 */ /* 0x000fc400078e0009 */
[----:B------:R-:W-:Y:S01]  /*191d0*/  IMAD.MOV.U32 R28, RZ, RZ, R10 ;  /* 0x000000ffff1c7224 */ /* 0x000fe200078e000a */
[----:B------:R-:W-:Y:S01]  /*191e0*/  STL.64 [R1+0x88], R10 ;  /* 0x0000880a01007387 */ /* 0x000fe20000100a00 */
[----:B------:R-:W-:-:S03]  /*191f0*/  IMAD.MOV.U32 R2, RZ, RZ, R11 ;  /* 0x000000ffff027224 */ /* 0x000fc600078e000b */
[----:B------:R-:W0:Y:S04]  /*19200*/  LDSM.16.M88.4 R8, [R3+UR5+0x6000] ;  /* 0x006000050308783b */ /* 0x000e280008000200 */
[----:B------:R-:W3:Y:S04]  /*19210*/  LDL R15, [R1+0xb60] ;  /* 0x000b6000010f7983 */ /* 0x000ee80000100800 */
[----:B------:R-:W-:Y:S04]  /*19220*/  STL [R1+0x123c], R2 ;  /* 0x00123c0201007387 */ /* 0x000fe80000100800 */
[----:B------:R-:W-:Y:S04]  /*19230*/  STL [R1+0x1238], R28 ;  /* 0x0012381c01007387 */ /* 0x000fe80000100800 */
[----:B0-----:R-:W-:Y:S04]  /*19240*/  STL.64 [R1+0x70], R8 ;  /* 0x0000700801007387 */ /* 0x001fe80000100a00 */
[----:B------:R0:W-:Y:S01]  /*19250*/  STL.64 [R1+0x78], R10 ;  /* 0x0000780a01007387 */ /* 0x0001e20000100a00 */
[----:B------:R-:W-:-:S03]  /*19260*/  IMAD.MOV.U32 R29, RZ, RZ, R11 ;  /* 0x000000ffff1d7224 */ /* 0x000fc600078e000b */
[----:B0-----:R-:W4:Y:S04]  /*19270*/  LDL.LU.64 R10, [R1+0x1370] ;  /* 0x00137000010a7983 */ /* 0x001f280000300a00 */
[----:B------:R-:W4:Y:S04]  /*19280*/  LDL.LU.64 R8, [R1+0x1368] ;  /* 0x0013680001087983 */ /* 0x000f280000300a00 */
[----:B------:R-:W-:Y:S01]  /*19290*/  STL [R1+0x1240], R29 ;  /* 0x0012401d01007387 */ /* 0x000fe20000100800 */
[----:B------:R-:W-:Y:S02]  /*192a0*/  IMAD.MOV.U32 R12, RZ, RZ, R22 ;  /* 0x000000ffff0c7224 */ /* 0x000fe400078e0016 */
[----:B------:R-:W-:-:S02]  /*192b0*/  IMAD.MOV.U32 R2, RZ, RZ, R23 ;  /* 0x000000ffff027224 */ /* 0x000fc400078e0017 */
[----:B------:R-:W-:Y:S02]  /*192c0*/  IMAD.MOV.U32 R26, RZ, RZ, R12 ;  /* 0x000000ffff1a7224 */ /* 0x000fe400078e000c */
[----:B---3--:R-:W-:Y:S01]  /*192d0*/  LDSM.16.MT88.4 R12, [R15+UR5+0x1000] ;  /* 0x001000050f0c783b */ /* 0x008fe20008004200 */
[----:B----4-:R-:W-:Y:S03]  /*192e0*/  HMMA.16816.F32 R8, R4, R22, R8 ;  /* 0x000000160408723c */ /* 0x010fe60000001808 */
[----:B------:R-:W3:Y:S04]  /*192f0*/  LDL.LU.64 R6, [R1+0x1360] ;  /* 0x0013600001067983 */ /* 0x000ee80000300a00 */
[----:B------:R-:W4:-:S12]  /*19300*/  LDL.LU.64 R4, [R1+0x1358] ;  /* 0x0013580001047983 */ /* 0x000f180000300a00 */
[----:B------:R-:W-:Y:S04]  /*19310*/  STL.64 [R1+0x130], R8 ;  /* 0x0001300801007387 */ /* 0x000fe80000100a00 */
[----:B------:R-:W-:Y:S04]  /*19320*/  STL.64 [R1+0x138], R10 ;  /* 0x0001380a01007387 */ /* 0x000fe80000100a00 */
[----:B------:R-:W0:Y:S04]  /*19330*/  LDSM.16.M88.4 R8, [R3+UR5+0x7000] ;  /* 0x007000050308783b */ /* 0x000e280008000200 */
[----:B------:R-:W4:Y:S04]  /*19340*/  LDL.LU.64 R22, [R1+0x1350] ;  /* 0x0013500001167983 */ /* 0x000f280000300a00 */
[----:B------:R-:W-:Y:S04]  /*19350*/  STL [R1+0xfc0], R3 ;  /* 0x000fc00301007387 */ /* 0x000fe80000100800 */
[----:B0-----:R-:W-:Y:S04]  /*19360*/  STL.64 [R1+0x20], R8 ;  /* 0x0000200801007387 */ /* 0x001fe80000100a00 */
[----:B------:R-:W-:Y:S04]  /*19370*/  STL.64 [R1+0x28], R10 ;  /* 0x0000280a01007387 */ /* 0x000fe80000100a00 */
[----:B--2---:R-:W0:Y:S04]  /*19380*/  LDSM.16.MT88.4 R8, [R27+UR5+0x1000] ;  /* 0x001000051b08783b */ /* 0x004e280008004200 */
[----:B------:R1:W-:Y:S02]  /*19390*/  STL [R1+0x1300], R27 ;  /* 0x0013001b01007387 */ /* 0x0003e40000100800 */
[----:B-1----:R-:W-:-:S05]  /*193a0*/  IMAD.MOV.U32 R27, RZ, RZ, R2 ;  /* 0x000000ffff1b7224 */ /* 0x002fca00078e0002 */
[----:B------:R-:W-:Y:S04]  /*193b0*/  STL.64 [R1+0x1338], R26 ;  /* 0x0013381a01007387 */ /* 0x000fe80000100a00 */
[----:B------:R1:W-:Y:S04]  /*193c0*/  STL.64 [R1+0x1330], R24 ;  /* 0x0013301801007387 */ /* 0x0003e80000100a00 */
[----:B-1----:R-:W2:Y:S04]  /*193d0*/  LDL.LU.64 R24, [R1+0x10] ;  /* 0x0000100001187983 */ /* 0x002ea80000300a00 */
[----:B------:R-:W2:Y:S04]  /*193e0*/  LDL.LU.64 R26, [R1+0x18] ;  /* 0x00001800011a7983 */ /* 0x000ea80000300a00 */
[----:B0-----:R-:W-:Y:S04]  /*193f0*/  STL [R1+0x1284], R8 ;  /* 0x0012840801007387 */ /* 0x001fe80000100800 */
[----:B------:R-:W-:Y:S04]  /*19400*/  STL [R1+0x1280], R9 ;  /* 0x0012800901007387 */ /* 0x000fe80000100800 */
[----:B------:R3:W-:Y:S04]  /*19410*/  STL [R1+0x127c], R10 ;  /* 0x00127c0a01007387 */ /* 0x0007e80000100800 */
[----:B------:R0:W-:Y:S01]  /*19420*/  STL [R1+0x1278], R11 ;  /* 0x0012780b01007387 */ /* 0x0001e20000100800 */
[----:B---3--:R-:W-:-:S02]  /*19430*/  IMAD.MOV.U32 R10, RZ, RZ, R7 ;  /* 0x000000ffff0a7224 */ /* 0x008fc400078e0007 */
[----:B0-----:R-:W-:-:S07]  /*19440*/  IMAD.MOV.U32 R11, RZ, RZ, R6 ;  /* 0x000000ffff0b7224 */ /* 0x001fce00078e0006 */
[----:B--2---:R-:W-:-:S15]  /*19450*/  HMMA.16816.F32 R16, R24, R10, R16 ;  /* 0x0000000a1810723c */ /* 0x004fde0000001810 */
[----:B------:R-:W-:-:S04]  /*19460*/  NOP ;  /* 0x0000000000007918 */ /* 0x000fc80000000000 */
[----:B------:R-:W-:Y:S04]  /*19470*/  STL.64 [R1+0xe0], R16 ;  /* 0x0000e01001007387 */ /* 0x000fe80000100a00 */
[----:B------:R0:W-:Y:S04]  /*19480*/  STL.64 [R1+0xe8], R18 ;  /* 0x0000e81201007387 */ /* 0x0001e80000100a00 */
[----:B0-----:R-:W2:Y:S04]  /*19490*/  LDL.LU R19, [R1+0x1348] ;  /* 0x0013480001137983 */ /* 0x001ea80000300800 */
[----:B------:R0:W-:Y:S04]  /*194a0*/  STL.64 [R1+0x1340], R10 ;  /* 0x0013400a01007387 */ /* 0x0001e80000100a00 */
[----:B------:R-:W3:Y:S04]  /*194b0*/  LDL.LU R8, [R1+0xc0] ;  /* 0x0000c00001087983 */ /* 0x000ee80000300800 */
[----:B------:R-:W3:Y:S04]  /*194c0*/  LDL.LU R9, [R1+0xc4] ;  /* 0x0000c40001097983 */ /* 0x000ee80000300800 */
[----:B0-----:R-:W3:Y:S04]  /*194d0*/  LDL.LU R10, [R1+0xc8] ;  /* 0x0000c800010a7983 */ /* 0x001ee80000300800 */
[----:B------:R-:W3:Y:S04]  /*194e0*/  LDL.LU R11, [R1+0xcc] ;  /* 0x0000cc00010b7983 */ /* 0x000ee80000300800 */
[----:B------:R4:W-:Y:S01]  /*194f0*/  STL.64 [R1+0x1250], R14 ;  /* 0x0012500e01007387 */ /* 0x0009e20000100a00 */
[----:B------:R-:W-:-:S03]  /*19500*/  IMAD.MOV.U32 R21, RZ, RZ, R24 ;  /* 0x000000ffff157224 */ /* 0x000fc600078e0018 */
[----:B------:R-:W-:Y:S01]  /*19510*/  STL.64 [R1+0x1248], R12 ;  /* 0x0012480c01007387 */ /* 0x000fe20000100a00 */
[----:B------:R-:W-:-:S03]  /*19520*/  IMAD.MOV.U32 R20, RZ, RZ, R25 ;  /* 0x000000ffff147224 */ /* 0x000fc600078e0019 */
[----:B------:R-:W3:Y:S01]  /*19530*/  LDL.LU R24, [R1+0x100] ;  /* 0x0001000001187983 */ /* 0x000ee20000300800 */
[----:B------:R-:W-:-:S03]  /*19540*/  IMAD.MOV.U32 R3, RZ, RZ, R26 ;  /* 0x000000ffff037224 */ /* 0x000fc600078e001a */
[----:B------:R-:W3:Y:S01]  /*19550*/  LDL.LU R25, [R1+0x104] ;  /* 0x0001040001197983 */ /* 0x000ee20000300800 */
[----:B------:R-:W-:-:S03]  /*19560*/  IMAD.MOV.U32 R2, RZ, RZ, R27 ;  /* 0x000000ffff027224 */ /* 0x000fc600078e001b */
[----:B------:R-:W3:Y:S04]  /*19570*/  LDL.LU R26, [R1+0x108] ;  /* 0x00010800011a7983 */ /* 0x000ee80000300800 */
[----:B------:R-:W3:Y:S01]  /*19580*/  LDL.LU R27, [R1+0x10c] ;  /* 0x00010c00011b7983 */ /* 0x000ee20000300800 */
[----:B----4-:R-:W-:Y:S02]  /*19590*/  IMAD.MOV.U32 R15, RZ, RZ, R4 ;  /* 0x000000ffff0f7224 */ /* 0x010fe400078e0004 */
[----:B------:R-:W-:Y:S01]  /*195a0*/  IMAD.MOV.U32 R14, RZ, RZ, R5 ;  /* 0x000000ffff0e7224 */ /* 0x000fe200078e0005 */
[----:B------:R-:W4:Y:S04]  /*195b0*/  LDL.LU R4, [R1+0xf0] ;  /* 0x0000f00001047983 */ /* 0x000f280000300800 */
[----:B------:R-:W4:Y:S04]  /*195c0*/  LDL.LU R5, [R1+0xf4] ;  /* 0x0000f40001057983 */ /* 0x000f280000300800 */
[----:B------:R-:W4:Y:S04]  /*195d0*/  LDL.LU R6, [R1+0xf8] ;  /* 0x0000f80001067983 */ /* 0x000f280000300800 */
[----:B------:R-:W4:Y:S04]  /*195e0*/  LDL.LU R7, [R1+0xfc] ;  /* 0x0000fc0001077983 */ /* 0x000f280000300800 */
[----:B--2---:R-:W0:Y:S04]  /*195f0*/  LDSM.16.MT88.4 R16, [R19+UR5+0x1000] ;  /* 0x001000051310783b */ /* 0x004e280008004200 */
[----:B0-----:R0:W-:Y:S04]  /*19600*/  STL.64 [R1+0x11f8], R18 ;  /* 0x0011f81201007387 */ /* 0x0011e80000100a00 */
[----:B------:R1:W-:Y:S01]  /*19610*/  STL.64 [R1+0x11f0], R16 ;  /* 0x0011f01001007387 */ /* 0x0003e20000100a00 */
[----:B0-----:R-:W-:-:S02]  /*19620*/  IMAD.MOV.U32 R18, RZ, RZ, R3 ;  /* 0x000000ffff127224 */ /* 0x001fc400078e0003 */
[----:B-1----:R-:W-:Y:S02]  /*19630*/  IMAD.MOV.U32 R16, RZ, RZ, R21 ;  /* 0x000000ffff107224 */ /* 0x002fe400078e0015 */
[----:B------:R-:W-:Y:S02]  /*19640*/  IMAD.MOV.U32 R17, RZ, RZ, R20 ;  /* 0x000000ffff117224 */ /* 0x000fe400078e0014 */
[----:B------:R-:W-:-:S07]  /*19650*/  IMAD.MOV.U32 R19, RZ, RZ, R2 ;  /* 0x000000ffff137224 */ /* 0x000fce00078e0002 */
[----:B---3--:R-:W-:Y:S01]  /*19660*/  HMMA.16816.F32 R20, R16, R22, R8 ;  /* 0x000000161014723c */ /* 0x008fe20000001808 */
[----:B------:R-:W2:-:S15]  /*19670*/  LDL.LU.64 R10, [R1+0x1340] ;  /* 0x00134000010a7983 */ /* 0x000e9e0000300a00 */
[----:B------:R-:W-:-:S03]  /*19680*/  NOP ;  /* 0x0000000000007918 */ /* 0x000fc60000000000 */
[----:B------:R-:W-:Y:S02]  /*19690*/  IMAD.MOV.U32 R29, RZ, RZ, R20 ;  /* 0x000000ffff1d7224 */ /* 0x000fe400078e0014 */
[----:B------:R-:W-:Y:S02]  /*196a0*/  IMAD.MOV.U32 R2, RZ, RZ, R21 ;  /* 0x000000ffff027224 */ /* 0x000fe400078e0015 */
[----:B------:R-:W-:Y:S02]  /*196b0*/  IMAD.MOV.U32 R28, RZ, RZ, R22 ;  /* 0x000000ffff1c7224 */ /* 0x000fe400078e0016 */
[----:B------:R-:W-:Y:S02]  /*196c0*/  IMAD.MOV.U32 R3, RZ, RZ, R23 ;  /* 0x000000ffff037224 */ /* 0x000fe400078e0017 */
[----:B------:R-:W0:Y:S04]  /*196d0*/  LDSM.16.MT88.4 R20, [R0+UR5+0x1800] ;  /* 0x001800050014783b */ /* 0x000e280008004200 */
[----:B------:R-:W-:Y:S04]  /*196e0*/  STL [R1+0x1294], R3 ;  /* 0x0012940301007387 */ /* 0x000fe80000100800 */
[----:B------:R-:W-:Y:S04]  /*196f0*/  STL [R1+0x1290], R28 ;  /* 0x0012901c01007387 */ /* 0x000fe80000100800 */
[----:B------:R-:W-:Y:S04]  /*19700*/  STL [R1+0x128c], R2 ;  /* 0x00128c0201007387 */ /* 0x000fe80000100800 */
[----:B------:R-:W-:Y:S04]  /*19710*/  STL [R1+0x1288], R29 ;  /* 0x0012881d01007387 */ /* 0x000fe80000100800 */
[----:B0-----:R-:W-:Y:S04]  /*19720*/  STL.64 [R1+0x11a8], R22 ;  /* 0x0011a81601007387 */ /* 0x001fe80000100a00 */
[----:B------:R0:W-:Y:S04]  /*19730*/  STL.64 [R1+0x11a0], R20 ;  /* 0x0011a01401007387 */ /* 0x0001e80000100a00 */
[----:B0-----:R-:W3:Y:S01]  /*19740*/  LDL.LU R20, [R1+0x20] ;  /* 0x0000200001147983 */ /* 0x001ee20000300800 */
[----:B------:R-:W-:Y:S03]  /*19750*/  HMMA.16816.F32 R24, R16, R14, R24 ;  /* 0x0000000e1018723c */ /* 0x000fe60000001818 */
[----:B---3--:R0:W-:Y:S04]  /*19760*/  STL [R1+0x12c4], R20 ;  /* 0x0012c41401007387 */ /* 0x0081e80000100800 */
[----:B------:R-:W3:Y:S04]  /*19770*/  LDL.LU R21, [R1+0x24] ;  /* 0x0000240001157983 */ /* 0x000ee80000300800 */
[----:B---3--:R1:W-:Y:S04]  /*19780*/  STL [R1+0x1304], R21 ;  /* 0x0013041501007387 */ /* 0x0083e80000100800 */
[----:B0-----:R-:W2:Y:S04]  /*19790*/  LDL.LU R20, [R1+0x110] ;  /* 0x0001100001147983 */ /* 0x001ea80000300800 */
[----:B-1----:R-:W2:Y:S04]  /*197a0*/  LDL.LU R21, [R1+0x114] ;  /* 0x0001140001157983 */ /* 0x002ea80000300800 */
[----:B------:R-:W2:Y:S04]  /*197b0*/  LDL.LU R22, [R1+0x118] ;  /* 0x0001180001167983 */ /* 0x000ea80000300800 */
[----:B------:R-:W2:Y:S04]  /*197c0*/  LDL.LU R23, [R1+0x11c] ;  /* 0x00011c0001177983 */ /* 0x000ea80000300800 */
[----:B------:R0:W-:Y:S04]  /*197d0*/  STL [R1+0x1164], R0 ;  /* 0x0011640001007387 */ /* 0x0001e80000100800 */
[----:B------:R-:W-:Y:S04]  /*197e0*/  STL.64 [R1+0xc0], R24 ;  /* 0x0000c01801007387 */ /* 0x000fe80000100a00 */
[----:B------:R1:W-:Y:S01]  /*197f0*/  STL [R1+0xc8], R26 ;  /* 0x0000c81a01007387 */ /* 0x0003e20000100800 */
[----:B0-----:R-:W-:-:S03]  /*19800*/  IMAD.MOV.U32 R0, RZ, RZ, R27 ;  /* 0x000000ffff007224 */ /* 0x001fc600078e001b */
[----:B-1----:R-:W4:Y:S04]  /*19810*/  LDL.LU.64 R26, [R1+0x1338] ;  /* 0x00133800011a7983 */ /* 0x002f280000300a00 */
[----:B------:R-:W3:Y:S04]  /*19820*/  LDL.LU.64 R24, [R1+0x1330] ;  /* 0x0013300001187983 */ /* 0x000ee80000300a00 */
[----:B------:R0:W-:Y:S04]  /*19830*/  STL.64 [R1+0x1318], R14 ;  /* 0x0013180e01007387 */ /* 0x0001e80000100a00 */
[----:B------:R-:W2:Y:S04]  /*19840*/  LDL.LU R12, [R1+0x120] ;  /* 0x00012000010c7983 */ /* 0x000ea80000300800 */
[----:B------:R-:W2:Y:S04]  /*19850*/  LDL.LU R13, [R1+0x124] ;  /* 0x00012400010d7983 */ /* 0x000ea80000300800 */
[----:B0-----:R-:W2:Y:S04]  /*19860*/  LDL.LU R14, [R1+0x128] ;  /* 0x00012800010e7983 */ /* 0x001ea80000300800 */
[----:B------:R-:W2:Y:S04]  /*19870*/  LDL.LU R15, [R1+0x12c] ;  /* 0x00012c00010f7983 */ /* 0x000ea80000300800 */
[----:B------:R-:W-:Y:S01]  /*19880*/  STL [R1+0x1298], R0 ;  /* 0x0012980001007387 */ /* 0x000fe20000100800 */
[----:B----4-:R-:W-:Y:S03]  /*19890*/  HMMA.16816.F32 R16, R16, R26, R4 ;  /* 0x0000001a1010723c */ /* 0x010fe60000001804 */
[----:B------:R-:W2:Y:S04]  /*198a0*/  LDL.LU.64 R6, [R1+0x1328] ;  /* 0x0013280001067983 */ /* 0x000ea80000300a00 */
[----:B------:R-:W2:Y:S04]  /*198b0*/  LDL.LU.64 R4, [R1+0x1320] ;  /* 0x0013200001047983 */ /* 0x000ea80000300a00 */
[----:B------:R-:W-:Y:S04]  /*198c0*/  STL.64 [R1+0x1310], R26 ;  /* 0x0013101a01007387 */ /* 0x000fe80000100a00 */
[----:B---3--:R0:W-:Y:S04]  /*198d0*/  STL.64 [R1+0x1308], R24 ;  /* 0x0013081801007387 */ /* 0x0081e80000100a00 */
[----:B0-----:R-:W3:Y:S04]  /*198e0*/  LDL.LU R24, [R1+0x190] ;  /* 0x0001900001187983 */ /* 0x001ee80000300800 */
[----:B------:R-:W3:Y:S04]  /*198f0*/  LDL.LU R25, [R1+0x194] ;  /* 0x0001940001197983 */ /* 0x000ee80000300800 */
[----:B------:R-:W3:Y:S04]  /*19900*/  LDL.LU R26, [R1+0x198] ;  /* 0x00019800011a7983 */ /* 0x000ee80000300800 */
[----:B------:R-:W3:Y:S04]  /*19910*/  LDL.LU R27, [R1+0x19c] ;  /* 0x00019c00011b7983 */ /* 0x000ee80000300800 */
[----:B------:R-:W-:Y:S04]  /*19920*/  STL.64 [R1+0x1208], R18 ;  /* 0x0012081201007387 */ /* 0x000fe80000100a00 */
[----:B------:R0:W-:Y:S04]  /*19930*/  STL.64 [R1+0x1200], R16 ;  /* 0x0012001001007387 */ /* 0x0001e80000100a00 */
[----:B0-----:R-:W4:Y:S01]  /*19940*/  LDL.LU.64 R16, [R1+0x70] ;  /* 0x0000700001107983 */ /* 0x001f220000300a00 */
[----:B--2---:R-:W-:-:S15]  /*19950*/  HMMA.16816.F32 R20, R4, R10, R20 ;  /* 0x0000000a0414723c */ /* 0x004fde0000001814 */
[----:B------:R-:W-:-:S04]  /*19960*/  NOP ;  /* 0x0000000000007918 */ /* 0x000fc80000000000 */
[----:B------:R-:W-:Y:S02]  /*19970*/  IMAD.MOV.U32 R8, RZ, RZ, R20 ;  /* 0x000000ffff087224 */ /* 0x000fe400078e0014 */
[----:B------:R-:W-:Y:S02]  /*19980*/  IMAD.MOV.U32 R11, RZ, RZ, R23 ;  /* 0x000000ffff0b7224 */ /* 0x000fe400078e0017 */
[----:B------:R-:W-:Y:S02]  /*19990*/  IMAD.MOV.U32 R9, RZ, RZ, R21 ;  /* 0x000000ffff097224 */ /* 0x000fe400078e0015 */
[----:B------:R-:W-:Y:S01]  /*199a0*/  IMAD.MOV.U32 R10, RZ, RZ, R22 ;  /* 0x000000ffff0a7224 */ /* 0x000fe200078e0016 */
[----:B------:R-:W2:Y:S04]  /*199b0*/  LDL.LU R20, [R1+0x180] ;  /* 0x0001800001147983 */ /* 0x000ea80000300800 */
[----:B------:R-:W2:Y:S04]  /*199c0*/  LDL.LU R21, [R1+0x184] ;  /* 0x0001840001157983 */ /* 0x000ea80000300800 */
[----:B------:R-:W2:Y:S04]  /*199d0*/  LDL.LU R22, [R1+0x188] ;  /* 0x0001880001167983 */ /* 0x000ea80000300800 */
[----:B------:R-:W2:Y:S04]  /*199e0*/  LDL.LU R23, [R1+0x18c] ;  /* 0x00018c0001177983 */ /* 0x000ea80000300800 */
[----:B------:R-:W-:Y:S04]  /*199f0*/  STL [R1+0x12b8], R11 ;  /* 0x0012b80b01007387 */ /* 0x000fe80000100800 */
[----:B------:R0:W-:Y:S04]  /*19a00*/  STL [R1+0x12a4], R10 ;  /* 0x0012a40a01007387 */ /* 0x0001e80000100800 */
[----:B------:R-:W-:Y:S04]  /*19a10*/  STL [R1+0x12a0], R9 ;  /* 0x0012a00901007387 */ /* 0x000fe80000100800 */
[----:B------:R1:W-:Y:S04]  /*19a20*/  STL [R1+0x129c], R8 ;  /* 0x00129c0801007387 */ /* 0x0003e80000100800 */
[----:B0-----:R-:W1:Y:S04]  /*19a30*/  LDL.LU R10, [R1+0x58] ;  /* 0x00005800010a7983 */ /* 0x001e680000300800 */
[----:B------:R-:W1:Y:S02]  /*19a40*/  LDL.LU R11, [R1+0x5c] ;  /* 0x00005c00010b7983 */ /* 0x000e640000300800 */
[----:B-1----:R-:W-:Y:S02]  /*19a50*/  HMMA.16816.F32 R8, R4, R10, R12 ;  /* 0x0000000a0408723c */ /* 0x002fe4000000180c */
[----:B------:R-:W3:-:S15]  /*19a60*/  LDL.LU.64 R14, [R1+0x1318] ;  /* 0x00131800010e7983 */ /* 0x000ede0000300a00 */
[----:B------:R-:W-:Y:S02]  /*19a70*/  NOP ;  /* 0x0000000000007918 */ /* 0x000fe40000000000 */
[----:B------:R-:W-:Y:S02]  /*19a80*/  IMAD.MOV.U32 R28, RZ, RZ, R9 ;  /* 0x000000ffff1c7224 */ /* 0x000fe400078e0009 */
[----:B------:R-:W-:Y:S01]  /*19a90*/  IMAD.MOV.U32 R3, RZ, RZ, R8 ;  /* 0x000000ffff037224 */ /* 0x000fe200078e0008 */
[----:B------:R-:W2:Y:S04]  /*19aa0*/  LDL R9, [R1+0x94] ;  /* 0x0000940001097983 */ /* 0x000ea80000100800 */
[----:B------:R-:W2:Y:S04]  /*19ab0*/  LDL R8, [R1+0x90] ;  /* 0x0000900001087983 */ /* 0x000ea80000100800 */
[----:B------:R-:W-:Y:S04]  /*19ac0*/  STL [R1+0x12c0], R28 ;  /* 0x0012c01c01007387 */ /* 0x000fe80000100800 */
[----:B------:R-:W-:Y:S01]  /*19ad0*/  STL [R1+0x12bc], R3 ;  /* 0x0012bc0301007387 */ /* 0x000fe20000100800 */
[----:B---3--:R-:W-:-:S15]  /*19ae0*/  HMMA.16816.F32 R24, R4, R14, R24 ;  /* 0x0000000e0418723c */ /* 0x008fde0000001818 */
[----:B------:R-:W-:-:S04]  /*19af0*/  NOP ;  /* 0x0000000000007918 */ /* 0x000fc80000000000 */
[----:B------:R-:W-:Y:S02]  /*19b00*/  IMAD.MOV.U32 R15, RZ, RZ, R24 ;  /* 0x000000ffff0f7224 */ /* 0x000fe400078e0018 */
[----:B------:R-:W-:Y:S02]  /*19b10*/  IMAD.MOV.U32 R14, RZ, RZ, R25 ;  /* 0x000000ffff0e7224 */ /* 0x000fe400078e0019 */
[----:B------:R-:W-:Y:S02]  /*19b20*/  IMAD.MOV.U32 R13, RZ, RZ, R26 ;  /* 0x000000ffff0d7224 */ /* 0x000fe400078e001a */
[----:B------:R-:W-:Y:S02]  /*19b30*/  IMAD.MOV.U32 R12, RZ, RZ, R27 ;  /* 0x000000ffff0c7224 */ /* 0x000fe400078e001b */
[----:B------:R-:W2:Y:S04]  /*19b40*/  LDL.LU.64 R26, [R1+0x1310] ;  /* 0x00131000011a7983 */ /* 0x000ea80000300a00 */
[----:B------:R-:W3:Y:S04]  /*19b50*/  LDL.LU.64 R24, [R1+0x1308] ;  /* 0x0013080001187983 */ /* 0x000ee80000300a00 */
[----:B------:R-:W-:Y:S04]  /*19b60*/  STL.64 [R1+0x12b0], R14 ;  /* 0x0012b00e01007387 */ /* 0x000fe80000100a00 */
[----:B------:R0:W-:Y:S04]  /*19b70*/  STL.64 [R1+0x12a8], R12 ;  /* 0x0012a80c01007387 */ /* 0x0001e80000100a00 */
[----:B0-----:R-:W3:Y:S04]  /*19b80*/  LDL.LU R12, [R1+0x170] ;  /* 0x00017000010c7983 */ /* 0x001ee80000300800 */
[----:B------:R-:W3:Y:S04]  /*19b90*/  LDL.LU R13, [R1+0x174] ;  /* 0x00017400010d7983 */ /* 0x000ee80000300800 */
[----:B------:R-:W3:Y:S04]  /*19ba0*/  LDL.LU R14, [R1+0x178] ;  /* 0x00017800010e7983 */ /* 0x000ee80000300800 */
[----:B------:R-:W3:Y:S01]  /*19bb0*/  LDL.LU R15, [R1+0x17c] ;  /* 0x00017c00010f7983 */ /* 0x000ee20000300800 */
[----:B--2---:R-:W-:Y:S03]  /*19bc0*/  HMMA.16816.F32 R4, R4, R26, R20 ;  /* 0x0000001a0404723c */ /* 0x004fe60000001814 */
[----:B---3--:R-:W-:Y:S04]  /*19bd0*/  STL.64 [R1+0x12d0], R14 ;  /* 0x0012d00e01007387 */ /* 0x008fe80000100a00 */
[----:B------:R0:W-:Y:S02]  /*19be0*/  STL.64 [R1+0x12c8], R12 ;  /* 0x0012c80c01007387 */ /* 0x0001e40000100a00 */
[----:B0-----:R-:W-:-:S02]  /*19bf0*/  IMAD.MOV.U32 R12, RZ, RZ, R25 ;  /* 0x000000ffff0c7224 */ /* 0x001fc400078e0019 */
[----:B------:R-:W-:-:S05]  /*19c00*/  IMAD.MOV.U32 R13, RZ, RZ, R24 ;  /* 0x000000ffff0d7224 */ /* 0x000fca00078e0018 */
[----:B------:R0:W-:Y:S04]  /*19c10*/  STL.64 [R1+0x12e8], R12 ;  /* 0x0012e80c01007387 */ /* 0x0001e80000100a00 */
[----:B0-----:R-:W2:Y:S04]  /*19c20*/  LDL.LU R12, [R1+0x1c0] ;  /* 0x0001c000010c7983 */ /* 0x001ea80000300800 */
[----:B------:R-:W2:Y:S04]  /*19c30*/  LDL.LU R13, [R1+0x1c4] ;  /* 0x0001c400010d7983 */ /* 0x000ea80000300800 */
[----:B------:R-:W2:Y:S04]  /*19c40*/  LDL.LU R14, [R1+0x1c8] ;  /* 0x0001c800010e7983 */ /* 0x000ea80000300800 */
[----:B------:R-:W2:Y:S04]  /*19c50*/  LDL.LU R15, [R1+0x1cc] ;  /* 0x0001cc00010f7983 */ /* 0x000ea80000300800 */
[----:B------:R-:W3:Y:S04]  /*19c60*/  LDL.LU R21, [R1+0x1304] ;  /* 0x0013040001157983 */ /* 0x000ee80000300800 */
[----:B------:R-:W2:Y:S01]  /*19c70*/  LDL.LU R27, [R1+0x1300] ;  /* 0x00130000011b7983 */ /* 0x000ea20000300800 */
[----:B------:R-:W-:-:S02]  /*19c80*/  IMAD.MOV.U32 R23, RZ, RZ, R4 ;  /* 0x000000ffff177224 */ /* 0x000fc400078e0004 */
[----:B------:R-:W-:-:S05]  /*19c90*/  IMAD.MOV.U32 R22, RZ, RZ, R5 ;  /* 0x000000ffff167224 */ /* 0x000fca00078e0005 */
[----:B------:R-:W-:Y:S01]  /*19ca0*/  STL.64 [R1+0x12e0], R22 ;  /* 0x0012e01601007387 */ /* 0x000fe20000100a00 */
[----:B------:R-:W-:Y:S02]  /*19cb0*/  IMAD.MOV.U32 R19, RZ, RZ, R6 ;  /* 0x000000ffff137224 */ /* 0x000fe400078e0006 */
[----:B------:R-:W-:Y:S01]  /*19cc0*/  IMAD.MOV.U32 R18, RZ, RZ, R7 ;  /* 0x000000ffff127224 */ /* 0x000fe200078e0007 */
[----:B--2---:R-:W0:Y:S04]  /*19cd0*/  LDSM.16.MT88.4 R24, [R27+UR5+0x1800] ;  /* 0x001800051b18783b */ /* 0x004e280008004200 */
[----:B---3--:R1:W-:Y:S04]  /*19ce0*/  STL [R1+0x12d8], R21 ;  /* 0x0012d81501007387 */ /* 0x0083e80000100800 */
[----:B------:R-:W2:Y:S04]  /*19cf0*/  LDL.LU R20, [R1+0x1b0] ;  /* 0x0001b00001147983 */ /* 0x000ea80000300800 */
[----:B-1----:R-:W2:Y:S04]  /*19d00*/  LDL.LU R21, [R1+0x1b4] ;  /* 0x0001b40001157983 */ /* 0x002ea80000300800 */
[----:B------:R-:W2:Y:S04]  /*19d10*/  LDL.LU R22, [R1+0x1b8] ;  /* 0x0001b80001167983 */ /* 0x000ea80000300800 */
[----:B------:R-:W2:Y:S04]  /*19d20*/  LDL.LU R23, [R1+0x1bc] ;  /* 0x0001bc0001177983 */ /* 0x000ea80000300800 */
[----:B------:R-:W4:Y:S04]  /*19d30*/  LDL.LU R4, [R1+0x1a0] ;  /* 0x0001a00001047983 */ /* 0x000f280000300800 */
[----:B------:R-:W4:Y:S04]  /*19d40*/  LDL.LU R5, [R1+0x1a4] ;  /* 0x0001a40001057983 */ /* 0x000f280000300800 */
[----:B------:R-:W4:Y:S04]  /*19d50*/  LDL.LU R6, [R1+0x1a8] ;  /* 0x0001a80001067983 */ /* 0x000f280000300800 */
[----:B------:R-:W4:Y:S04]  /*19d60*/  LDL.LU R7, [R1+0x1ac] ;  /* 0x0001ac0001077983 */ /* 0x000f280000300800 */
[----:B0-----:R-:W-:Y:S04]  /*19d70*/  STL.64 [R1], R24 ;  /* 0x0000001801007387 */ /* 0x001fe80000100a00 */
[----:B------:R0:W-:Y:S04]  /*19d80*/  STL.64 [R1+0x8], R26 ;  /* 0x0000081a01007387 */ /* 0x0001e80000100a00 */
[----:B0-----:R-:W3:Y:S04]  /*19d90*/  LDL.LU.64 R26, [R1+0x12f8] ;  /* 0x0012f800011a7983 */ /* 0x001ee80000300a00 */
[----:B------:R-:W3:Y:S01]  /*19da0*/  LDL.LU.64 R24, [R1+0x12f0] ;  /* 0x0012f00001187983 */ /* 0x000ee20000300a00 */
[----:B------:R-:W-:Y:S01]  /*19db0*/  IMAD.MOV.U32 R2, RZ, RZ, R10 ;  /* 0x000000ffff027224 */ /* 0x000fe200078e000a */
[----:B---3--:R-:W-:-:S15]  /*19dc0*/  HMMA.16816.F32 R12, R24, R8, R12 ;  /* 0x00000008180c723c */ /* 0x008fde000000180c */
[----:B------:R-:W-:-:S04]  /*19dd0*/  NOP ;  /* 0x0000000000007918 */ /* 0x000fc80000000000 */
[----:B------:R-:W-:Y:S02]  /*19de0*/  IMAD.MOV.U32 R10, RZ, RZ, R12 ;  /* 0x000000ffff0a7224 */ /* 0x000fe400078e000c */
[----:B------:R-:W-:Y:S02]  /*19df0*/  IMAD.MOV.U32 R9, RZ, RZ, R13 ;  /* 0x000000ffff097224 */ /* 0x000fe400078e000d */
[----:B------:R-:W2:Y:S01]  /*19e00*/  LDL.LU.64 R12, [R1+0x12e8] ;  /* 0x0012e800010c7983 */ /* 0x000ea20000300a00 */
[----:B------:R-:W-:Y:S02]  /*19e10*/  IMAD.MOV.U32 R8, RZ, RZ, R14 ;  /* 0x000000ffff087224 */ /* 0x000fe400078e000e */
[----:B------:R-:W-:Y:S01]  /*19e20*/  IMAD.MOV.U32 R0, RZ, RZ, R15 ;  /* 0x000000ffff007224 */ /* 0x000fe200078e000f */
[----:B----4-:R-:W-:Y:S01]  /*19e30*/  HMMA.16816.F32 R4, R24, R16, R4 ;  /* 0x000000101804723c */ /* 0x010fe20000001804 */
[----:B------:R-:W-:-:S07]  /*19e40*/  IMAD.MOV.U32 R29, RZ, RZ, R11 ;  /* 0x000000ffff1d7224 */ /* 0x000fce00078e000b */
[----:B--2---:R-:W-:Y:S01]  /*19e50*/  HMMA.16816.F32 R12, R24, R12, R20 ;  /* 0x0000000c180c723c */ /* 0x004fe20000001814 */
[----:B------:R-:W2:Y:S04]  /*19e60*/  LDL.LU.64 R22, [R1+0x12e0] ;  /* 0x0012e00001167983 */ /* 0x000ea80000300a00 */
[----:B------:R-:W3:-:S14]  /*19e70*/  LDL.LU R21, [R1+0x12d8] ;  /* 0x0012d80001157983 */ /* 0x000edc0000300800 */
[----:B------:R-:W-:Y:S02]  /*19e80*/  IMAD.MOV.U32 R3, RZ, RZ, R14 ;  /* 0x000000ffff037224 */ /* 0x000fe400078e000e */
[----:B------:R-:W-:Y:S02]  /*19e90*/  IMAD.MOV.U32 R11, RZ, RZ, R15 ;  /* 0x000000ffff0b7224 */ /* 0x000fe400078e000f */
[----:B------:R-:W-:Y:S02]  /*19ea0*/  IMAD.MOV.U32 R20, RZ, RZ, R12 ;  /* 0x000000ffff147224 */ /* 0x000fe400078e000c */
[----:B------:R-:W-:Y:S01]  /*19eb0*/  IMAD.MOV.U32 R28, RZ, RZ, R13 ;  /* 0x000000ffff1c7224 */ /* 0x000fe200078e000d */
[----:B------:R-:W3:Y:S04]  /*19ec0*/  LDL.LU.64 R14, [R1+0x12d0] ;  /* 0x0012d000010e7983 */ /* 0x000ee80000300a00 */
[----:B------:R-:W3:Y:S04]  /*19ed0*/  LDL.LU.64 R12, [R1+0x12c8] ;  /* 0x0012c800010c7983 */ /* 0x000ee80000300a00 */
[----:B------:R-:W-:Y:S04]  /*19ee0*/  STL.64 [R1+0x1260], R16 ;  /* 0x0012601001007387 */ /* 0x000fe80000100a00 */
[----:B------:R-:W-:Y:S04]  /*19ef0*/  STL.64 [R1+0x1178], R6 ;  /* 0x0011780601007387 */ /* 0x000fe80000100a00 */
[----:B------:R0:W-:Y:S02]  /*19f00*/  STL.64 [R1+0x1170], R4 ;  /* 0x0011700401007387 */ /* 0x0001e40000100a00 */
[----:B0-----:R-:W-:-:S02]  /*19f10*/  IMAD.MOV.U32 R4, RZ, RZ, R20 ;  /* 0x000000ffff047224 */ /* 0x001fc400078e0014 */
[----:B------:R-:W3:Y:S01]  /*19f20*/  LDL.LU R20, [R1+0x12c4] ;  /* 0x0012c40001147983 */ /* 0x000ee20000300800 */
[----:B------:R-:W-:Y:S02]  /*19f30*/  IMAD.MOV.U32 R6, RZ, RZ, R3 ;  /* 0x000000ffff067224 */ /* 0x000fe400078e0003 */
[----:B------:R-:W-:Y:S02]  /*19f40*/  IMAD.MOV.U32 R7, RZ, RZ, R11 ;  /* 0x000000ffff077224 */ /* 0x000fe400078e000b */
[----:B------:R-:W-:Y:S02]  /*19f50*/  IMAD.MOV.U32 R5, RZ, RZ, R28 ;  /* 0x000000ffff057224 */ /* 0x000fe400078e001c */
[----:B------:R-:W4:Y:S04]  /*19f60*/  LDL.LU R28, [R1+0x12c0] ;  /* 0x0012c000011c7983 */ /* 0x000f280000300800 */
[----:B------:R-:W2:Y:S04]  /*19f70*/  LDL.LU R3, [R1+0x12bc] ;  /* 0x0012bc0001037983 */ /* 0x000ea80000300800 */
[----:B------:R-:W2:Y:S04]  /*19f80*/  LDL.LU R11, [R1+0x12b8] ;  /* 0x0012b800010b7983 */ /* 0x000ea80000300800 */
[----:B------:R-:W-:Y:S04]  /*19f90*/  STL.64 [R1+0x1188], R6 ;  /* 0x0011880601007387 */ /* 0x000fe80000100a00 */
[----:B------:R0:W-:Y:S04]  /*19fa0*/  STL.64 [R1+0x1180], R4 ;  /* 0x0011800401007387 */ /* 0x0001e80000100a00 */
[----:B0-----:R-:W2:Y:S04]  /*19fb0*/  LDL.LU.64 R4, [R1+0x90] ;  /* 0x0000900001047983 */ /* 0x001ea80000300a00 */
[----:B------:R-:W2:Y:S01]  /*19fc0*/  LDL.64 R6, [R1+0x98] ;  /* 0x0000980001067983 */ /* 0x000ea20000100a00 */
[----:B---3--:R-:W-:Y:S03]  /*19fd0*/  HMMA.16816.F32 R24, R24, R20, R12 ;  /* 0x000000141818723c */ /* 0x008fe6000000180c */
[----:B------:R-:W3:Y:S04]  /*19fe0*/  LDL.LU.64 R14, [R1+0x12b0] ;  /* 0x0012b000010e7983 */ /* 0x000ee80000300a00 */
[----:B------:R-:W4:Y:S04]  /*19ff0*/  LDL.LU.64 R12, [R1+0x12a8] ;  /* 0x0012a800010c7983 */ /* 0x000f280000300a00 */
[----:B------:R-:W-:Y:S08]  /*1a000*/  STL.64 [R1+0x1258], R20 ;  /* 0x0012581401007387 */ /* 0x000ff00000100a00 */
[----:B------:R0:W-:Y:S04]  /*1a010*/  STL.64 [R1+0x1198], R26 ;  /* 0x0011981a01007387 */ /* 0x0001e80000100a00 */
[----:B------:R1:W-:Y:S01]  /*1a020*/  STL.64 [R1+0x1190], R24 ;  /* 0x0011901801007387 */ /* 0x0003e20000100a00 */
[----:B0-----:R-:W-:-:S02]  /*1a030*/  IMAD.MOV.U32 R26, RZ, RZ, R8 ;  /* 0x000000ffff1a7224 */ /* 0x001fc400078e0008 */
[----:B-1----:R-:W-:Y:S02]  /*1a040*/  IMAD.MOV.U32 R24, RZ, RZ, R10 ;  /* 0x000000ffff187224 */ /* 0x002fe400078e000a */
[----:B------:R-:W-:Y:S01]  /*1a050*/  IMAD.MOV.U32 R27, RZ, RZ, R0 ;  /* 0x000000ffff1b7224 */ /* 0x000fe200078e0000 */
[----:B------:R-:W4:Y:S01]  /*1a060*/  LDL.LU R10, [R1+0x12a4] ;  /* 0x0012a400010a7983 */ /* 0x000f220000300800 */
[----:B------:R-:W-:-:S03]  /*1a070*/  IMAD.MOV.U32 R25, RZ, RZ, R9 ;  /* 0x000000ffff197224 */ /* 0x000fc600078e0009 */
[----:B------:R-:W4:Y:S04]  /*1a080*/  LDL.LU R9, [R1+0x12a0] ;  /* 0x0012a00001097983 */ /* 0x000f280000300800 */
[----:B------:R-:W4:Y:S04]  /*1a090*/  LDL.LU R8, [R1+0x129c] ;  /* 0x00129c0001087983 */ /* 0x000f280000300800 */
[----:B------:R-:W4:Y:S04]  /*1a0a0*/  LDL.LU R0, [R1+0x1298] ;  /* 0x0012980001007983 */ /* 0x000f280000300800 */
[----:B------:R0:W-:Y:S04]  /*1a0b0*/  STL.64 [R1+0x11b8], R26 ;  /* 0x0011b81a01007387 */ /* 0x0001e80000100a00 */
[----:B------:R2:W-:Y:S01]  /*1a0c0*/  STL.64 [R1+0x11b0], R24 ;  /* 0x0011b01801007387 */ /* 0x0005e20000100a00 */
[----:B0-----:R-:W-:-:S02]  /*1a0d0*/  IMAD.MOV.U32 R26, RZ, RZ, R19 ;  /* 0x000000ffff1a7224 */ /* 0x001fc400078e0013 */
[----:B------:R-:W-:Y:S02]  /*1a0e0*/  IMAD.MOV.U32 R27, RZ, RZ, R18 ;  /* 0x000000ffff1b7224 */ /* 0x000fe400078e0012 */
[----:B--2---:R-:W-:Y:S02]  /*1a0f0*/  IMAD.MOV.U32 R24, RZ, RZ, R23 ;  /* 0x000000ffff187224 */ /* 0x004fe400078e0017 */
[----:B------:R-:W-:Y:S01]  /*1a100*/  IMAD.MOV.U32 R25, RZ, RZ, R22 ;  /* 0x000000ffff197224 */ /* 0x000fe200078e0016 */
[----:B------:R-:W-:Y:S04]  /*1a110*/  STL.64 [R1+0x11c8], R26 ;  /* 0x0011c81a01007387 */ /* 0x000fe80000100a00 */
[----:B------:R3:W-:Y:S04]  /*1a120*/  STL.64 [R1+0x11c0], R24 ;  /* 0x0011c01801007387 */ /* 0x0007e80000100a00 */
[----:B------:R-:W2:Y:S04]  /*1a130*/  LDL.LU R16, [R1+0x150] ;  /* 0x0001500001107983 */ /* 0x000ea80000300800 */
[----:B------:R-:W2:Y:S04]  /*1a140*/  LDL.LU R17, [R1+0x154] ;  /* 0x0001540001117983 */ /* 0x000ea80000300800 */
[----:B------:R-:W2:Y:S04]  /*1a150*/  LDL.LU R18, [R1+0x158] ;  /* 0x0001580001127983 */ /* 0x000ea80000300800 */
[----:B------:R-:W2:Y:S01]  /*1a160*/  LDL.LU R19, [R1+0x15c] ;  /* 0x00015c0001137983 */ /* 0x000ea20000300800 */
[----:B---3--:R-:W-:-:S02]  /*1a170*/  IMAD.MOV.U32 R24, RZ, RZ, R15 ;  /* 0x000000ffff187224 */ /* 0x008fc400078e000f */
[----:B----4-:R-:W-:Y:S02]  /*1a180*/  IMAD.MOV.U32 R26, RZ, RZ, R13 ;  /* 0x000000ffff1a7224 */ /* 0x010fe400078e000d */
[----:B------:R-:W-:Y:S02]  /*1a190*/  IMAD.MOV.U32 R27, RZ, RZ, R12 ;  /* 0x000000ffff1b7224 */ /* 0x000fe400078e000c */
[----:B------:R-:W-:Y:S01]  /*1a1a0*/  IMAD.MOV.U32 R25, RZ, RZ, R14 ;  /* 0x000000ffff197224 */ /* 0x000fe200078e000e */
[----:B--2---:R-:W-:Y:S04]  /*1a1b0*/  STL.64 [R1+0x1270], R18 ;  /* 0x0012701201007387 */ /* 0x004fe80000100a00 */
[----:B------:R0:W-:Y:S04]  /*1a1c0*/  STL.64 [R1+0x1268], R16 ;  /* 0x0012681001007387 */ /* 0x0001e80000100a00 */
[----:B0-----:R-:W2:Y:S04]  /*1a1d0*/  LDL.LU R16, [R1+0x160] ;  /* 0x0001600001107983 */ /* 0x001ea80000300800 */
[----:B------:R-:W2:Y:S04]  /*1a1e0*/  LDL.LU R17, [R1+0x164] ;  /* 0x0001640001117983 */ /* 0x000ea80000300800 */
[----:B------:R-:W2:Y:S04]  /*1a1f0*/  LDL.LU R18, [R1+0x168] ;  /* 0x0001680001127983 */ /* 0x000ea80000300800 */
[----:B------:R-:W2:Y:S04]  /*1a200*/  LDL.LU R19, [R1+0x16c] ;  /* 0x00016c0001137983 */ /* 0x000ea80000300800 */
[----:B------:R-:W3:Y:S04]  /*1a210*/  LDL.LU R20, [R1+0x140] ;  /* 0x0001400001147983 */ /* 0x000ee80000300800 */
[----:B------:R-:W3:Y:S04]  /*1a220*/  LDL.LU R21, [R1+0x144] ;  /* 0x0001440001157983 */ /* 0x000ee80000300800 */
[----:B------:R-:W3:Y:S04]  /*1a230*/  LDL.LU R22, [R1+0x148] ;  /* 0x0001480001167983 */ /* 0x000ee80000300800 */
[----:B------:R-:W3:Y:S04]  /*1a240*/  LDL.LU R23, [R1+0x14c] ;  /* 0x00014c0001177983 */ /* 0x000ee80000300800 */
[----:B------:R-:W4:Y:S04]  /*1a250*/  LDL.LU R12, [R1+0x130] ;  /* 0x00013000010c7983 */ /* 0x000f280000300800 */
[----:B------:R-:W4:Y:S04]  /*1a260*/  LDL.LU R13, [R1+0x134] ;  /* 0x00013400010d7983 */ /* 0x000f280000300800 */
[----:B------:R-:W4:Y:S04]  /*1a270*/  LDL.LU R14, [R1+0x138] ;  /* 0x00013800010e7983 */ /* 0x000f280000300800 */
[----:B------:R-:W4:Y:S04]  /*1a280*/  LDL.LU R15, [R1+0x13c] ;  /* 0x00013c00010f7983 */ /* 0x000f280000300800 */
[----:B------:R0:W-:Y:S04]  /*1a290*/  STL.64 [R1+0x11d8], R26 ;  /* 0x0011d81a01007387 */ /* 0x0001e80000100a00 */
[----:B------:R1:W-:Y:S01]  /*1a2a0*/  STL.64 [R1+0x11d0], R24 ;  /* 0x0011d01801007387 */ /* 0x0003e20000100a00 */
[----:B0-----:R-:W-:-:S02]  /*1a2b0*/  IMAD.MOV.U32 R26, RZ, RZ, R2 ;  /* 0x000000ffff1a7224 */ /* 0x001fc400078e0002 */
[----:B-1----:R-:W-:Y:S02]  /*1a2c0*/  IMAD.MOV.U32 R24, RZ, RZ, R3 ;  /* 0x000000ffff187224 */ /* 0x002fe400078e0003 */
[----:B------:R-:W-:Y:S01]  /*1a2d0*/  IMAD.MOV.U32 R27, RZ, RZ, R29 ;  /* 0x000000ffff1b7224 */ /* 0x000fe200078e001d */
[----:B------:R-:W2:Y:S01]  /*1a2e0*/  LDL.LU R3, [R1+0x1294] ;  /* 0x0012940001037983 */ /* 0x000ea20000300800 */
[----:B------:R-:W-:-:S03]  /*1a2f0*/  IMAD.MOV.U32 R25, RZ, RZ, R28 ;  /* 0x000000ffff197224 */ /* 0x000fc600078e001c */
[----:B------:R-:W2:Y:S04]  /*1a300*/  LDL.LU R28, [R1+0x1290] ;  /* 0x00129000011c7983 */ /* 0x000ea80000300800 */
[----:B------:R-:W2:Y:S04]  /*1a310*/  LDL.LU R2, [R1+0x128c] ;  /* 0x00128c0001027983 */ /* 0x000ea80000300800 */
[----:B------:R-:W2:Y:S04]  /*1a320*/  LDL.LU R29, [R1+0x1288] ;  /* 0x00128800011d7983 */ /* 0x000ea80000300800 */
[----:B------:R-:W-:Y:S04]  /*1a330*/  STL.64 [R1+0x11e8], R26 ;  /* 0x0011e81a01007387 */ /* 0x000fe80000100a00 */
[----:B------:R0:W-:Y:S02]  /*1a340*/  STL.64 [R1+0x11e0], R24 ;  /* 0x0011e01801007387 */ /* 0x0001e40000100a00 */
[----:B0-----:R-:W-:-:S02]  /*1a350*/  IMAD.MOV.U32 R24, RZ, RZ, R8 ;  /* 0x000000ffff187224 */ /* 0x001fc400078e0008 */
[----:B------:R-:W-:Y:S01]  /*1a360*/  IMAD.MOV.U32 R25, RZ, RZ, R9 ;  /* 0x000000ffff197224 */ /* 0x000fe200078e0009 */
[----:B------:R-:W2:Y:S04]  /*1a370*/  LDL.LU R8, [R1+0x1284] ;  /* 0x0012840001087983 */ /* 0x000ea80000300800 */
[----:B------:R-:W2:Y:S01]  /*1a380*/  LDL.LU R9, [R1+0x1280] ;  /* 0x0012800001097983 */ /* 0x000ea20000300800 */
[----:B------:R-:W-:Y:S02]  /*1a390*/  IMAD.MOV.U32 R26, RZ, RZ, R10 ;  /* 0x000000ffff1a7224 */ /* 0x000fe400078e000a */
[----:B------:R-:W-:Y:S01]  /*1a3a0*/  IMAD.MOV.U32 R27, RZ, RZ, R11 ;  /* 0x000000ffff1b7224 */ /* 0x000fe200078e000b */
[----:B------:R-:W2:Y:S04]  /*1a3b0*/  LDL.LU R10, [R1+0x127c] ;  /* 0x00127c00010a7983 */ /* 0x000ea80000300800 */
[----:B------:R-:W2:Y:S04]  /*1a3c0*/  LDL.LU R11, [R1+0x1278] ;  /* 0x00127800010b7983 */ /* 0x000ea80000300800 */
[----:B------:R-:W-:Y:S04]  /*1a3d0*/  STL.64 [R1+0x1218], R26 ;  /* 0x0012181a01007387 */ /* 0x000fe80000100a00 */
[----:B------:R0:W-:Y:S04]  /*1a3e0*/  STL.64 [R1+0x1210], R24 ;  /* 0x0012101801007387 */ /* 0x0001e80000100a00 */
[----:B0-----:R-:W3:Y:S04]  /*1a3f0*/  LDL.LU R24, [R1+0xc0] ;  /* 0x0000c00001187983 */ /* 0x001ee80000300800 */
[----:B------:R-:W3:Y:S04]  /*1a400*/  LDL.LU R25, [R1+0xc4] ;  /* 0x0000c40001197983 */ /* 0x000ee80000300800 */
[----:B------:R-:W3:Y:S01]  /*1a410*/  LDL.LU R26, [R1+0xc8] ;  /* 0x0000c800011a7983 */ /* 0x000ee20000300800 */
[----:B------:R-:W-:Y:S01]  /*1a420*/  IMAD.MOV.U32 R27, RZ, RZ, R0 ;  /* 0x000000ffff1b7224 */ /* 0x000fe200078e0000 */
[C---:B--2---:R-:W-:Y:S04]  /*1a430*/  HMMA.16816.F32 R16, R8.reuse, R4, R16 ;  /* 0x000000040810723c */ /* 0x044fe80000001810 */
[----:B---3--:R-:W-:Y:S04]  /*1a440*/  STL.64 [R1+0x1228], R26 ;  /* 0x0012281a01007387 */ /* 0x008fe80000100a00 */
[----:B------:R0:W-:Y:S04]  /*1a450*/  STL.64 [R1+0x1220], R24 ;  /* 0x0012201801007387 */ /* 0x0001e80000100a00 */
[----:B0-----:R-:W2:Y:S07]  /*1a460*/  LDL.LU.64 R24, [R1+0x80] ;  /* 0x0000800001187983 */ /* 0x001eae0000300a00 */
[----:B------:R-:W-:Y:S04]  /*1a470*/  STL.64 [R1+0x100], R16 ;  /* 0x0001001001007387 */ /* 0x000fe80000100a00 */
[----:B------:R0:W-:Y:S04]  /*1a480*/  STL.64 [R1+0x108], R18 ;  /* 0x0001081201007387 */ /* 0x0001e80000100a00 */
[----:B0-----:R-:W2:Y:S04]  /*1a490*/  LDL.LU.64 R18, [R1+0x1270] ;  /* 0x0012700001127983 */ /* 0x001ea80000300a00 */
[----:B------:R-:W2:Y:S02]  /*1a4a0*/  LDL.LU.64 R16, [R1+0x1268] ;  /* 0x0012680001107983 */ /* 0x000ea40000300a00 */
[----:B--2---:R-:W-:-:S15]  /*1a4b0*/  HMMA.16816.F32 R16, R8, R24, R16 ;  /* 0x000000180810723c */ /* 0x004fde0000001810 */
[----:B------:R-:W-:-:S04]  /*1a4c0*/  NOP ;  /* 0x0000000000007918 */ /* 0x000fc80000000000 */
[----:B------:R0:W-:Y:S04]  /*1a4d0*/  STL.64 [R1+0x110], R16 ;  /* 0x0001101001007387 */ /* 0x0001e80000100a00 */
[----:B------:R-:W-:Y:S04]  /*1a4e0*/  STL.64 [R1+0x118], R18 ;  /* 0x0001181201007387 */ /* 0x000fe80000100a00 */
[----:B0-----:R-:W2:Y:S04]  /*1a4f0*/  LDL.LU.64 R16, [R1+0x1260] ;  /* 0x0012600001107983 */ /* 0x001ea80000300a00 */
[----:B------:R0:W-:Y:S04]  /*1a500*/  STL.64 [R1+0x1230], R24 ;  /* 0x0012301801007387 */ /* 0x0001e80000100a00 */
[----:B0-----:R-:W3:Y:S04]  /*1a510*/  LDL.LU R24, [R1+0xe0] ;  /* 0x0000e00001187983 */ /* 0x001ee80000300800 */
[----:B------:R-:W3:Y:S04]  /*1a520*/  LDL.LU R25, [R1+0xe4] ;  /* 0x0000e40001197983 */ /* 0x000ee80000300800 */
[----:B------:R-:W3:Y:S04]  /*1a530*/  LDL.LU R26, [R1+0xe8] ;  /* 0x0000e800011a7983 */ /* 0x000ee80000300800 */
[----:B------:R-:W3:Y:S01]  /*1a540*/  LDL.LU R27, [R1+0xec] ;  /* 0x0000ec00011b7983 */ /* 0x000ee20000300800 */
[----:B--2---:R-:W-:-:S15]  /*1a550*/  HMMA.16816.F32 R20, R8, R16, R20 ;  /* 0x000000100814723c */ /* 0x004fde0000001814 */
[----:B------:R-:W-:-:S04]  /*1a560*/  NOP ;  /* 0x0000000000007918 */ /* 0x000fc80000000000 */
[----:B------:R0:W-:Y:S04]  /*1a570*/  STL [R1+0x124], R21 ;  /* 0x0001241501007387 */ /* 0x0001e80000100800 */
[----:B------:R-:W-:Y:S01]  /*1a580*/  STL.64 [R1+0x128], R22 ;  /* 0x0001281601007387 */ /* 0x000fe20000100a00 */
[----:B------:R-:W-:-:S03]  /*1a590*/  IMAD.MOV.U32 R0, RZ, RZ, R20 ;  /* 0x000000ffff007224 */ /* 0x000fc600078e0014 */
[----:B0-----:R-:W4:Y:S02]  /*1a5a0*/  LDL.LU.64 R20, [R1+0x1258] ;  /* 0x0012580001147983 */ /* 0x001f240000300a00 */
[----:B----4-:R-:W-:Y:S02]  /*1a5b0*/  HMMA.16816.F32 R8, R8, R20, R12 ;  /* 0x000000140808723c */ /* 0x010fe4000000180c */
[----:B------:R-:W3:Y:S04]  /*1a5c0*/  LDL.LU.64 R14, [R1+0x1250] ;  /* 0x00125000010e7983 */ /* 0x000ee80000300a00 */
[----:B------:R-:W3:-:S13]  /*1a5d0*/  LDL.LU.64 R12, [R1+0x1248] ;  /* 0x00124800010c7983 */ /* 0x000eda0000300a00 */
[----:B------:R-:W-:Y:S04]  /*1a5e0*/  STL.64 [R1+0x1130], R10 ;  /* 0x0011300a01007387 */ /* 0x000fe80000100a00 */
[----:B------:R0:W-:Y:S02]  /*1a5f0*/  STL.64 [R1+0x1128], R8 ;  /* 0x0011280801007387 */ /* 0x0001e40000100a00 */
[----:B0-----:R-:W-:Y:S02]  /*1a600*/  IMAD.MOV.U32 R8, RZ, RZ, R29 ;  /* 0x000000ffff087224 */ /* 0x001fe400078e001d */
[----:B------:R-:W-:Y:S01]  /*1a610*/  IMAD.MOV.U32 R9, RZ, RZ, R2 ;  /* 0x000000ffff097224 */ /* 0x000fe200078e0002 */
[----:B------:R-:W2:Y:S04]  /*1a620*/  LDL.LU R29, [R1+0x1240] ;  /* 0x00124000011d7983 */ /* 0x000ea80000300800 */
[----:B------:R-:W4:Y:S01]  /*1a630*/  LDL.LU R2, [R1+0x123c] ;  /* 0x00123c0001027983 */ /* 0x000f220000300800 */
[----:B------:R-:W-:-:S03]  /*1a640*/  IMAD.MOV.U32 R10, RZ, RZ, R28 ;  /* 0x000000ffff0a7224 */ /* 0x000fc600078e001c */
[----:B------:R-:W2:Y:S01]  /*1a650*/  LDL.LU R28, [R1+0x1238] ;  /* 0x00123800011c7983 */ /* 0x000ea20000300800 */
[----:B---3--:R-:W-:-:S15]  /*1a660*/  HMMA.16816.F32 R24, R12, R4, R24 ;  /* 0x000000040c18723c */ /* 0x008fde0000001818 */
[----:B------:R-:W-:-:S04]  /*1a670*/  NOP ;  /* 0x0000000000007918 */ /* 0x000fc80000000000 */
[----:B------:R0:W-:Y:S04]  /*1a680*/  STL.64 [R1+0x150], R24 ;  /* 0x0001501801007387 */ /* 0x0001e80000100a00 */
[----:B------:R1:W-:Y:S04]  /*1a690*/  STL.64 [R1+0x158], R26 ;  /* 0x0001581a01007387 */ /* 0x0003e80000100a00 */
[----:B0-----:R-:W3:Y:S01]  /*1a6a0*/  LDL.LU.64 R24, [R1+0x1230] ;  /* 0x0012300001187983 */ /* 0x001ee20000300a00 */
[----:B------:R-:W-:-:S07]  /*1a6b0*/  IMAD.MOV.U32 R11, RZ, RZ, R3 ;  /* 0x000000ffff0b7224 */ /* 0x000fce00078e0003 */
[----:B---3--:R-:W-:-:S15]  /*1a6c0*/  HMMA.16816.F32 R8, R12, R24, R8 ;  /* 0x000000180c08723c */ /* 0x008fde0000001808 */
[----:B------:R-:W-:-:S04]  /*1a6d0*/  NOP ;  /* 0x0000000000007918 */ /* 0x000fc80000000000 */
[----:B------:R0:W-:Y:S04]  /*1a6e0*/  STL.64 [R1+0x140], R8 ;  /* 0x0001400801007387 */ /* 0x0001e80000100a00 */
[----:B------:R3:W-:Y:S04]  /*1a6f0*/  STL.64 [R1+0x148], R10 ;  /* 0x0001480a01007387 */ /* 0x0007e80000100a00 */
[----:B-1----:R-:W2:Y:S01]  /*1a700*/  LDL.LU.64 R26, [R1+0x1228] ;  /* 0x00122800011a7983 */ /* 0x002ea20000300a00 */
[----:B0-----:R-:W-:Y:S02]  /*1a710*/  IMAD.MOV.U32 R9, RZ, RZ, R25 ;  /* 0x000000ffff097224 */ /* 0x001fe400078e0019 */
[----:B---3--:R-:W-:-:S02]  /*1a720*/  IMAD.MOV.U32 R10, RZ, RZ, R24 ;  /* 0x000000ffff0a7224 */ /* 0x008fc400078e0018 */
[----:B------:R-:W2:Y:S01]  /*1a730*/  LDL.LU.64 R24, [R1+0x1220] ;  /* 0x0012200001187983 */ /* 0x000ea20000300a00 */
[----:B------:R-:W-:Y:S02]  /*1a740*/  IMAD.MOV.U32 R8, RZ, RZ, R16 ;  /* 0x000000ffff087224 */ /* 0x000fe400078e0010 */
[----:B------:R-:W-:Y:S01]  /*1a750*/  IMAD.MOV.U32 R3, RZ, RZ, R17 ;  /* 0x000000ffff037224 */ /* 0x000fe200078e0011 */
[----:B--2---:R-:W-:-:S15]  /*1a760*/  HMMA.16816.F32 R24, R12, R16, R24 ;  /* 0x000000100c18723c */ /* 0x004fde0000001818 */
[----:B------:R-:W-:-:S04]  /*1a770*/  NOP ;  /* 0x0000000000007918 */ /* 0x000fc80000000000 */
[----:B------:R-:W-:Y:S04]  /*1a780*/  STL.64 [R1+0x130], R24 ;  /* 0x0001301801007387 */ /* 0x000fe80000100a00 */
[----:B------:R0:W-:Y:S04]  /*1a790*/  STL.64 [R1+0x138], R26 ;  /* 0x0001381a01007387 */ /* 0x0001e80000100a00 */
[----:B0-----:R-:W2:Y:S04]  /*1a7a0*/  LDL.LU.64 R26, [R1+0x1218] ;  /* 0x00121800011a7983 */ /* 0x001ea80000300a00 */
[----:B------:R-:W2:Y:S04]  /*1a7b0*/  LDL.LU.64 R24, [R1+0x1210] ;  /* 0x0012100001187983 */ /* 0x000ea80000300a00 */
[----:B------:R-:W3:Y:S04]  /*1a7c0*/  LDL.LU.64 R18, [R1+0x1208] ;  /* 0x0012080001127983 */ /* 0x000ee80000300a00 */
[----:B------:R-:W3:Y:S02]  /*1a7d0*/  LDL.LU.64 R16, [R1+0x1200] ;  /* 0x0012000001107983 */ /* 0x000ee40000300a00 */
[----:B---3--:R-:W-:Y:S02]  /*1a7e0*/  HMMA.16816.F32 R12, R12, R20, R16 ;  /* 0x000000140c0c723c */ /* 0x008fe40000001810 */
[----:B------:R-:W2:Y:S04]  /*1a7f0*/  LDL.LU.64 R18, [R1+0x11f8] ;  /* 0x0011f80001127983 */ /* 0x000ea80000300a00 */
[----:B------:R-:W2:-:S13]  /*1a800*/  LDL.LU.64 R16, [R1+0x11f0] ;  /* 0x0011f00001107983 */ /* 0x000e9a0000300a00 */
[----:B------:R-:W-:Y:S04]  /*1a810*/  STL.64 [R1+0xf0], R12 ;  /* 0x0000f00c01007387 */ /* 0x000fe80000100a00 */
[----:B------:R-:W-:Y:S01]  /*1a820*/  STL.64 [R1+0xf8], R14 ;  /* 0x0000f80e01007387 */ /* 0x000fe20000100a00 */
[----:B--2---:R-:W-:-:S15]  /*1a830*/  HMMA.16816.F32 R24, R16, R4, R24 ;  /* 0x000000041018723c */ /* 0x004fde0000001818 */
[----:B------:R-:W-:-:S04]  /*1a840*/  NOP ;  /* 0x0000000000007918 */ /* 0x000fc80000000000 */
[----:B------:R-:W-:Y:S04]  /*1a850*/  STL.64 [R1+0xe0], R24 ;  /* 0x0000e01801007387 */ /* 0x000fe80000100a00 */
[----:B------:R0:W-:Y:S04]  /*1a860*/  STL.64 [R1+0xe8], R26 ;  /* 0x0000e81a01007387 */ /* 0x0001e80000100a00 */
[----:B0-----:R-:W2:Y:S04]  /*1a870*/  LDL.LU.64 R26, [R1+0x11e8] ;  /* 0x0011e800011a7983 */ /* 0x001ea80000300a00 */
[----:B------:R-:W2:Y:S01]  /*1a880*/  LDL.LU.64 R24, [R1+0x11e0] ;  /* 0x0011e00001187983 */ /* 0x000ea20000300a00 */
[----:B------:R-:W-:-:S02]  /*1a890*/  IMAD.MOV.U32 R12, RZ, RZ, R10 ;  /* 0x000000ffff0c7224 */ /* 0x000fc400078e000a */
[----:B------:R-:W-:Y:S02]  /*1a8a0*/  IMAD.MOV.U32 R13, RZ, RZ, R9 ;  /* 0x000000ffff0d7224 */ /* 0x000fe400078e0009 */
[----:B------:R-:W-:-:S05]  /*1a8b0*/  IMAD.MOV.U32 R9, RZ, RZ, R3 ;  /* 0x000000ffff097224 */ /* 0x000fca00078e0003 */
[----:B--2---:R-:W-:Y:S01]  /*1a8c0*/  HMMA.16816.F32 R12, R16, R12, R24 ;  /* 0x0000000c100c723c */ /* 0x004fe20000001818 */
[----:B------:R-:W2:Y:S04]  /*1a8d0*/  LDL.LU.64 R26, [R1+0x11d8] ;  /* 0x0011d800011a7983 */ /* 0x000ea80000300a00 */
[----:B------:R-:W2:-:S14]  /*1a8e0*/  LDL.LU.64 R24, [R1+0x11d0] ;  /* 0x0011d00001187983 */ /* 0x000e9c0000300a00 */
[----:B------:R-:W-:Y:S04]  /*1a8f0*/  STL.64 [R1+0xd0], R12 ;  /* 0x0000d00c01007387 */ /* 0x000fe80000100a00 */
[----:B------:R0:W-:Y:S04]  /*1a900*/  STL.64 [R1+0xd8], R14 ;  /* 0x0000d80e01007387 */ /* 0x0001e80000100a00 */
[----:B------:R-:W3:Y:S04]  /*1a910*/  LDL R11, [R1+0x224] ;  /* 0x00022400010b7983 */ /* 0x000ee80000100800 */
[----:B0-----:R-:W4:Y:S01]  /*1a920*/  LDL R15, [R1+0xb60] ;  /* 0x000b6000010f7983 */ /* 0x001f220000100800 */
[----:B--2---:R-:W-:Y:S03]  /*1a930*/  HMMA.16816.F32 R24, R16, R8, R24 ;  /* 0x000000081018723c */ /* 0x004fe60000001818 */
[----:B---3--:R-:W-:Y:S04]  /*1a940*/  STL [R1+0x1160], R11 ;  /* 0x0011600b01007387 */ /* 0x008fe80000100800 */
[----:B------:R-:W2:-:S12]  /*1a950*/  LDL R10, [R1+0x78] ;  /* 0x00007800010a7983 */ /* 0x000e980000100800 */
[----:B------:R-:W-:Y:S04]  /*1a960*/  STL.64 [R1+0x60], R24 ;  /* 0x0000601801007387 */ /* 0x000fe80000100a00 */
[----:B------:R0:W-:Y:S04]  /*1a970*/  STL.64 [R1+0x68], R26 ;  /* 0x0000681a01007387 */ /* 0x0001e80000100a00 */
[----:B0-----:R-:W3:Y:S04]  /*1a980*/  LDL.LU.64 R26, [R1+0x11c8] ;  /* 0x0011c800011a7983 */ /* 0x001ee80000300a00 */
[----:B------:R-:W3:Y:S02]  /*1a990*/  LDL.LU.64 R24, [R1+0x11c0] ;  /* 0x0011c00001187983 */ /* 0x000ee40000300a00 */
[----:B---3--:R-:W-:Y:S02]  /*1a9a0*/  HMMA.16816.F32 R16, R16, R20, R24 ;  /* 0x000000141010723c */ /* 0x008fe40000001818 */
[----:B------:R-:W3:Y:S04]  /*1a9b0*/  LDL.LU.64 R26, [R1+0x11b8] ;  /* 0x0011b800011a7983 */ /* 0x000ee80000300a00 */
[----:B------:R-:W3:Y:S04]  /*1a9c0*/  LDL.LU.64 R24, [R1+0x11b0] ;  /* 0x0011b00001187983 */ /* 0x000ee80000300a00 */
[----:B------:R-:W3:Y:S04]  /*1a9d0*/  LDL.LU.64 R22, [R1+0x11a8] ;  /* 0x0011a80001167983 */ /* 0x000ee80000300a00 */
[----:B------:R-:W3:Y:S01]  /*1a9e0*/  LDL.LU.64 R20, [R1+0x11a0] ;  /* 0x0011a00001147983 */ /* 0x000ee20000300a00 */
[----:B------:R-:W-:-:S02]  /*1a9f0*/  IMAD.MOV.U32 R13, RZ, RZ, R6 ;  /* 0x000000ffff0d7224 */ /* 0x000fc400078e0006 */
[----:B------:R-:W-:Y:S02]  /*1aa00*/  IMAD.MOV.U32 R12, RZ, RZ, R7 ;  /* 0x000000ffff0c7224 */ /* 0x000fe400078e0007 */
[----:B------:R-:W-:Y:S04]  /*1aa10*/  STL.64 [R1+0x50], R16 ;  /* 0x0000501001007387 */ /* 0x000fe80000100a00 */
[----:B------:R-:W-:Y:S01]  /*1aa20*/  STL.64 [R1+0x58], R18 ;  /* 0x0000581201007387 */ /* 0x000fe20000100a00 */
[----:B---3--:R-:W-:-:S15]  /*1aa30*/  HMMA.16816.F32 R24, R20, R6, R24 ;  /* 0x000000061418723c */ /* 0x008fde0000001818 */
[----:B------:R-:W-:-:S04]  /*1aa40*/  NOP ;  /* 0x0000000000007918 */ /* 0x000fc80000000000 */
[----:B------:R-:W-:Y:S04]  /*1aa50*/  STL.64 [R1+0x30], R24 ;  /* 0x0000301801007387 */ /* 0x000fe80000100a00 */
[----:B------:R0:W-:Y:S04]  /*1aa60*/  STL.64 [R1+0x38], R26 ;  /* 0x0000381a01007387 */ /* 0x0001e80000100a00 */
[----:B0-----:R-:W3:Y:S04]  /*1aa70*/  LDL.LU.64 R26, [R1+0x1198] ;  /* 0x00119800011a7983 */ /* 0x001ee80000300a00 */
[----:B------:R-:W3:Y:S04]  /*1aa80*/  LDL.LU.64 R24, [R1+0x1190] ;  /* 0x0011900001187983 */ /* 0x000ee80000300a00 */
[----:B------:R-:W2:Y:S04]  /*1aa90*/  LDL.LU.64 R6, [R1+0x1188] ;  /* 0x0011880001067983 */ /* 0x000ea80000300a00 */
[----:B------:R-:W2:Y:S01]  /*1aaa0*/  LDL.LU.64 R4, [R1+0x1180] ;  /* 0x0011800001047983 */ /* 0x000ea20000300a00 */
[----:B------:R-:W-:-:S02]  /*1aab0*/  IMAD.MOV.U32 R18, RZ, RZ, R28 ;  /* 0x000000ffff127224 */ /* 0x000fc400078e001c */
[----:B----4-:R-:W-:-:S07]  /*1aac0*/  IMAD.MOV.U32 R19, RZ, RZ, R2 ;  /* 0x000000ffff137224 */ /* 0x010fce00078e0002 */
[----:B--2---:R-:W-:Y:S01]  /*1aad0*/  HMMA.16816.F32 R16, R20, R18, R4 ;  /* 0x000000121410723c */ /* 0x004fe20000001804 */
[----:B------:R-:W2:Y:S04]  /*1aae0*/  LDL.LU.64 R6, [R1+0x1178] ;  /* 0x0011780001067983 */ /* 0x000ea80000300a00 */
[----:B------:R-:W2:-:S14]  /*1aaf0*/  LDL.LU.64 R4, [R1+0x1170] ;  /* 0x0011700001047983 */ /* 0x000e9c0000300a00 */
[----:B------:R-:W-:Y:S02]  /*1ab00*/  IMAD.MOV.U32 R2, RZ, RZ, R19 ;  /* 0x000000ffff027224 */ /* 0x000fe400078e0013 */
[----:B------:R-:W4:Y:S01]  /*1ab10*/  LDL R19, [R1+0xb5c] ;  /* 0x000b5c0001137983 */ /* 0x000f220000100800 */
[----:B------:R-:W-:Y:S02]  /*1ab20*/  IMAD.MOV.U32 R11, RZ, RZ, R29 ;  /* 0x000000ffff0b7224 */ /* 0x000fe400078e001d */
[----:B------:R-:W-:Y:S02]  /*1ab30*/  IMAD.MOV.U32 R3, RZ, RZ, R18 ;  /* 0x000000ffff037224 */ /* 0x000fe400078e0012 */
[----:B------:R-:W-:Y:S02]  /*1ab40*/  IMAD.MOV.U32 R28, RZ, RZ, R17 ;  /* 0x000000ffff1c7224 */ /* 0x000fe400078e0011 */
[----:B------:R-:W-:Y:S01]  /*1ab50*/  IMAD.MOV.U32 R29, RZ, RZ, R16 ;  /* 0x000000ffff1d7224 */ /* 0x000fe200078e0010 */
[C---:B--2---:R-:W-:Y:S01]  /*1ab60*/  HMMA.16816.F32 R4, R20.reuse, R10, R4 ;  /* 0x0000000a1404723c */ /* 0x044fe20000001804 */
[----:B----4-:R0:W-:Y:S04]  /*1ab70*/  STL [R1+0x1168], R19 ;  /* 0x0011681301007387 */ /* 0x0101e80000100800 */
[----:B------:R-:W3:Y:S04]  /*1ab80*/  LDL R18, [R1+0x28] ;  /* 0x0000280001127983 */ /* 0x000ee80000100800 */
[----:B0-----:R-:W3:Y:S04]  /*1ab90*/  LDL R19, [R1+0x2c] ;  /* 0x00002c0001137983 */ /* 0x001ee80000100800 */
[----:B------:R-:W-:Y:S04]  /*1aba0*/  STL [R1+0x111c], R2 ;  /* 0x00111c0201007387 */ /* 0x000fe80000100800 */
[----:B------:R-:W-:Y:S04]  /*1abb0*/  STL [R1+0x1118], R3 ;  /* 0x0011180301007387 */ /* 0x000fe80000100800 */
[----:B------:R-:W-:Y:S04]  /*1abc0*/  STL [R1+0x110c], R28 ;  /* 0x00110c1c01007387 */ /* 0x000fe80000100800 */
[----:B------:R-:W-:Y:S04]  /*1abd0*/  STL [R1+0x1108], R29 ;  /* 0x0011081d01007387 */ /* 0x000fe80000100800 */
[----:B------:R-:W2:Y:S04]  /*1abe0*/  LDL.LU R8, [R1+0x100] ;  /* 0x0001000001087983 */ /* 0x000ea80000300800 */
[----:B------:R-:W-:Y:S04]  /*1abf0*/  STL.64 [R1+0x1c0], R4 ;  /* 0x0001c00401007387 */ /* 0x000fe80000100a00 */
[----:B------:R0:W-:Y:S04]  /*1ac00*/  STL.64 [R1+0x1c8], R6 ;  /* 0x0001c80601007387 */ /* 0x0001e80000100a00 */
[----:B------:R-:W2:Y:S04]  /*1ac10*/  LDL.LU R9, [R1+0x104] ;  /* 0x0001040001097983 */ /* 0x000ea80000300800 */
[----:B------:R-:W2:Y:S04]  /*1ac20*/  LDL.LU R10, [R1+0x108] ;  /* 0x00010800010a7983 */ /* 0x000ea80000300800 */
[----:B------:R-:W2:Y:S04]  /*1ac30*/  LDL.LU R11, [R1+0x10c] ;  /* 0x00010c00010b7983 */ /* 0x000ea80000300800 */
[----:B0-----:R-:W4:Y:S04]  /*1ac40*/  LDL R7, [R1+0xb64] ;  /* 0x000b640001077983 */ /* 0x001f280000100800 */
[----:B----4-:R0:W-:Y:S04]  /*1ac50*/  STL [R1+0x1138], R7 ;  /* 0x0011380701007387 */ /* 0x0101e80000100800 */
[----:B0-----:R-:W4:Y:S04]  /*1ac60*/  LDL.LU.64 R6, [R1+0x78] ;  /* 0x0000780001067983 */ /* 0x001f280000300a00 */
[----:B----4-:R0:W-:Y:S04]  /*1ac70*/  STL.64 [R1+0x1140], R6 ;  /* 0x0011400601007387 */ /* 0x0101e80000100a00 */
[----:B0-----:R-:W4:Y:S01]  /*1ac80*/  LDL.LU.64 R6, [R1+0x88] ;  /* 0x0000880001067983 */ /* 0x001f220000300a00 */
[----:B---3--:R-:W-:Y:S03]  /*1ac90*/  HMMA.16816.F32 R24, R20, R18, R24 ;  /* 0x000000121418723c */ /* 0x008fe60000001818 */
[----:B----4-:R0:W-:Y:S02]  /*1aca0*/  STL.64 [R1+0x1158], R6 ;  /* 0x0011580601007387 */ /* 0x0101e40000100a00 */
[----:B0-----:R-:W-:-:S02]  /*1acb0*/  IMAD.MOV.U32 R6, RZ, RZ, R13 ;  /* 0x000000ffff067224 */ /* 0x001fc400078e000d */
[----:B------:R-:W-:Y:S02]  /*1acc0*/  IMAD.MOV.U32 R7, RZ, RZ, R12 ;  /* 0x000000ffff077224 */ /* 0x000fe400078e000c */
[----:B------:R-:W0:Y:S04]  /*1acd0*/  LDSM.16.MT88.4 R12, [R15+UR5+0x1800] ;  /* 0x001800050f0c783b */ /* 0x000e280008004200 */
[----:B0-----:R-:W-:Y:S04]  /*1ace0*/  STL [R1+0x1120], R15 ;  /* 0x0011200f01007387 */ /* 0x001fe80000100800 */
[----:B------:R-:W-:Y:S04]  /*1acf0*/  STL [R1+0x1150], R14 ;  /* 0x0011500e01007387 */ /* 0x000fe80000100800 */
[----:B------:R0:W-:Y:S04]  /*1ad00*/  STL.64 [R1+0x1148], R12 ;  /* 0x0011480c01007387 */ /* 0x0001e80000100a00 */
[----:B0-----:R-:W3:Y:S04]  /*1ad10*/  LDL.LU R12, [R1+0x110] ;  /* 0x00011000010c7983 */ /* 0x001ee80000300800 */
[----:B------:R-:W3:Y:S04]  /*1ad20*/  LDL.LU R13, [R1+0x114] ;  /* 0x00011400010d7983 */ /* 0x000ee80000300800 */
[----:B------:R-:W3:Y:S04]  /*1ad30*/  LDL.LU R14, [R1+0x118] ;  /* 0x00011800010e7983 */ /* 0x000ee80000300800 */
[----:B------:R-:W3:Y:S04]  /*1ad40*/  LDL.LU R15, [R1+0x11c] ;  /* 0x00011c00010f7983 */ /* 0x000ee80000300800 */
[----:B------:R-:W4:Y:S04]  /*1ad50*/  LDL.LU R19, [R1+0x1168] ;  /* 0x0011680001137983 */ /* 0x000f280000300800 */
[----:B------:R-:W2:Y:S01]  /*1ad60*/  LDL R23, [R1+0xb60] ;  /* 0x000b600001177983 */ /* 0x000ea20000100800 */
[----:B------:R-:W-:-:S03]  /*1ad70*/  IMAD.MOV.U32 R20, RZ, RZ, R0 ;  /* 0x000000ffff147224 */ /* 0x000fc600078e0000 */
[----:B----4-:R-:W0:Y:S04]  /*1ad80*/  LDSM.16.MT88.4 R16, [R19+UR5+0x1800] ;  /* 0x001800051310783b */ /* 0x010e280008004200 */
[----:B--2---:R1:W-:Y:S04]  /*1ad90*/  STL [R1+0x113c], R23 ;  /* 0x00113c1701007387 */ /* 0x0043e80000100800 */
[----:B------:R-:W-:Y:S04]  /*1ada0*/  STL.64 [R1+0x1a0], R24 ;  /* 0x0001a01801007387 */ /* 0x000fe80000100a00 */
[----:B------:R-:W-:Y:S04]  /*1adb0*/  STL.64 [R1+0x1a8], R26 ;  /* 0x0001a81a01007387 */ /* 0x000fe80000100a00 */
[----:B------:R-:W2:Y:S04]  /*1adc0*/  LDL.LU R0, [R1+0x1164] ;  /* 0x0011640001007983 */ /* 0x000ea80000300800 */
[----:B------:R-:W4:Y:S04]  /*1add0*/  LDL.LU R21, [R1+0x124] ;  /* 0x0001240001157983 */ /* 0x000f280000300800 */
[----:B------:R-:W4:Y:S04]  /*1ade0*/  LDL.LU R22, [R1+0x128] ;  /* 0x0001280001167983 */ /* 0x000f280000300800 */
[----:B-1----:R-:W4:Y:S04]  /*1adf0*/  LDL.LU R23, [R1+0x12c] ;  /* 0x00012c0001177983 */ /* 0x002f280000300800 */
[----:B0-----:R0:W-:Y:S04]  /*1ae00*/  STL.64 [R1+0x10e0], R18 ;  /* 0x0010e01201007387 */ /* 0x0011e80000100a00 */
[----:B------:R-:W-:Y:S04]  /*1ae10*/  STL.64 [R1+0x10d8], R16 ;  /* 0x0010d81001007387 */ /* 0x000fe80000100a00 */
[----:B0-----:R-:W3:Y:S04]  /*1ae20*/  LDL.LU.64 R18, [R1+0x28] ;  /* 0x0000280001127983 */ /* 0x001ee80000300a00 */
[----:B--2---:R-:W0:Y:S04]  /*1ae30*/  LDSM.16.MT88.4 R24, [R0+UR5+0x2000] ;  /* 0x002000050018783b */ /* 0x004e280008004200 */
[----:B0-----:R-:W-:Y:S04]  /*1ae40*/  STL.64 [R1+0x1098], R26 ;  /* 0x0010981a01007387 */ /* 0x001fe80000100a00 */
[----:B------:R0:W-:Y:S04]  /*1ae50*/  STL.64 [R1+0x1090], R24 ;  /* 0x0010901801007387 */ /* 0x0001e80000100a00 */
[----:B0-----:R-:W2:Y:S04]  /*1ae60*/  LDL.LU R24, [R1] ;  /* 0x0000000001187983 */ /* 0x001ea80000300800 */
[----:B------:R-:W2:Y:S04]  /*1ae70*/  LDL.LU R25, [R1+0x4] ;  /* 0x0000040001197983 */ /* 0x000ea80000300800 */
[----:B------:R-:W2:Y:S04]  /*1ae80*/  LDL.LU R26, [R1+0x8] ;  /* 0x00000800011a7983 */ /* 0x000ea80000300800 */
[----:B------:R-:W2:Y:S02]  /*1ae90*/  LDL.LU R27, [R1+0xc] ;  /* 0x00000c00011b7983 */ /* 0x000ea40000300800 */
[----:B--2---:R-:W-:Y:S02]  /*1aea0*/  HMMA.16816.F32 R4, R24, R6, R8 ;  /* 0x000000061804723c */ /* 0x004fe40000001808 */
[----:B------:R-:W2:-:S15]  /*1aeb0*/  LDL.LU R11, [R1+0x1160] ;  /* 0x00116000010b7983 */ /* 0x000e9e0000300800 */
[----:B------:R-:W-:Y:S02]  /*1aec0*/  NOP ;  /* 0x0000000000007918 */ /* 0x000fe40000000000 */
[----:B------:R-:W-:Y:S04]  /*1aed0*/  STL.64 [R1+0x190], R4 ;  /* 0x0001900401007387 */ /* 0x000fe80000100a00 */
[----:B------:R-:W-:Y:S04]  /*1aee0*/  STL.64 [R1+0x198], R6 ;  /* 0x0001980601007387 */ /* 0x000fe80000100a00 */
[----:B--2---:R-:W0:Y:S04]  /*1aef0*/  LDSM.16.M88.4 R4, [R11+UR5+0x4080] ;  /* 0x004080050b04783b */ /* 0x004e280008000200 */
[----:B0-----:R-:W-:Y:S04]  /*1af00*/  STL.64 [R1+0x40], R4 ;  /* 0x0000400401007387 */ /* 0x001fe80000100a00 */
[----:B------:R0:W-:Y:S04]  /*1af10*/  STL.64 [R1+0x48], R6 ;  /* 0x0000480601007387 */ /* 0x0001e80000100a00 */
[----:B0-----:R-:W3:Y:S01]  /*1af20*/  LDL.LU.64 R6, [R1+0x1158] ;  /* 0x0011580001067983 */ /* 0x001ee20000300a00 */
[----:B------:R-:W-:-:S02]  /*1af30*/  IMAD.MOV.U32 R28, RZ, RZ, R4 ;  /* 0x000000ffff1c7224 */ /* 0x000fc400078e0004 */
[----:B------:R-:W-:Y:S01]  /*1af40*/  IMAD.MOV.U32 R29, RZ, RZ, R5 ;  /* 0x000000ffff1d7224 */ /* 0x000fe200078e0005 */
[----:B---3--:R-:W-:Y:S01]  /*1af50*/  HMMA.16816.F32 R12, R24, R6, R12 ;  /* 0x00000006180c723c */ /* 0x008fe2000000180c */
[----:B------:R-:W-:-:S15]  /*1af60*/  IMAD.MOV.U32 R2, RZ, RZ, R7 ;  /* 0x000000ffff027224 */ /* 0x000fde00078e0007 */
[----:B------:R-:W-:-:S03]  /*1af70*/  NOP ;  /* 0x0000000000007918 */ /* 0x000fc60000000000 */
[----:B------:R-:W-:Y:S04]  /*1af80*/  STL.64 [R1+0x180], R12 ;  /* 0x0001800c01007387 */ /* 0x000fe80000100a00 */
[----:B------:R0:W-:Y:S02]  /*1af90*/  STL.64 [R1+0x188], R14 ;  /* 0x0001880e01007387 */ /* 0x0001e40000100a00 */
[----:B0-----:R-:W-:Y:S02]  /*1afa0*/  IMAD.MOV.U32 R15, RZ, RZ, R6 ;  /* 0x000000ffff0f7224 */ /* 0x001fe400078e0006 */
[----:B------:R-:W2:Y:S04]  /*1afb0*/  LDL.LU R14, [R1+0x1150] ;  /* 0x00115000010e7983 */ /* 0x000ea80000300800 */
[----:B------:R-:W0:Y:S04]  /*1afc0*/  LDSM.16.M88.4 R4, [R11+UR5+0x5080] ;  /* 0x005080050b04783b */ /* 0x000e280008000200 */
[----:B------:R-:W2:Y:S04]  /*1afd0*/  LDL.LU.64 R12, [R1+0x1148] ;  /* 0x00114800010c7983 */ /* 0x000ea80000300a00 */
[----:B0-----:R-:W-:Y:S04]  /*1afe0*/  STL.64 [R1+0xa0], R4 ;  /* 0x0000a00401007387 */ /* 0x001fe80000100a00 */
[----:B------:R0:W-:Y:S04]  /*1aff0*/  STL.64 [R1+0xa8], R6 ;  /* 0x0000a80601007387 */ /* 0x0001e80000100a00 */
[----:B0-----:R-:W4:Y:S02]  /*1b000*/  LDL.LU.64 R6, [R1+0x1140] ;  /* 0x0011400001067983 */ /* 0x001f240000300a00 */
[----:B----4-:R-:W-:Y:S01]  /*1b010*/  HMMA.16816.F32 R20, R24, R6, R20 ;  /* 0x000000061814723c */ /* 0x010fe20000001814 */
[----:B------:R-:W-:-:S15]  /*1b020*/  IMAD.MOV.U32 R3, RZ, RZ, R7 ;  /* 0x000000ffff037224 */ /* 0x000fde00078e0007 */
[----:B------:R-:W-:-:S03]  /*1b030*/  NOP ;  /* 0x0000000000007918 */ /* 0x000fc60000000000 */
[----:B------:R-:W-:Y:S04]  /*1b040*/  STL.64 [R1+0x170], R20 ;  /* 0x0001701401007387 */ /* 0x000fe80000100a00 */
[----:B------:R0:W-:Y:S02]  /*1b050*/  STL.64 [R1+0x178], R22 ;  /* 0x0001781601007387 */ /* 0x0001e40000100a00 */
[----:B0-----:R-:W-:Y:S02]  /*1b060*/  IMAD.MOV.U32 R22, RZ, RZ, R6 ;  /* 0x000000ffff167224 */ /* 0x001fe400078e0006 */
[----:B------:R-:W3:Y:S04]  /*1b070*/  LDL.LU R23, [R1+0x113c] ;  /* 0x00113c0001177983 */ /* 0x000ee80000300800 */
[----:B------:R-:W0:Y:S04]  /*1b080*/  LDSM.16.M88.4 R4, [R11+UR5+0x6080] ;  /* 0x006080050b04783b */ /* 0x000e280008000200 */
[----:B------:R-:W1:Y:S04]  /*1b090*/  LDSM.16.M88.4 R8, [R11+UR5+0x7080] ;  /* 0x007080050b08783b */ /* 0x000e680008000200 */
[----:B0-----:R-:W-:Y:S04]  /*1b0a0*/  STL.64 [R1+0xb0], R4 ;  /* 0x0000b00401007387 */ /* 0x001fe80000100a00 */
[----:B------:R0:W-:Y:S04]  /*1b0b0*/  STL.64 [R1+0xb8], R6 ;  /* 0x0000b80601007387 */ /* 0x0001e80000100a00 */
[----:B0-----:R-:W4:Y:S04]  /*1b0c0*/  LDL.LU R7, [R1+0x1138] ;  /* 0x0011380001077983 */ /* 0x001f280000300800 */
[----:B-1----:R-:W-:Y:S04]  /*1b0d0*/  STL.64 [R1+0xc0], R8 ;  /* 0x0000c00801007387 */ /* 0x002fe80000100a00 */
[----:B------:R0:W-:Y:S04]  /*1b0e0*/  STL.64 [R1+0xc8], R10 ;  /* 0x0000c80a01007387 */ /* 0x0001e80000100a00 */
[----:B0-----:R-:W2:Y:S04]  /*1b0f0*/  LDL.LU.64 R10, [R1+0x1130] ;  /* 0x00113000010a7983 */ /* 0x001ea80000300a00 */
[----:B------:R-:W2:Y:S01]  /*1b100*/  LDL.LU.64 R8, [R1+0x1128] ;  /* 0x0011280001087983 */ /* 0x000ea20000300a00 */
[----:B------:R-:W-:-:S02]  /*1b110*/  IMAD.MOV.U32 R21, RZ, RZ, R4 ;  /* 0x000000ffff157224 */ /* 0x000fc400078e0004 */
[----:B------:R-:W-:Y:S02]  /*1b120*/  IMAD.MOV.U32 R20, RZ, RZ, R5 ;  /* 0x000000ffff147224 */ /* 0x000fe400078e0005 */
[----:B----4-:R-:W0:Y:S04]  /*1b130*/  LDSM.16.MT88.4 R4, [R7+UR5+0x2000] ;  /* 0x002000050704783b */ /* 0x010e280008004200 */
[----:B0-----:R-:W-:Y:S04]  /*1b140*/  STL.64 [R1+0x1078], R6 ;  /* 0x0010780601007387 */ /* 0x001fe80000100a00 */
[----:B------:R2:W-:Y:S02]  /*1b150*/  STL.64 [R1+0x1070], R4 ;  /* 0x0010700401007387 */ /* 0x0005e40000100a00 */
[----:B--2---:R-:W-:Y:S02]  /*1b160*/  HMMA.16816.F32 R4, R24, R18, R8 ;  /* 0x000000121804723c */ /* 0x004fe40000001808 */
[----:B------:R0:W-:Y:S04]  /*1b170*/  STL.64 [R1+0x1110], R18 ;  /* 0x0011101201007387 */ /* 0x0001e80000100a00 */
[----:B------:R-:W2:Y:S04]  /*1b180*/  LDL.LU R16, [R1+0x150] ;  /* 0x0001500001107983 */ /* 0x000ea80000300800 */
[----:B---3--:R-:W1:Y:S09]  /*1b190*/  LDSM.16.MT88.4 R8, [R23+UR5+0x2000] ;  /* 0x002000051708783b */ /* 0x008e720008004200 */
[----:B------:R3:W-:Y:S04]  /*1b1a0*/  STL.64 [R1], R4 ;  /* 0x0000000401007387 */ /* 0x0007e80000100a00 */
[----:B------:R4:W-:Y:S04]  /*1b1b0*/  STL.64 [R1+0x8], R6 ;  /* 0x0000080601007387 */ /* 0x0009e80000100a00 */
[----:B------:R-:W2:Y:S04]  /*1b1c0*/  LDL.LU R17, [R1+0x154] ;  /* 0x0001540001117983 */ /* 0x000ea80000300800 */
[----:B0-----:R-:W2:Y:S04]  /*1b1d0*/  LDL.LU R18, [R1+0x158] ;  /* 0x0001580001127983 */ /* 0x001ea80000300800 */
[----:B------:R-:W2:Y:S04]  /*1b1e0*/  LDL.LU R19, [R1+0x15c] ;  /* 0x00015c0001137983 */ /* 0x000ea80000300800 */
[----:B---3--:R-:W3:Y:S04]  /*1b1f0*/  LDL.LU R4, [R1+0x140] ;  /* 0x0001400001047983 */ /* 0x008ee80000300800 */
[----:B------:R-:W3:Y:S04]  /*1b200*/  LDL.LU R5, [R1+0x144] ;  /* 0x0001440001057983 */ /* 0x000ee80000300800 */
[----:B----4-:R-:W3:Y:S04]  /*1b210*/  LDL.LU R6, [R1+0x148] ;  /* 0x0001480001067983 */ /* 0x010ee80000300800 */
[----:B------:R-:W3:Y:S04]  /*1b220*/  LDL.LU R7, [R1+0x14c] ;  /* 0x00014c0001077983 */ /* 0x000ee80000300800 */
[----:B------:R-:W4:Y:S04]  /*1b230*/  LDL.LU R24, [R1+0x50] ;  /* 0x0000500001187983 */ /* 0x000f280000300800 */
[----:B------:R-:W4:Y:S04]  /*1b240*/  LDL.LU R25, [R1+0x54] ;  /* 0x0000540001197983 */ /* 0x000f280000300800 */
[----:B------:R-:W2:Y:S04]  /*1b250*/  LDL.LU R26, [R1+0x58] ;  /* 0x00005800011a7983 */ /* 0x000ea80000300800 */
[----:B------:R-:W2:Y:S04]  /*1b260*/  LDL.LU R27, [R1+0x5c] ;  /* 0x00005c00011b7983 */ /* 0x000ea80000300800 */
[----:B--2---:R-:W-:Y:S04]  /*1b270*/  STL.64 [R1+0x10a8], R26 ;  /* 0x0010a81a01007387 */ /* 0x004fe80000100a00 */
[----:B----4-:R0:W-:Y:S04]  /*1b280*/  STL.64 [R1+0x10a0], R24 ;  /* 0x0010a01801007387 */ /* 0x0101e80000100a00 */
[----:B0-----:R-:W2:Y:S04]  /*1b290*/  LDL.LU R24, [R1+0x60] ;  /* 0x0000600001187983 */ /* 0x001ea80000300800 */
[----:B------:R-:W2:Y:S04]  /*1b2a0*/  LDL.LU R25, [R1+0x64] ;  /* 0x0000640001197983 */ /* 0x000ea80000300800 */
[----:B------:R-:W4:Y:S04]  /*1b2b0*/  LDL.LU R26, [R1+0x68] ;  /* 0x00006800011a7983 */ /* 0x000f280000300800 */
[----:B------:R-:W4:Y:S04]  /*1b2c0*/  LDL.LU R27, [R1+0x6c] ;  /* 0x00006c00011b7983 */ /* 0x000f280000300800 */
[----:B----4-:R0:W-:Y:S04]  /*1b2d0*/  STL.64 [R1+0x10b8], R26 ;  /* 0x0010b81a01007387 */ /* 0x0101e80000100a00 */
[----:B--2---:R-:W-:Y:S01]  /*1b2e0*/  STL.64 [R1+0x10b0], R24 ;  /* 0x0010b01801007387 */ /* 0x004fe20000100a00 */
[----:B0-----:R-:W-:-:S02]  /*1b2f0*/  IMAD.MOV.U32 R26, RZ, RZ, R15 ;  /* 0x000000ffff1a7224 */ /* 0x001fc400078e000f */
[----:B------:R-:W-:Y:S01]  /*1b300*/  IMAD.MOV.U32 R27, RZ, RZ, R2 ;  /* 0x000000ffff1b7224 */ /* 0x000fe200078e0002 */
[----:B------:R-:W2:Y:S04]  /*1b310*/  LDL.LU R15, [R1+0x1120] ;  /* 0x00112000010f7983 */ /* 0x000ea80000300800 */
[----:B------:R-:W4:Y:S04]  /*1b320*/  LDL.LU R2, [R1+0x111c] ;  /* 0x00111c0001027983 */ /* 0x000f280000300800 */
[----:B------:R0:W-:Y:S02]  /*1b330*/  STL [R1+0x1080], R23 ;  /* 0x0010801701007387 */ /* 0x0001e40000100800 */
[----:B0-----:R-:W-:-:S02]  /*1b340*/  IMAD.MOV.U32 R23, RZ, RZ, R3 ;  /* 0x000000ffff177224 */ /* 0x001fc400078e0003 */
[----:B------:R-:W2:Y:S04]  /*1b350*/  LDL.LU R3, [R1+0x1118] ;  /* 0x0011180001037983 */ /* 0x000ea80000300800 */
[----:B-1----:R-:W-:Y:S04]  /*1b360*/  STL [R1+0x1034], R8 ;  /* 0x0010340801007387 */ /* 0x002fe80000100800 */
[----:B------:R-:W-:Y:S04]  /*1b370*/  STL [R1+0x1030], R9 ;  /* 0x0010300901007387 */ /* 0x000fe80000100800 */
[----:B------:R-:W-:Y:S04]  /*1b380*/  STL [R1+0x102c], R10 ;  /* 0x00102c0a01007387 */ /* 0x000fe80000100800 */
[----:B------:R0:W-:Y:S04]  /*1b390*/  STL [R1+0x1028], R11 ;  /* 0x0010280b01007387 */ /* 0x0001e80000100800 */
[----:B0-----:R-:W2:Y:S02]  /*1b3a0*/  LDL.LU.64 R10, [R1+0x98] ;  /* 0x00009800010a7983 */ /* 0x001ea40000300a00 */
[----:B--2---:R-:W-:-:S15]  /*1b3b0*/  HMMA.16816.F32 R16, R12, R10, R16 ;  /* 0x0000000a0c10723c */ /* 0x004fde0000001810 */
[----:B------:R-:W-:-:S04]  /*1b3c0*/  NOP ;  /* 0x0000000000007918 */ /* 0x000fc80000000000 */
[----:B------:R-:W-:Y:S04]  /*1b3d0*/  STL.64 [R1+0x160], R16 ;  /* 0x0001601001007387 */ /* 0x000fe80000100a00 */
[----:B------:R0:W-:Y:S04]  /*1b3e0*/  STL.64 [R1+0x168], R18 ;  /* 0x0001681201007387 */ /* 0x0001e80000100a00 */
[----:B0-----:R-:W2:Y:S01]  /*1b3f0*/  LDL.LU.64 R18, [R1+0x1110] ;  /* 0x0011100001127983 */ /* 0x001ea20000300a00 */
[----:B---3--:R-:W-:Y:S01]  /*1b400*/  HMMA.16816.F32 R4, R12, R26, R4 ;  /* 0x0000001a0c04723c */ /* 0x008fe20000001804 */
[----:B------:R-:W-:-:S02]  /*1b410*/  IMAD.MOV.U32 R17, RZ, RZ, R10 ;  /* 0x000000ffff117224 */ /* 0x000fc400078e000a */
[----:B------:R-:W-:Y:S01]  /*1b420*/  IMAD.MOV.U32 R16, RZ, RZ, R11 ;  /* 0x000000ffff107224 */ /* 0x000fe200078e000b */
[----:B--2---:R-:W-:Y:S04]  /*1b430*/  STL.64 [R1+0x1100], R18 ;  /* 0x0011001201007387 */ /* 0x004fe80000100a00 */
[----:B------:R0:W-:Y:S04]  /*1b440*/  STL.64 [R1+0x10f8], R16 ;  /* 0x0010f81001007387 */ /* 0x0001e80000100a00 */
[----:B0-----:R-:W2:Y:S04]  /*1b450*/  LDL.LU R16, [R1+0x130] ;  /* 0x0001300001107983 */ /* 0x001ea80000300800 */
[----:B------:R-:W2:Y:S04]  /*1b460*/  LDL.LU R17, [R1+0x134] ;  /* 0x0001340001117983 */ /* 0x000ea80000300800 */
[----:B------:R-:W2:Y:S04]  /*1b470*/  LDL.LU R18, [R1+0x138] ;  /* 0x0001380001127983 */ /* 0x000ea80000300800 */
[----:B------:R-:W2:Y:S04]  /*1b480*/  LDL.LU R19, [R1+0x13c] ;  /* 0x00013c0001137983 */ /* 0x000ea80000300800 */
[----:B------:R-:W-:Y:S04]  /*1b490*/  STL [R1+0x154], R5 ;  /* 0x0001540501007387 */ /* 0x000fe80000100800 */
[----:B------:R-:W-:Y:S04]  /*1b4a0*/  STL.64 [R1+0x158], R6 ;  /* 0x0001580601007387 */ /* 0x000fe80000100a00 */
[----:B------:R0:W-:Y:S04]  /*1b4b0*/  STL.64 [R1+0x10d0], R26 ;  /* 0x0010d01a01007387 */ /* 0x0001e80000100a00 */
[----:B------:R-:W3:Y:S04]  /*1b4c0*/  LDL.LU R24, [R1+0xe0] ;  /* 0x0000e00001187983 */ /* 0x000ee80000300800 */
[----:B------:R-:W3:Y:S04]  /*1b4d0*/  LDL.LU R25, [R1+0xe4] ;  /* 0x0000e40001197983 */ /* 0x000ee80000300800 */
[----:B0-----:R-:W2:Y:S04]  /*1b4e0*/  LDL.LU R26, [R1+0xe8] ;  /* 0x0000e800011a7983 */ /* 0x001ea80000300800 */
[----:B------:R-:W2:Y:S01]  /*1b4f0*/  LDL.LU R27, [R1+0xec] ;  /* 0x0000ec00011b7983 */ /* 0x000ea20000300800 */
[----:B------:R-:W-:-:S02]  /*1b500*/  IMAD.MOV.U32 R11, RZ, RZ, R4 ;  /* 0x000000ffff0b7224 */ /* 0x000fc400078e0004 */
[----:B------:R-:W-:Y:S02]  /*1b510*/  IMAD.MOV.U32 R4, RZ, RZ, R28 ;  /* 0x000000ffff047224 */ /* 0x000fe400078e001c */
[----:B------:R-:W-:Y:S01]  /*1b520*/  IMAD.MOV.U32 R5, RZ, RZ, R29 ;  /* 0x000000ffff057224 */ /* 0x000fe200078e001d */
[----:B--2---:R-:W-:Y:S04]  /*1b530*/  STL.64 [R1+0x10f0], R26 ;  /* 0x0010f01a01007387 */ /* 0x004fe80000100a00 */
[----:B---3--:R0:W-:Y:S04]  /*1b540*/  STL.64 [R1+0x10e8], R24 ;  /* 0x0010e81801007387 */ /* 0x0081e80000100a00 */
[----:B0-----:R-:W2:Y:S04]  /*1b550*/  LDL.LU R24, [R1+0xf0] ;  /* 0x0000f00001187983 */ /* 0x001ea80000300800 */
[----:B------:R-:W2:Y:S04]  /*1b560*/  LDL.LU R25, [R1+0xf4] ;  /* 0x0000f40001197983 */ /* 0x000ea80000300800 */
[----:B------:R-:W2:Y:S04]  /*1b570*/  LDL.LU R26, [R1+0xf8] ;  /* 0x0000f800011a7983 */ /* 0x000ea80000300800 */
[----:B------:R-:W2:Y:S04]  /*1b580*/  LDL.LU R27, [R1+0xfc] ;  /* 0x0000fc00011b7983 */ /* 0x000ea80000300800 */
[----:B------:R-:W3:Y:S04]  /*1b590*/  LDL.LU R28, [R1+0x110c] ;  /* 0x00110c00011c7983 */ /* 0x000ee80000300800 */
[----:B------:R-:W2:Y:S04]  /*1b5a0*/  LDL.LU R29, [R1+0x1108] ;  /* 0x00110800011d7983 */ /* 0x000ea80000300800 */
[----:B------:R-:W2:Y:S01]  /*1b5b0*/  LDL R7, [R1+0xb5c] ;  /* 0x000b5c0001077983 */ /* 0x000ea20000100800 */
[----:B------:R-:W-:-:S15]  /*1b5c0*/  HMMA.16816.F32 R16, R12, R22, R16 ;  /* 0x000000160c10723c */ /* 0x000fde0000001810 */
[----:B------:R-:W-:-:S04]  /*1b5d0*/  NOP ;  /* 0x0000000000007918 */ /* 0x000fc80000000000 */
[----:B------:R-:W-:Y:S02]  /*1b5e0*/  IMAD.MOV.U32 R9, RZ, RZ, R18 ;  /* 0x000000ffff097224 */ /* 0x000fe400078e0012 */
[----:B------:R-:W-:Y:S02]  /*1b5f0*/  IMAD.MOV.U32 R10, RZ, RZ, R19 ;  /* 0x000000ffff0a7224 */ /* 0x000fe400078e0013 */
[----:B------:R-:W-:Y:S01]  /*1b600*/  IMAD.MOV.U32 R8, RZ, RZ, R17 ;  /* 0x000000ffff087224 */ /* 0x000fe200078e0011 */
[----:B--2---:R-:W-:Y:S04]  /*1b610*/  STL [R1+0x10c8], R7 ;  /* 0x0010c80701007387 */ /* 0x004fe80000100800 */
[----:B------:R0:W-:Y:S04]  /*1b620*/  STL.64 [R1+0x10c0], R4 ;  /* 0x0010c00401007387 */ /* 0x0001e80000100a00 */
[----:B0-----:R-:W2:Y:S04]  /*1b630*/  LDL.LU R4, [R1+0xd0] ;  /* 0x0000d00001047983 */ /* 0x001ea80000300800 */
[----:B------:R-:W2:Y:S04]  /*1b640*/  LDL.LU R5, [R1+0xd4] ;  /* 0x0000d40001057983 */ /* 0x000ea80000300800 */
[----:B------:R-:W2:Y:S04]  /*1b650*/  LDL.LU R6, [R1+0xd8] ;  /* 0x0000d80001067983 */ /* 0x000ea80000300800 */
[----:B------:R-:W2:Y:S04]  /*1b660*/  LDL.LU R7, [R1+0xdc] ;  /* 0x0000dc0001077983 */ /* 0x000ea80000300800 */
[----:B------:R0:W-:Y:S04]  /*1b670*/  STL [R1+0x140], R16 ;  /* 0x0001401001007387 */ /* 0x0001e80000100800 */
[----:B------:R-:W2:Y:S04]  /*1b680*/  LDL.LU.64 R18, [R1+0x1100] ;  /* 0x0011000001127983 */ /* 0x000ea80000300a00 */
[----:B0-----:R-:W3:Y:S04]  /*1b690*/  LDL.LU.64 R16, [R1+0x10f8] ;  /* 0x0010f80001107983 */ /* 0x001ee80000300a00 */
[----:B------:R-:W-:Y:S04]  /*1b6a0*/  STL.64 [R1+0x1040], R10 ;  /* 0x0010400a01007387 */ /* 0x000fe80000100a00 */
[----:B------:R0:W-:Y:S01]  /*1b6b0*/  STL.64 [R1+0x1038], R8 ;  /* 0x0010380801007387 */ /* 0x0001e20000100a00 */
[----:B--2---:R-:W-:Y:S03]  /*1b6c0*/  HMMA.16816.F32 R12, R12, R18, R24 ;  /* 0x000000120c0c723c */ /* 0x004fe60000001818 */
[----:B------:R-:W2:Y:S04]  /*1b6d0*/  LDL.LU.64 R26, [R1+0x10f0] ;  /* 0x0010f000011a7983 */ /* 0x000ea80000300a00 */
[----:B------:R-:W2:Y:S01]  /*1b6e0*/  LDL.LU.64 R24, [R1+0x10e8] ;  /* 0x0010e80001187983 */ /* 0x000ea20000300a00 */
[----:B0-----:R-:W-:-:S02]  /*1b6f0*/  IMAD.MOV.U32 R9, RZ, RZ, R18 ;  /* 0x000000ffff097224 */ /* 0x001fc400078e0012 */
[----:B------:R-:W-:Y:S02]  /*1b700*/  IMAD.MOV.U32 R8, RZ, RZ, R19 ;  /* 0x000000ffff087224 */ /* 0x000fe400078e0013 */
[----:B---3--:R-:W-:Y:S02]  /*1b710*/  IMAD.MOV.U32 R10, RZ, RZ, R17 ;  /* 0x000000ffff0a7224 */ /* 0x008fe400078e0011 */
[----:B------:R-:W-:-:S05]  /*1b720*/  IMAD.MOV.U32 R11, RZ, RZ, R16 ;  /* 0x000000ffff0b7224 */ /* 0x000fca00078e0010 */
[----:B------:R-:W-:Y:S04]  /*1b730*/  STL.64 [R1+0x130], R12 ;  /* 0x0001300c01007387 */ /* 0x000fe80000100a00 */
[----:B------:R0:W-:Y:S04]  /*1b740*/  STL.64 [R1+0x138], R14 ;  /* 0x0001380e01007387 */ /* 0x0001e80000100a00 */
[----:B------:R-:W2:Y:S04]  /*1b750*/  LDL.LU.64 R18, [R1+0x10e0] ;  /* 0x0010e00001127983 */ /* 0x000ea80000300a00 */
[----:B------:R-:W2:Y:S01]  /*1b760*/  LDL.LU.64 R16, [R1+0x10d8] ;  /* 0x0010d80001107983 */ /* 0x000ea20000300a00 */
[----:B0-----:R-:W-:-:S02]  /*1b770*/  IMAD.MOV.U32 R14, RZ, RZ, R9 ;  /* 0x000000ffff0e7224 */ /* 0x001fc400078e0009 */
[----:B------:R-:W-:Y:S02]  /*1b780*/  IMAD.MOV.U32 R15, RZ, RZ, R8 ;  /* 0x000000ffff0f7224 */ /* 0x000fe400078e0008 */
[----:B--2---:R-:W-:Y:S01]  /*1b790*/  HMMA.16816.F32 R8, R16, R10, R24 ;  /* 0x0000000a1008723c */ /* 0x004fe20000001818 */
[----:B------:R-:W2:-:S15]  /*1b7a0*/  LDL.LU.64 R26, [R1+0x10d0] ;  /* 0x0010d000011a7983 */ /* 0x000e9e0000300a00 */
[----:B------:R-:W-:-:S03]  /*1b7b0*/  NOP ;  /* 0x0000000000007918 */ /* 0x000fc60000000000 */
[----:B------:R0:W-:Y:S04]  /*1b7c0*/  STL.64 [R1+0x100], R8 ;  /* 0x0001000801007387 */ /* 0x0001e80000100a00 */
[----:B------:R-:W-:Y:S01]  /*1b7d0*/  STL.64 [R1+0x108], R10 ;  /* 0x0001080a01007387 */ /* 0x000fe20000100a00 */
[----:B0-----:R-:W-:Y:S02]  /*1b7e0*/  IMAD.MOV.U32 R8, RZ, RZ, R21 ;  /* 0x000000ffff087224 */ /* 0x001fe400078e0015 */
[----:B------:R-:W-:-:S05]  /*1b7f0*/  IMAD.MOV.U32 R9, RZ, RZ, R20 ;  /* 0x000000ffff097224 */ /* 0x000fca00078e0014 */
[----:B------:R0:W-:Y:S04]  /*1b800*/  STL.64 [R1+0x1088], R8 ;  /* 0x0010880801007387 */ /* 0x0001e80000100a00 */
[----:B0-----:R-:W3:Y:S04]  /*1b810*/  LDL.LU R8, [R1+0x30] ;  /* 0x0000300001087983 */ /* 0x001ee80000300800 */
[----:B------:R-:W3:Y:S04]  /*1b820*/  LDL.LU R9, [R1+0x34] ;  /* 0x0000340001097983 */ /* 0x000ee80000300800 */
[----:B------:R-:W3:Y:S04]  /*1b830*/  LDL.LU R10, [R1+0x38] ;  /* 0x00003800010a7983 */ /* 0x000ee80000300800 */
[----:B------:R-:W3:Y:S01]  /*1b840*/  LDL.LU R11, [R1+0x3c] ;  /* 0x00003c00010b7983 */ /* 0x000ee20000300800 */
[----:B--2---:R-:W-:Y:S03]  /*1b850*/  HMMA.16816.F32 R24, R16, R26, R4 ;  /* 0x0000001a1018723c */ /* 0x004fe60000001804 */
[----:B------:R-:W2:Y:S04]  /*1b860*/  LDL.LU R7, [R1+0x10c8] ;  /* 0x0010c80001077983 */ /* 0x000ea80000300800 */
[----:B------:R-:W3:-:S12]  /*1b870*/  LDL.LU.64 R4, [R1+0x10c0] ;  /* 0x0010c00001047983 */ /* 0x000ed80000300a00 */
[----:B------:R-:W-:Y:S04]  /*1b880*/  STL.64 [R1+0x120], R24 ;  /* 0x0001201801007387 */ /* 0x000fe80000100a00 */
[----:B------:R0:W-:Y:S04]  /*1b890*/  STL.64 [R1+0x128], R26 ;  /* 0x0001281a01007387 */ /* 0x0001e80000100a00 */
[----:B0-----:R-:W2:Y:S04]  /*1b8a0*/  LDL.LU.64 R26, [R1+0x10b8] ;  /* 0x0010b800011a7983 */ /* 0x001ea80000300a00 */
[----:B------:R-:W2:Y:S02]  /*1b8b0*/  LDL.LU.64 R24, [R1+0x10b0] ;  /* 0x0010b00001187983 */ /* 0x000ea40000300a00 */
[----:B--2---:R-:W-:Y:S02]  /*1b8c0*/  HMMA.16816.F32 R20, R16, R22, R24 ;  /* 0x000000161014723c */ /* 0x004fe40000001818 */
[----:B------:R-:W2:Y:S04]  /*1b8d0*/  LDL.LU.64 R26, [R1+0x10a8] ;  /* 0x0010a800011a7983 */ /* 0x000ea80000300a00 */
[----:B------:R-:W2:-:S13]  /*1b8e0*/  LDL.LU.64 R24, [R1+0x10a0] ;  /* 0x0010a00001187983 */ /* 0x000e9a0000300a00 */
[----:B------:R0:W-:Y:S04]  /*1b8f0*/  STL.64 [R1+0x110], R20 ;  /* 0x0001101401007387 */ /* 0x0001e80000100a00 */
[----:B------:R1:W-:Y:S01]  /*1b900*/  STL.64 [R1+0x118], R22 ;  /* 0x0001181601007387 */ /* 0x0003e20000100a00 */
[----:B0-----:R-:W-:Y:S02]  /*1b910*/  IMAD.MOV.U32 R20, RZ, RZ, R29 ;  /* 0x000000ffff147224 */ /* 0x001fe400078e001d */
[----:B------:R-:W-:Y:S02]  /*1b920*/  IMAD.MOV.U32 R21, RZ, RZ, R28 ;  /* 0x000000ffff157224 */ /* 0x000fe400078e001c */
[----:B-1----:R-:W-:Y:S02]  /*1b930*/  IMAD.MOV.U32 R22, RZ, RZ, R3 ;  /* 0x000000ffff167224 */ /* 0x002fe400078e0003 */
[----:B----4-:R-:W-:Y:S01]  /*1b940*/  IMAD.MOV.U32 R23, RZ, RZ, R2 ;  /* 0x000000ffff177224 */ /* 0x010fe200078e0002 */
[----:B--2---:R-:W-:Y:S01]  /*1b950*/  HMMA.16816.F32 R12, R16, R14, R24 ;  /* 0x0000000e100c723c */ /* 0x004fe20000001818 */
[----:B------:R-:W2:Y:S04]  /*1b960*/  LDL.LU.64 R26, [R1+0x1098] ;  /* 0x00109800011a7983 */ /* 0x000ea80000300a00 */
[----:B------:R-:W3:Y:S04]  /*1b970*/  LDL.LU.64 R24, [R1+0x1090] ;  /* 0x0010900001187983 */ /* 0x000ee80000300a00 */
[----:B------:R-:W4:Y:S10]  /*1b980*/  LDL R19, [R1+0xb64] ;  /* 0x000b640001137983 */ /* 0x000f340000100800 */
[----:B------:R-:W-:-:S02]  /*1b990*/  IMAD.MOV.U32 R3, RZ, RZ, R12 ;  /* 0x000000ffff037224 */ /* 0x000fc400078e000c */
        /* <DEDUP_REMOVED lines=8> */
[----:B0-----:R-:W-:Y:S04]  /*1ba20*/  STL [R1+0xfe0], R12 ;  /* 0x000fe00c01007387 */ /* 0x001fe80000100800 */
[----:B------:R0:W-:Y:S04]  /*1ba30*/  STL [R1+0xfdc], R13 ;  /* 0x000fdc0d01007387 */ /* 0x0001e80000100800 */
[----:B------:R-:W-:Y:S04]  /*1ba40*/  STL [R1+0xfd8], R14 ;  /* 0x000fd80e01007387 */ /* 0x000fe80000100800 */
[----:B------:R-:W-:Y:S04]  /*1ba50*/  STL [R1+0xfd4], R15 ;  /* 0x000fd40f01007387 */ /* 0x000fe80000100800 */
[----:B0-----:R-:W4:Y:S01]  /*1ba60*/  LDL.64 R12, [R1+0xa0] ;  /* 0x0000a000010c7983 */ /* 0x001f220000100a00 */
[----:B--2---:R-:W-:Y:S01]  /*1ba70*/  IMAD.MOV.U32 R3, RZ, RZ, R26 ;  /* 0x000000ffff037224 */ /* 0x004fe200078e001a */
[----:B---3--:R-:W-:Y:S01]  /*1ba80*/  HMMA.16816.F32 R4, R24, R4, R8 ;  /* 0x000000041804723c */ /* 0x008fe20000001808 */
[----:B------:R-:W-:-:S02]  /*1ba90*/  IMAD.MOV.U32 R11, RZ, RZ, R24 ;  /* 0x000000ffff0b7224 */ /* 0x000fc400078e0018 */
[----:B------:R-:W-:Y:S02]  /*1baa0*/  IMAD.MOV.U32 R10, RZ, RZ, R25 ;  /* 0x000000ffff0a7224 */ /* 0x000fe400078e0019 */
[----:B------:R-:W-:Y:S01]  /*1bab0*/  IMAD.MOV.U32 R2, RZ, RZ, R27 ;  /* 0x000000ffff027224 */ /* 0x000fe200078e001b */
[----:B----4-:R-:W-:Y:S04]  /*1bac0*/  LDSM.16.MT88.4 R16, [R19+UR5+0x2800] ;  /* 0x002800051310783b */ /* 0x010fe80008004200 */
[----:B------:R-:W0:Y:S04]  /*1bad0*/  LDSM.16.MT88.4 R24, [R0+UR5+0x2800] ;  /* 0x002800050018783b */ /* 0x000e280008004200 */
[----:B------:R-:W2:Y:S05]  /*1bae0*/  LDL.LU.64 R8, [R1+0x1088] ;  /* 0x0010880001087983 */ /* 0x000eaa0000300a00 */
[----:B------:R1:W-:Y:S04]  /*1baf0*/  STL.64 [R1+0xe0], R4 ;  /* 0x0000e00401007387 */ /* 0x0003e80000100a00 */
[----:B------:R3:W-:Y:S04]  /*1bb00*/  STL.64 [R1+0xe8], R6 ;  /* 0x0000e80601007387 */ /* 0x0007e80000100a00 */
[----:B-1----:R-:W2:Y:S04]  /*1bb10*/  LDL.LU R4, [R1+0x1c0] ;  /* 0x0001c00001047983 */ /* 0x002ea80000300800 */
[----:B------:R-:W2:Y:S04]  /*1bb20*/  LDL.LU R5, [R1+0x1c4] ;  /* 0x0001c40001057983 */ /* 0x000ea80000300800 */
[----:B---3--:R-:W2:Y:S04]  /*1bb30*/  LDL.LU R6, [R1+0x1c8] ;  /* 0x0001c80001067983 */ /* 0x008ea80000300800 */
[----:B------:R-:W2:Y:S04]  /*1bb40*/  LDL.LU R7, [R1+0x1cc] ;  /* 0x0001cc0001077983 */ /* 0x000ea80000300800 */
[----:B------:R-:W-:Y:S04]  /*1bb50*/  STL [R1+0xfe4], R0 ;  /* 0x000fe40001007387 */ /* 0x000fe80000100800 */
[----:B0-----:R-:W-:Y:S04]  /*1bb60*/  STL.64 [R1+0xf80], R26 ;  /* 0x000f801a01007387 */ /* 0x001fe80000100a00 */
[----:B------:R0:W-:Y:S04]  /*1bb70*/  STL.64 [R1+0xf78], R24 ;  /* 0x000f781801007387 */ /* 0x0001e80000100a00 */
[----:B0-----:R-:W3:Y:S04]  /*1bb80*/  LDL.LU R24, [R1+0xc0] ;  /* 0x0000c00001187983 */ /* 0x001ee80000300800 */
[----:B------:R-:W3:Y:S04]  /*1bb90*/  LDL.LU R25, [R1+0xc4] ;  /* 0x0000c40001197983 */ /* 0x000ee80000300800 */
[----:B------:R0:W-:Y:S04]  /*1bba0*/  STL.64 [R1+0xf30], R18 ;  /* 0x000f301201007387 */ /* 0x0001e80000100a00 */
[----:B------:R1:W-:Y:S01]  /*1bbb0*/  STL.64 [R1+0xf28], R16 ;  /* 0x000f281001007387 */ /* 0x0003e20000100a00 */
[----:B0-----:R-:W-:-:S02]  /*1bbc0*/  IMAD.MOV.U32 R18, RZ, RZ, R3 ;  /* 0x000000ffff127224 */ /* 0x001fc400078e0003 */
[----:B-1----:R-:W-:Y:S02]  /*1bbd0*/  IMAD.MOV.U32 R16, RZ, RZ, R11 ;  /* 0x000000ffff107224 */ /* 0x002fe400078e000b */
[----:B------:R-:W-:Y:S02]  /*1bbe0*/  IMAD.MOV.U32 R17, RZ, RZ, R10 ;  /* 0x000000ffff117224 */ /* 0x000fe400078e000a */
[----:B------:R-:W-:-:S07]  /*1bbf0*/  IMAD.MOV.U32 R19, RZ, RZ, R2 ;  /* 0x000000ffff137224 */ /* 0x000fce00078e0002 */
[----:B------:R-:W-:-:S15]  /*1bc00*/  HMMA.16816.F32 R20, R16, R12, R20 ;  /* 0x0000000c1014723c */ /* 0x000fde0000001814 */
[----:B------:R-:W-:-:S04]  /*1bc10*/  NOP ;  /* 0x0000000000007918 */ /* 0x000fc80000000000 */
[----:B------:R-:W-:Y:S04]  /*1bc20*/  STL.64 [R1+0xd0], R20 ;  /* 0x0000d01401007387 */ /* 0x000fe80000100a00 */
[----:B------:R0:W-:Y:S04]  /*1bc30*/  STL.64 [R1+0xd8], R22 ;  /* 0x0000d81601007387 */ /* 0x0001e80000100a00 */
[----:B0-----:R-:W4:Y:S01]  /*1bc40*/  LDL.LU R23, [R1+0x1080] ;  /* 0x0010800001177983 */ /* 0x001f220000300800 */
[----:B------:R-:W-:Y:S02]  /*1bc50*/  IMAD.MOV.U32 R2, RZ, RZ, R12 ;  /* 0x000000ffff027224 */ /* 0x000fe400078e000c */
[----:B------:R-:W-:Y:S01]  /*1bc60*/  IMAD.MOV.U32 R0, RZ, RZ, R13 ;  /* 0x000000ffff007224 */ /* 0x000fe200078e000d */
[----:B------:R-:W2:Y:S04]  /*1bc70*/  LDL.LU R12, [R1+0x180] ;  /* 0x00018000010c7983 */ /* 0x000ea80000300800 */
[----:B------:R-:W2:Y:S04]  /*1bc80*/  LDL.LU R13, [R1+0x184] ;  /* 0x00018400010d7983 */ /* 0x000ea80000300800 */
[----:B------:R-:W2:Y:S04]  /*1bc90*/  LDL.LU R14, [R1+0x188] ;  /* 0x00018800010e7983 */ /* 0x000ea80000300800 */
[----:B------:R-:W2:Y:S04]  /*1bca0*/  LDL.LU R15, [R1+0x18c] ;  /* 0x00018c00010f7983 */ /* 0x000ea80000300800 */
[----:B----4-:R-:W0:Y:S04]  /*1bcb0*/  LDSM.16.MT88.4 R20, [R23+UR5+0x2800] ;  /* 0x002800051714783b */ /* 0x010e280008004200 */
[----:B--2---:R-:W-:Y:S04]  /*1bcc0*/  STL.64 [R1+0x1068], R14 ;  /* 0x0010680e01007387 */ /* 0x004fe80000100a00 */
[----:B------:R1:W-:Y:S04]  /*1bcd0*/  STL.64 [R1+0x1060], R12 ;  /* 0x0010600c01007387 */ /* 0x0003e80000100a00 */
[----:B-1----:R-:W2:Y:S04]  /*1bce0*/  LDL.64 R12, [R1+0x40] ;  /* 0x00004000010c7983 */ /* 0x002ea80000100a00 */
[----:B0-----:R-:W-:Y:S04]  /*1bcf0*/  STL.64 [R1+0xee0], R22 ;  /* 0x000ee01601007387 */ /* 0x001fe80000100a00 */
[----:B------:R0:W-:Y:S04]  /*1bd00*/  STL.64 [R1+0xed8], R20 ;  /* 0x000ed81401007387 */ /* 0x0001e80000100a00 */
[----:B0-----:R-:W4:Y:S04]  /*1bd10*/  LDL.LU R20, [R1+0x1a0] ;  /* 0x0001a00001147983 */ /* 0x001f280000300800 */
[----:B------:R-:W4:Y:S04]  /*1bd20*/  LDL.LU R21, [R1+0x1a4] ;  /* 0x0001a40001157983 */ /* 0x000f280000300800 */
[----:B------:R-:W4:Y:S04]  /*1bd30*/  LDL.LU R22, [R1+0x1a8] ;  /* 0x0001a80001167983 */ /* 0x000f280000300800 */
[----:B------:R-:W4:Y:S01]  /*1bd40*/  LDL.LU R23, [R1+0x1ac] ;  /* 0x0001ac0001177983 */ /* 0x000f220000300800 */
[----:B------:R-:W-:-:S15]  /*1bd50*/  HMMA.16816.F32 R4, R16, R8, R4 ;  /* 0x000000081004723c */ /* 0x000fde0000001804 */
[----:B------:R-:W-:-:S04]  /*1bd60*/  NOP ;  /* 0x0000000000007918 */ /* 0x000fc80000000000 */
[----:B------:R-:W-:Y:S04]  /*1bd70*/  STL.64 [R1+0x90], R4 ;  /* 0x0000900401007387 */ /* 0x000fe80000100a00 */
[----:B------:R0:W-:Y:S04]  /*1bd80*/  STL.64 [R1+0x98], R6 ;  /* 0x0000980601007387 */ /* 0x0001e80000100a00 */
[----:B0-----:R-:W2:Y:S04]  /*1bd90*/  LDL.LU.64 R6, [R1+0x1078] ;  /* 0x0010780001067983 */ /* 0x001ea80000300a00 */
[----:B------:R-:W2:Y:S04]  /*1bda0*/  LDL.LU.64 R4, [R1+0x1070] ;  /* 0x0010700001047983 */ /* 0x000ea80000300a00 */
[----:B---3--:R0:W-:Y:S01]  /*1bdb0*/  STL.64 [R1+0x1048], R24 ;  /* 0x0010481801007387 */ /* 0x0081e20000100a00 */
[----:B----4-:R-:W-:Y:S03]  /*1bdc0*/  HMMA.16816.F32 R16, R16, R24, R20 ;  /* 0x000000181010723c */ /* 0x010fe60000001814 */
[----:B0-----:R-:W3:Y:S04]  /*1bdd0*/  LDL.LU R24, [R1+0x170] ;  /* 0x0001700001187983 */ /* 0x001ee80000300800 */
[----:B------:R-:W3:Y:S04]  /*1bde0*/  LDL.LU R25, [R1+0x174] ;  /* 0x0001740001197983 */ /* 0x000ee80000300800 */
[----:B------:R-:W4:Y:S04]  /*1bdf0*/  LDL.LU R26, [R1+0x178] ;  /* 0x00017800011a7983 */ /* 0x000f280000300800 */
[----:B------:R-:W4:Y:S04]  /*1be00*/  LDL.LU R27, [R1+0x17c] ;  /* 0x00017c00011b7983 */ /* 0x000f280000300800 */
[----:B----4-:R-:W-:Y:S04]  /*1be10*/  STL.64 [R1+0x1058], R26 ;  /* 0x0010581a01007387 */ /* 0x010fe80000100a00 */
[----:B---3--:R0:W-:Y:S04]  /*1be20*/  STL.64 [R1+0x1050], R24 ;  /* 0x0010501801007387 */ /* 0x0081e80000100a00 */
[----:B0-----:R-:W3:Y:S04]  /*1be30*/  LDL.LU R24, [R1+0x190] ;  /* 0x0001900001187983 */ /* 0x001ee80000300800 */
[----:B------:R-:W3:Y:S04]  /*1be40*/  LDL.LU R25, [R1+0x194] ;  /* 0x0001940001197983 */ /* 0x000ee80000300800 */
[----:B------:R-:W3:Y:S04]  /*1be50*/  LDL.LU R26, [R1+0x198] ;  /* 0x00019800011a7983 */ /* 0x000ee80000300800 */
[----:B------:R-:W3:Y:S04]  /*1be60*/  LDL.LU R27, [R1+0x19c] ;  /* 0x00019c00011b7983 */ /* 0x000ee80000300800 */
[----:B------:R-:W4:Y:S04]  /*1be70*/  LDL.LU R20, [R1] ;  /* 0x0000000001147983 */ /* 0x000f280000300800 */
[----:B------:R-:W4:Y:S04]  /*1be80*/  LDL.LU R21, [R1+0x4] ;  /* 0x0000040001157983 */ /* 0x000f280000300800 */
[----:B------:R-:W4:Y:S04]  /*1be90*/  LDL.LU R22, [R1+0x8] ;  /* 0x0000080001167983 */ /* 0x000f280000300800 */
[----:B------:R-:W4:Y:S04]  /*1bea0*/  LDL.LU R23, [R1+0xc] ;  /* 0x00000c0001177983 */ /* 0x000f280000300800 */
[----:B------:R-:W-:Y:S04]  /*1beb0*/  STL.64 [R1+0xf40], R18 ;  /* 0x000f401201007387 */ /* 0x000fe80000100a00 */
[----:B------:R0:W-:Y:S01]  /*1bec0*/  STL.64 [R1+0xf38], R16 ;  /* 0x000f381001007387 */ /* 0x0001e20000100a00 */
[----:B--2---:R-:W-:-:S03]  /*1bed0*/  IMAD.MOV.U32 R10, RZ, RZ, R12 ;  /* 0x000000ffff0a7224 */ /* 0x004fc600078e000c */
[----:B------:R-:W2:Y:S01]  /*1bee0*/  LDL.LU.64 R14, [R1+0x1068] ;  /* 0x00106800010e7983 */ /* 0x000ea20000300a00 */
[----:B0-----:R-:W-:Y:S02]  /*1bef0*/  IMAD.MOV.U32 R17, RZ, RZ, R0 ;  /* 0x000000ffff117224 */ /* 0x001fe400078e0000 */
[----:B------:R-:W-:Y:S01]  /*1bf00*/  IMAD.MOV.U32 R0, RZ, RZ, R13 ;  /* 0x000000ffff007224 */ /* 0x000fe200078e000d */
[----:B---3--:R-:W-:Y:S01]  /*1bf10*/  HMMA.16816.F32 R24, R4, R12, R24 ;  /* 0x0000000c0418723c */ /* 0x008fe20000001818 */
[----:B------:R-:W2:Y:S01]  /*1bf20*/  LDL.LU.64 R12, [R1+0x1060] ;  /* 0x00106000010c7983 */ /* 0x000ea20000300a00 */
[----:B------:R-:W-:-:S15]  /*1bf30*/  IMAD.MOV.U32 R16, RZ, RZ, R2 ;  /* 0x000000ffff107224 */ /* 0x000fde00078e0002 */
[----:B------:R-:W-:Y:S02]  /*1bf40*/  NOP ;  /* 0x0000000000007918 */ /* 0x000fe40000000000 */
[----:B------:R-:W-:Y:S02]  /*1bf50*/  IMAD.MOV.U32 R2, RZ, RZ, R24 ;  /* 0x000000ffff027224 */ /* 0x000fe400078e0018 */
[----:B------:R-:W-:Y:S02]  /*1bf60*/  IMAD.MOV.U32 R28, RZ, RZ, R25 ;  /* 0x000000ffff1c7224 */ /* 0x000fe400078e0019 */
[----:B------:R-:W-:Y:S02]  /*1bf70*/  IMAD.MOV.U32 R29, RZ, RZ, R26 ;  /* 0x000000ffff1d7224 */ /* 0x000fe400078e001a */
[----:B------:R-:W-:-:S05]  /*1bf80*/  IMAD.MOV.U32 R3, RZ, RZ, R27 ;  /* 0x000000ffff037224 */ /* 0x000fca00078e001b */
[----:B------:R-:W-:Y:S04]  /*1bf90*/  STL [R1+0xff4], R3 ;  /* 0x000ff40301007387 */ /* 0x000fe80000100800 */
[----:B------:R-:W-:Y:S04]  /*1bfa0*/  STL [R1+0xff0], R29 ;  /* 0x000ff01d01007387 */ /* 0x000fe80000100800 */
[----:B------:R-:W-:Y:S04]  /*1bfb0*/  STL [R1+0xfec], R28 ;  /* 0x000fec1c01007387 */ /* 0x000fe80000100800 */
[----:B------:R-:W-:Y:S01]  /*1bfc0*/  STL [R1+0xfe8], R2 ;  /* 0x000fe80201007387 */ /* 0x000fe20000100800 */
[----:B--2---:R-:W-:-:S15]  /*1bfd0*/  HMMA.16816.F32 R24, R4, R16, R12 ;  /* 0x000000100418723c */ /* 0x004fde000000180c */
[----:B------:R-:W-:-:S04]  /*1bfe0*/  NOP ;  /* 0x0000000000007918 */ /* 0x000fc80000000000 */
[----:B------:R-:W-:Y:S02]  /*1bff0*/  IMAD.MOV.U32 R14, RZ, RZ, R26 ;  /* 0x000000ffff0e7224 */ /* 0x000fe400078e001a */
[----:B------:R-:W-:Y:S02]  /*1c000*/  IMAD.MOV.U32 R15, RZ, RZ, R27 ;  /* 0x000000ffff0f7224 */ /* 0x000fe400078e001b */
[----:B------:R-:W-:Y:S02]  /*1c010*/  IMAD.MOV.U32 R12, RZ, RZ, R24 ;  /* 0x000000ffff0c7224 */ /* 0x000fe400078e0018 */
[----:B------:R-:W-:Y:S01]  /*1c020*/  IMAD.MOV.U32 R13, RZ, RZ, R25 ;  /* 0x000000ffff0d7224 */ /* 0x000fe200078e0019 */
[----:B------:R-:W2:Y:S04]  /*1c030*/  LDL.LU.64 R26, [R1+0x1058] ;  /* 0x00105800011a7983 */ /* 0x000ea80000300a00 */
[----:B------:R-:W2:Y:S04]  /*1c040*/  LDL.LU.64 R24, [R1+0x1050] ;  /* 0x0010500001187983 */ /* 0x000ea80000300a00 */
[----:B------:R-:W-:Y:S04]  /*1c050*/  STL.64 [R1+0x1010], R16 ;  /* 0x0010101001007387 */ /* 0x000fe80000100a00 */
[----:B------:R0:W-:Y:S04]  /*1c060*/  STL [R1+0xff8], R12 ;  /* 0x000ff80c01007387 */ /* 0x0001e80000100800 */
[----:B------:R-:W-:Y:S04]  /*1c070*/  STL.64 [R1+0x1020], R14 ;  /* 0x0010200e01007387 */ /* 0x000fe80000100a00 */
[----:B------:R1:W-:Y:S04]  /*1c080*/  STL [R1+0x1018], R13 ;  /* 0x0010180d01007387 */ /* 0x0003e80000100800 */
[----:B0-----:R-:W3:Y:S04]  /*1c090*/  LDL.LU R12, [R1+0x160] ;  /* 0x00016000010c7983 */ /* 0x001ee80000300800 */
[----:B-1----:R-:W3:Y:S01]  /*1c0a0*/  LDL.LU R13, [R1+0x164] ;  /* 0x00016400010d7983 */ /* 0x002ee20000300800 */
[----:B------:R-:W-:-:S03]  /*1c0b0*/  IMAD.MOV.U32 R16, RZ, RZ, R10 ;  /* 0x000000ffff107224 */ /* 0x000fc600078e000a */
[----:B------:R-:W3:Y:S04]  /*1c0c0*/  LDL.LU R14, [R1+0x168] ;  /* 0x00016800010e7983 */ /* 0x000ee80000300800 */
[----:B------:R-:W3:Y:S01]  /*1c0d0*/  LDL.LU R15, [R1+0x16c] ;  /* 0x00016c00010f7983 */ /* 0x000ee20000300800 */
[----:B--2---:R-:W-:Y:S03]  /*1c0e0*/  HMMA.16816.F32 R8, R4, R8, R24 ;  /* 0x000000080408723c */ /* 0x004fe60000001818 */
[----:B------:R-:W4:Y:S01]  /*1c0f0*/  LDL.LU.64 R24, [R1+0x1048] ;  /* 0x0010480001187983 */ /* 0x000f220000300a00 */
[----:B------:R-:W-:-:S15]  /*1c100*/  IMAD.MOV.U32 R17, RZ, RZ, R0 ;  /* 0x000000ffff117224 */ /* 0x000fde00078e0000 */
[----:B------:R-:W-:Y:S02]  /*1c110*/  IMAD.MOV.U32 R2, RZ, RZ, R10 ;  /* 0x000000ffff027224 */ /* 0x000fe400078e000a */
[----:B------:R-:W-:Y:S02]  /*1c120*/  IMAD.MOV.U32 R0, RZ, RZ, R11 ;  /* 0x000000ffff007224 */ /* 0x000fe400078e000b */
[----:B------:R-:W-:Y:S02]  /*1c130*/  IMAD.MOV.U32 R29, RZ, RZ, R8 ;  /* 0x000000ffff1d7224 */ /* 0x000fe400078e0008 */
[----:B------:R-:W-:Y:S01]  /*1c140*/  IMAD.MOV.U32 R28, RZ, RZ, R9 ;  /* 0x000000ffff1c7224 */ /* 0x000fe200078e0009 */
[----:B------:R-:W2:Y:S04]  /*1c150*/  LDL.LU.64 R10, [R1+0x1040] ;  /* 0x00104000010a7983 */ /* 0x000ea80000300a00 */
[----:B------:R-:W3:Y:S01]  /*1c160*/  LDL.LU.64 R8, [R1+0x1038] ;  /* 0x0010380001087983 */ /* 0x000ee20000300a00 */
[----:B----4-:R-:W-:Y:S03]  /*1c170*/  HMMA.16816.F32 R20, R4, R24, R20 ;  /* 0x000000180414723c */ /* 0x010fe60000001814 */
[----:B------:R-:W4:Y:S01]  /*1c180*/  LDL.LU R4, [R1+0x140] ;  /* 0x0001400001047983 */ /* 0x000f220000300800 */
[----:B--2---:R-:W-:-:S02]  /*1c190*/  IMAD.MOV.U32 R7, RZ, RZ, R10 ;  /* 0x000000ffff077224 */ /* 0x004fc400078e000a */
[----:B---3--:R-:W-:Y:S02]  /*1c1a0*/  IMAD.MOV.U32 R6, RZ, RZ, R9 ;  /* 0x000000ffff067224 */ /* 0x008fe400078e0009 */
[----:B------:R-:W-:Y:S02]  /*1c1b0*/  IMAD.MOV.U32 R5, RZ, RZ, R8 ;  /* 0x000000ffff057224 */ /* 0x000fe400078e0008 */
[----:B------:R-:W2:Y:S04]  /*1c1c0*/  LDL.LU R8, [R1+0x1034] ;  /* 0x0010340001087983 */ /* 0x000ea80000300800 */
[----:B------:R-:W2:Y:S04]  /*1c1d0*/  LDL.LU R9, [R1+0x1030] ;  /* 0x0010300001097983 */ /* 0x000ea80000300800 */
[----:B------:R-:W2:Y:S04]  /*1c1e0*/  LDL.LU R10, [R1+0x102c] ;  /* 0x00102c00010a7983 */ /* 0x000ea80000300800 */
[----:B------:R-:W-:Y:S04]  /*1c1f0*/  STL.64 [R1+0x1008], R6 ;  /* 0x0010080601007387 */ /* 0x000fe80000100a00 */
[----:B----4-:R0:W-:Y:S02]  /*1c200*/  STL.64 [R1+0x1000], R4 ;  /* 0x0010000401007387 */ /* 0x0101e40000100a00 */
[----:B0-----:R-:W-:-:S02]  /*1c210*/  IMAD.MOV.U32 R4, RZ, RZ, R11 ;  /* 0x000000ffff047224 */ /* 0x001fc400078e000b */
[----:B------:R-:W2:Y:S04]  /*1c220*/  LDL.LU R11, [R1+0x1028] ;  /* 0x00102800010b7983 */ /* 0x000ea80000300800 */
[----:B------:R-:W3:Y:S04]  /*1c230*/  LDL.LU R5, [R1+0x154] ;  /* 0x0001540001057983 */ /* 0x000ee80000300800 */
[----:B------:R-:W3:Y:S04]  /*1c240*/  LDL.LU R6, [R1+0x158] ;  /* 0x0001580001067983 */ /* 0x000ee80000300800 */
[----:B------:R-:W3:Y:S04]  /*1c250*/  LDL.LU R7, [R1+0x15c] ;  /* 0x00015c0001077983 */ /* 0x000ee80000300800 */
[----:B------:R-:W-:Y:S04]  /*1c260*/  STL.64 [R1+0xef0], R22 ;  /* 0x000ef01601007387 */ /* 0x000fe80000100a00 */
[----:B------:R0:W-:Y:S04]  /*1c270*/  STL.64 [R1+0xee8], R20 ;  /* 0x000ee81401007387 */ /* 0x0001e80000100a00 */
[----:B0-----:R-:W4:Y:S04]  /*1c280*/  LDL.LU.64 R20, [R1+0xb0] ;  /* 0x0000b00001147983 */ /* 0x001f280000300a00 */
[----:B------:R-:W3:Y:S01]  /*1c290*/  LDL.64 R22, [R1+0xb8] ;  /* 0x0000b80001167983 */ /* 0x000ee20000100a00 */
[----:B--2---:R-:W-:Y:S03]  /*1c2a0*/  HMMA.16816.F32 R16, R8, R16, R12 ;  /* 0x000000100810723c */ /* 0x004fe6000000180c */
[----:B------:R-:W2:Y:S04]  /*1c2b0*/  LDL.LU.64 R14, [R1+0x1020] ;  /* 0x00102000010e7983 */ /* 0x000ea80000300a00 */
[----:B------:R-:W2:-:S12]  /*1c2c0*/  LDL.LU R13, [R1+0x1018] ;  /* 0x00101800010d7983 */ /* 0x000e980000300800 */
[----:B------:R-:W-:Y:S02]  /*1c2d0*/  IMAD.MOV.U32 R12, RZ, RZ, R16 ;  /* 0x000000ffff0c7224 */ /* 0x000fe400078e0010 */
[----:B------:R-:W-:Y:S02]  /*1c2e0*/  IMAD.MOV.U32 R3, RZ, RZ, R17 ;  /* 0x000000ffff037224 */ /* 0x000fe400078e0011 */
[----:B------:R-:W3:Y:S01]  /*1c2f0*/  LDL.LU.64 R16, [R1+0x1010] ;  /* 0x0010100001107983 */ /* 0x000ee20000300a00 */
[----:B------:R-:W-:Y:S02]  /*1c300*/  IMAD.MOV.U32 R27, RZ, RZ, R18 ;  /* 0x000000ffff1b7224 */ /* 0x000fe400078e0012 */
[----:B------:R-:W-:Y:S01]  /*1c310*/  IMAD.MOV.U32 R26, RZ, RZ, R19 ;  /* 0x000000ffff1a7224 */ /* 0x000fe200078e0013 */
[----:B---3--:R-:W-:-:S15]  /*1c320*/  HMMA.16816.F32 R4, R8, R16, R4 ;  /* 0x000000100804723c */ /* 0x008fde0000001804 */
[----:B------:R-:W-:-:S04]  /*1c330*/  NOP ;  /* 0x0000000000007918 */ /* 0x000fc80000000000 */
[----:B------:R-:W-:Y:S02]  /*1c340*/  IMAD.MOV.U32 R17, RZ, RZ, R6 ;  /* 0x000000ffff117224 */ /* 0x000fe400078e0006 */
[----:B------:R-:W-:Y:S02]  /*1c350*/  IMAD.MOV.U32 R16, RZ, RZ, R7 ;  /* 0x000000ffff107224 */ /* 0x000fe400078e0007 */
[----:B------:R-:W-:Y:S02]  /*1c360*/  IMAD.MOV.U32 R19, RZ, RZ, R4 ;  /* 0x000000ffff137224 */ /* 0x000fe400078e0004 */
[----:B------:R-:W-:Y:S01]  /*1c370*/  IMAD.MOV.U32 R18, RZ, RZ, R5 ;  /* 0x000000ffff127224 */ /* 0x000fe200078e0005 */
[----:B------:R-:W3:Y:S04]  /*1c380*/  LDL.LU.64 R6, [R1+0x1008] ;  /* 0x0010080001067983 */ /* 0x000ee80000300a00 */
[----:B------:R-:W3:Y:S04]  /*1c390*/  LDL.LU.64 R4, [R1+0x1000] ;  /* 0x0010000001047983 */ /* 0x000ee80000300a00 */
[----:B------:R-:W-:Y:S04]  /*1c3a0*/  STL.64 [R1+0xfa8], R22 ;  /* 0x000fa81601007387 */ /* 0x000fe80000100a00 */
[----:B----4-:R0:W-:Y:S01]  /*1c3b0*/  STL.64 [R1+0xfa0], R20 ;  /* 0x000fa01401007387 */ /* 0x0101e20000100a00 */
[C---:B---3--:R-:W-:Y:S03]  /*1c3c0*/  HMMA.16816.F32 R4, R8.reuse, R20, R4 ;  /* 0x000000140804723c */ /* 0x048fe60000001804 */
[----:B0-----:R-:W3:Y:S04]  /*1c3d0*/  LDL.LU R20, [R1+0x130] ;  /* 0x0001300001147983 */ /* 0x001ee80000300800 */
[----:B------:R-:W3:Y:S04]  /*1c3e0*/  LDL.LU R21, [R1+0x134] ;  /* 0x0001340001157983 */ /* 0x000ee80000300800 */
[----:B------:R-:W3:Y:S04]  /*1c3f0*/  LDL.LU R22, [R1+0x138] ;  /* 0x0001380001167983 */ /* 0x000ee80000300800 */
[----:B------:R-:W3:Y:S04]  /*1c400*/  LDL.LU R23, [R1+0x13c] ;  /* 0x00013c0001177983 */ /* 0x000ee80000300800 */
[----:B------:R-:W-:Y:S04]  /*1c410*/  STL.64 [R1+0xeb0], R6 ;  /* 0x000eb00601007387 */ /* 0x000fe80000100a00 */
[----:B------:R0:W-:Y:S04]  /*1c420*/  STL.64 [R1+0xea8], R4 ;  /* 0x000ea80401007387 */ /* 0x0001e80000100a00 */
[----:B0-----:R-:W4:Y:S04]  /*1c430*/  LDL.LU.64 R4, [R1+0xa0] ;  /* 0x0000a00001047983 */ /* 0x001f280000300a00 */
[----:B------:R-:W2:Y:S04]  /*1c440*/  LDL.LU.64 R6, [R1+0xa8] ;  /* 0x0000a80001067983 */ /* 0x000ea80000300a00 */
[----:B--2---:R0:W-:Y:S04]  /*1c450*/  STL.64 [R1+0xfb8], R6 ;  /* 0x000fb80601007387 */ /* 0x0041e80000100a00 */
[----:B0-----:R-:W2:Y:S04]  /*1c460*/  LDL R7, [R1+0xb5c] ;  /* 0x000b5c0001077983 */ /* 0x001ea80000100800 */
[----:B----4-:R-:W-:Y:S01]  /*1c470*/  STL.64 [R1+0xfb0], R4 ;  /* 0x000fb00401007387 */ /* 0x010fe20000100a00 */
[----:B---3--:R-:W-:Y:S03]  /*1c480*/  HMMA.16816.F32 R8, R8, R24, R20 ;  /* 0x000000180808723c */ /* 0x008fe60000001814 */
[----:B------:R-:W-:Y:S04]  /*1c490*/  STL.64 [R1+0xf98], R24 ;  /* 0x000f981801007387 */ /* 0x000fe80000100a00 */
[----:B--2---:R-:W0:Y:S04]  /*1c4a0*/  LDSM.16.MT88.4 R4, [R7+UR5+0x2800] ;  /* 0x002800050704783b */ /* 0x004e280008004200 */
[----:B0-----:R-:W-:Y:S04]  /*1c4b0*/  STL.64 [R1+0x60], R4 ;  /* 0x0000600401007387 */ /* 0x001fe80000100a00 */
[----:B------:R-:W-:Y:S04]  /*1c4c0*/  STL.64 [R1+0x68], R6 ;  /* 0x0000680601007387 */ /* 0x000fe80000100a00 */
[----:B------:R0:W-:Y:S04]  /*1c4d0*/  STL.64 [R1+0xec0], R10 ;  /* 0x000ec00a01007387 */ /* 0x0001e80000100a00 */
[----:B------:R1:W-:Y:S01]  /*1c4e0*/  STL.64 [R1+0xeb8], R8 ;  /* 0x000eb80801007387 */ /* 0x0003e20000100a00 */
[----:B0-----:R-:W-:-:S02]  /*1c4f0*/  IMAD.MOV.U32 R11, RZ, RZ, R16 ;  /* 0x000000ffff0b7224 */ /* 0x001fc400078e0010 */
[----:B------:R-:W-:Y:S01]  /*1c500*/  IMAD.MOV.U32 R10, RZ, RZ, R17 ;  /* 0x000000ffff0a7224 */ /* 0x000fe200078e0011 */
[----:B------:R-:W2:Y:S01]  /*1c510*/  LDL.LU R16, [R1+0x90] ;  /* 0x0000900001107983 */ /* 0x000ea20000300800 */
[----:B-1----:R-:W-:-:S03]  /*1c520*/  IMAD.MOV.U32 R9, RZ, RZ, R18 ;  /* 0x000000ffff097224 */ /* 0x002fc600078e0012 */
[----:B------:R-:W2:Y:S01]  /*1c530*/  LDL.LU R17, [R1+0x94] ;  /* 0x0000940001117983 */ /* 0x000ea20000300800 */
[----:B------:R-:W-:-:S03]  /*1c540*/  IMAD.MOV.U32 R8, RZ, RZ, R19 ;  /* 0x000000ffff087224 */ /* 0x000fc600078e0013 */
[----:B------:R-:W3:Y:S04]  /*1c550*/  LDL.LU R18, [R1+0x98] ;  /* 0x0000980001127983 */ /* 0x000ee80000300800 */
[----:B------:R-:W3:Y:S04]  /*1c560*/  LDL.LU R19, [R1+0x9c] ;  /* 0x00009c0001137983 */ /* 0x000ee80000300800 */
[----:B---3--:R-:W-:Y:S04]  /*1c570*/  STL.64 [R1+0xf50], R18 ;  /* 0x000f501201007387 */ /* 0x008fe80000100a00 */
[----:B--2---:R0:W-:Y:S04]  /*1c580*/  STL.64 [R1+0xf48], R16 ;  /* 0x000f481001007387 */ /* 0x0041e80000100a00 */
[----:B0-----:R-:W2:Y:S04]  /*1c590*/  LDL.LU R16, [R1+0xd0] ;  /* 0x0000d00001107983 */ /* 0x001ea80000300800 */
[----:B------:R-:W2:Y:S04]  /*1c5a0*/  LDL.LU R17, [R1+0xd4] ;  /* 0x0000d40001117983 */ /* 0x000ea80000300800 */
[----:B------:R-:W3:Y:S04]  /*1c5b0*/  LDL.LU R18, [R1+0xd8] ;  /* 0x0000d80001127983 */ /* 0x000ee80000300800 */
[----:B------:R-:W3:Y:S04]  /*1c5c0*/  LDL.LU R19, [R1+0xdc] ;  /* 0x0000dc0001137983 */ /* 0x000ee80000300800 */
[----:B---3--:R-:W-:Y:S04]  /*1c5d0*/  STL.64 [R1+0xf60], R18 ;  /* 0x000f601201007387 */ /* 0x008fe80000100a00 */
[----:B--2---:R0:W-:Y:S04]  /*1c5e0*/  STL.64 [R1+0xf58], R16 ;  /* 0x000f581001007387 */ /* 0x0041e80000100a00 */
[----:B0-----:R-:W2:Y:S04]  /*1c5f0*/  LDL.LU.64 R16, [R1+0x40] ;  /* 0x0000400001107983 */ /* 0x001ea80000300a00 */
[----:B------:R-:W3:Y:S04]  /*1c600*/  LDL.LU.64 R18, [R1+0x48] ;  /* 0x0000480001127983 */ /* 0x000ee80000300a00 */
[----:B------:R-:W-:Y:S04]  /*1c610*/  STL.64 [R1+0xed0], R10 ;  /* 0x000ed00a01007387 */ /* 0x000fe80000100a00 */
[----:B------:R0:W-:Y:S02]  /*1c620*/  STL.64 [R1+0xec8], R8 ;  /* 0x000ec80801007387 */ /* 0x0001e40000100a00 */
[----:B0-----:R-:W-:-:S02]  /*1c630*/  IMAD.MOV.U32 R8, RZ, RZ, R12 ;  /* 0x000000ffff087224 */ /* 0x001fc400078e000c */
[----:B------:R-:W-:Y:S01]  /*1c640*/  IMAD.MOV.U32 R9, RZ, RZ, R3 ;  /* 0x000000ffff097224 */ /* 0x000fe200078e0003 */
[----:B------:R-:W4:Y:S04]  /*1c650*/  LDL.LU R12, [R1+0xff8] ;  /* 0x000ff800010c7983 */ /* 0x000f280000300800 */
[----:B------:R-:W2:Y:S04]  /*1c660*/  LDL.LU R3, [R1+0xff4] ;  /* 0x000ff40001037983 */ /* 0x000ea80000300800 */
[----:B------:R-:W2:Y:S01]  /*1c670*/  LDL.LU R24, [R1+0x110] ;  /* 0x0001100001187983 */ /* 0x000ea20000300800 */
[----:B------:R-:W-:-:S03]  /*1c680*/  IMAD.MOV.U32 R11, RZ, RZ, R26 ;  /* 0x000000ffff0b7224 */ /* 0x000fc600078e001a */
[----:B------:R-:W2:Y:S01]  /*1c690*/  LDL.LU R25, [R1+0x114] ;  /* 0x0001140001197983 */ /* 0x000ea20000300800 */
[----:B------:R-:W-:-:S03]  /*1c6a0*/  IMAD.MOV.U32 R10, RZ, RZ, R27 ;  /* 0x000000ffff0a7224 */ /* 0x000fc600078e001b */
[----:B------:R-:W2:Y:S04]  /*1c6b0*/  LDL.LU R26, [R1+0x118] ;  /* 0x00011800011a7983 */ /* 0x000ea80000300800 */
[----:B------:R-:W2:Y:S04]  /*1c6c0*/  LDL.LU R27, [R1+0x11c] ;  /* 0x00011c00011b7983 */ /* 0x000ea80000300800 */
[----:B------:R-:W2:Y:S04]  /*1c6d0*/  LDL.LU R20, [R1+0x120] ;  /* 0x0001200001147983 */ /* 0x000ea80000300800 */
[----:B------:R-:W2:Y:S04]  /*1c6e0*/  LDL.LU R21, [R1+0x124] ;  /* 0x0001240001157983 */ /* 0x000ea80000300800 */
[----:B------:R-:W3:Y:S04]  /*1c6f0*/  LDL.LU R22, [R1+0x128] ;  /* 0x0001280001167983 */ /* 0x000ee80000300800 */
[----:B------:R-:W3:Y:S04]  /*1c700*/  LDL.LU R23, [R1+0x12c] ;  /* 0x00012c0001177983 */ /* 0x000ee80000300800 */
[----:B------:R-:W3:Y:S04]  /*1c710*/  LDL.LU R4, [R1+0x100] ;  /* 0x0001000001047983 */ /* 0x000ee80000300800 */
[----:B------:R-:W3:Y:S04]  /*1c720*/  LDL.LU R5, [R1+0x104] ;  /* 0x0001040001057983 */ /* 0x000ee80000300800 */
[----:B------:R-:W3:Y:S04]  /*1c730*/  LDL.LU R6, [R1+0x108] ;  /* 0x0001080001067983 */ /* 0x000ee80000300800 */
[----:B------:R-:W3:Y:S04]  /*1c740*/  LDL.LU R7, [R1+0x10c] ;  /* 0x00010c0001077983 */ /* 0x000ee80000300800 */
[----:B------:R-:W-:Y:S04]  /*1c750*/  STL.64 [R1+0xf00], R10 ;  /* 0x000f000a01007387 */ /* 0x000fe80000100a00 */
[----:B------:R0:W-:Y:S02]  /*1c760*/  STL.64 [R1+0xef8], R8 ;  /* 0x000ef80801007387 */ /* 0x0001e40000100a00 */
[----:B0-----:R-:W-:-:S02]  /*1c770*/  IMAD.MOV.U32 R8, RZ, RZ, R29 ;  /* 0x000000ffff087224 */ /* 0x001fc400078e001d */
[----:B------:R-:W-:Y:S01]  /*1c780*/  IMAD.MOV.U32 R9, RZ, RZ, R28 ;  /* 0x000000ffff097224 */ /* 0x000fe200078e001c */
[----:B------:R-:W3:Y:S04]  /*1c790*/  LDL.LU R29, [R1+0xff0] ;  /* 0x000ff000011d7983 */ /* 0x000ee80000300800 */
[----:B------:R-:W3:Y:S01]  /*1c7a0*/  LDL.LU R28, [R1+0xfec] ;  /* 0x000fec00011c7983 */ /* 0x000ee20000300800 */
[----:B------:R-:W-:-:S03]  /*1c7b0*/  IMAD.MOV.U32 R10, RZ, RZ, R2 ;  /* 0x000000ffff0a7224 */ /* 0x000fc600078e0002 */
[----:B------:R-:W3:Y:S01]  /*1c7c0*/  LDL.LU R2, [R1+0xfe8] ;  /* 0x000fe80001027983 */ /* 0x000ee20000300800 */
[----:B------:R-:W-:-:S03]  /*1c7d0*/  IMAD.MOV.U32 R11, RZ, RZ, R0 ;  /* 0x000000ffff0b7224 */ /* 0x000fc600078e0000 */
[----:B------:R-:W3:Y:S04]  /*1c7e0*/  LDL.LU R0, [R1+0xfe4] ;  /* 0x000fe40001007983 */ /* 0x000ee80000300800 */
[----:B------:R0:W-:Y:S04]  /*1c7f0*/  STL.64 [R1+0xf10], R10 ;  /* 0x000f100a01007387 */ /* 0x0001e80000100a00 */
[----:B------:R1:W-:Y:S01]  /*1c800*/  STL.64 [R1+0xf08], R8 ;  /* 0x000f080801007387 */ /* 0x0003e20000100a00 */
[----:B0-----:R-:W-:Y:S02]  /*1c810*/  IMAD.MOV.U32 R10, RZ, RZ, R14 ;  /* 0x000000ffff0a7224 */ /* 0x001fe400078e000e */
[----:B-1----:R-:W-:-:S02]  /*1c820*/  IMAD.MOV.U32 R9, RZ, RZ, R13 ;  /* 0x000000ffff097224 */ /* 0x002fc400078e000d */
[----:B------:R-:W-:Y:S02]  /*1c830*/  IMAD.MOV.U32 R11, RZ, RZ, R15 ;  /* 0x000000ffff0b7224 */ /* 0x000fe400078e000f */
[----:B----4-:R-:W-:Y:S02]  /*1c840*/  IMAD.MOV.U32 R8, RZ, RZ, R12 ;  /* 0x000000ffff087224 */ /* 0x010fe400078e000c */
[----:B------:R-:W4:Y:S04]  /*1c850*/  LDL.LU R12, [R1+0xfe0] ;  /* 0x000fe000010c7983 */ /* 0x000f280000300800 */
[----:B------:R-:W4:Y:S04]  /*1c860*/  LDL.LU R13, [R1+0xfdc] ;  /* 0x000fdc00010d7983 */ /* 0x000f280000300800 */
[----:B------:R-:W4:Y:S04]  /*1c870*/  LDL.LU R14, [R1+0xfd8] ;  /* 0x000fd800010e7983 */ /* 0x000f280000300800 */
[----:B------:R-:W4:Y:S04]  /*1c880*/  LDL.LU R15, [R1+0xfd4] ;  /* 0x000fd400010f7983 */ /* 0x000f280000300800 */
[----:B------:R2:W-:Y:S04]  /*1c890*/  STL.64 [R1+0xf20], R10 ;  /* 0x000f200a01007387 */ /* 0x0005e80000100a00 */
[----:B------:R0:W-:Y:S01]  /*1c8a0*/  STL.64 [R1+0xf18], R8 ;  /* 0x000f180801007387 */ /* 0x0001e20000100a00 */
[----:B--2---:R-:W-:-:S02]  /*1c8b0*/  IMAD.MOV.U32 R11, RZ, RZ, R3 ;  /* 0x000000ffff0b7224 */ /* 0x004fc400078e0003 */
[----:B---3--:R-:W-:Y:S02]  /*1c8c0*/  IMAD.MOV.U32 R10, RZ, RZ, R29 ;  /* 0x000000ffff0a7224 */ /* 0x008fe400078e001d */
[----:B0-----:R-:W-:Y:S02]  /*1c8d0*/  IMAD.MOV.U32 R9, RZ, RZ, R28 ;  /* 0x000000ffff097224 */ /* 0x001fe400078e001c */
[----:B------:R-:W-:Y:S02]  /*1c8e0*/  IMAD.MOV.U32 R8, RZ, RZ, R2 ;  /* 0x000000ffff087224 */ /* 0x000fe400078e0002 */
[----:B------:R-:W2:Y:S04]  /*1c8f0*/  LDL.LU R2, [R1+0xfd0] ;  /* 0x000fd00001027983 */ /* 0x000ea80000300800 */
[----:B------:R-:W3:Y:S04]  /*1c900*/  LDL.LU R28, [R1+0xfcc] ;  /* 0x000fcc00011c7983 */ /* 0x000ee80000300800 */
[----:B------:R-:W2:Y:S04]  /*1c910*/  LDL.LU R29, [R1+0xfc8] ;  /* 0x000fc800011d7983 */ /* 0x000ea80000300800 */
[----:B------:R-:W2:Y:S04]  /*1c920*/  LDL.LU R3, [R1+0xfc4] ;  /* 0x000fc40001037983 */ /* 0x000ea80000300800 */
[----:B------:R-:W-:Y:S04]  /*1c930*/  STL.64 [R1+0xf70], R10 ;  /* 0x000f700a01007387 */ /* 0x000fe80000100a00 */
[----:B------:R0:W-:Y:S04]  /*1c940*/  STL.64 [R1+0xf68], R8 ;  /* 0x000f680801007387 */ /* 0x0001e80000100a00 */
[----:B0-----:R-:W2:Y:S04]  /*1c950*/  LDL.LU R8, [R1+0xe0] ;  /* 0x0000e00001087983 */ /* 0x001ea80000300800 */
[----:B------:R-:W2:Y:S04]  /*1c960*/  LDL.LU R9, [R1+0xe4] ;  /* 0x0000e40001097983 */ /* 0x000ea80000300800 */
[----:B------:R-:W2:Y:S04]  /*1c970*/  LDL.LU R10, [R1+0xe8] ;  /* 0x0000e800010a7983 */ /* 0x000ea80000300800 */
[----:B------:R-:W2:Y:S01]  /*1c980*/  LDL.LU R11, [R1+0xec] ;  /* 0x0000ec00010b7983 */ /* 0x000ea20000300800 */
[----:B----4-:R-:W-:Y:S03]  /*1c990*/  HMMA.16816.F32 R4, R12, R16, R4 ;  /* 0x000000100c04723c */ /* 0x010fe60000001804 */
[----:B--2---:R-:W-:Y:S04]  /*1c9a0*/  STL.64 [R1+0xf90], R10 ;  /* 0x000f900a01007387 */ /* 0x004fe80000100a00 */
[----:B------:R0:W-:Y:S02]  /*1c9b0*/  STL.64 [R1+0xf88], R8 ;  /* 0x000f880801007387 */ /* 0x0001e40000100a00 */
[----:B0-----:R-:W-:-:S02]  /*1c9c0*/  IMAD.MOV.U32 R8, RZ, RZ, R3 ;  /* 0x000000ffff087224 */ /* 0x001fc400078e0003 */
[----:B------:R-:W2:Y:S08]  /*1c9d0*/  LDL.LU R3, [R1+0xfc0] ;  /* 0x000fc00001037983 */ /* 0x000eb00000300800 */
[----:B------:R-:W-:Y:S04]  /*1c9e0*/  STL.64 [R1+0x100], R4 ;  /* 0x0001000401007387 */ /* 0x000fe80000100a00 */
[----:B------:R0:W-:Y:S04]  /*1c9f0*/  STL.64 [R1+0x108], R6 ;  /* 0x0001080601007387 */ /* 0x0001e80000100a00 */
[----:B0-----:R-:W4:Y:S04]  /*1ca00*/  LDL.LU.64 R6, [R1+0xfb8] ;  /* 0x000fb80001067983 */ /* 0x001f280000300a00 */
[----:B------:R-:W2:Y:S02]  /*1ca10*/  LDL.LU.64 R4, [R1+0xfb0] ;  /* 0x000fb00001047983 */ /* 0x000ea40000300a00 */
[----:B--2---:R-:W-:-:S15]  /*1ca20*/  HMMA.16816.F32 R20, R12, R4, R20 ;  /* 0x000000040c14723c */ /* 0x004fde0000001814 */
[----:B------:R-:W-:-:S04]  /*1ca30*/  NOP ;  /* 0x0000000000007918 */ /* 0x000fc80000000000 */
[----:B------:R-:W-:Y:S04]  /*1ca40*/  STL.64 [R1+0x120], R20 ;  /* 0x0001201401007387 */ /* 0x000fe80000100a00 */
[----:B------:R0:W-:Y:S04]  /*1ca50*/  STL.64 [R1+0x128], R22 ;  /* 0x0001281601007387 */ /* 0x0001e80000100a00 */
[----:B0-----:R-:W2:Y:S04]  /*1ca60*/  LDL.LU.64 R22, [R1+0xfa8] ;  /* 0x000fa80001167983 */ /* 0x001ea80000300a00 */
[----:B------:R-:W2:Y:S02]  /*1ca70*/  LDL.LU.64 R20, [R1+0xfa0] ;  /* 0x000fa00001147983 */ /* 0x000ea40000300a00 */
[----:B--2---:R-:W-:-:S15]  /*1ca80*/  HMMA.16816.F32 R24, R12, R20, R24 ;  /* 0x000000140c18723c */ /* 0x004fde0000001818 */
[----:B------:R-:W-:-:S04]  /*1ca90*/  NOP ;  /* 0x0000000000007918 */ /* 0x000fc80000000000 */
[----:B------:R0:W-:Y:S04]  /*1caa0*/  STL.64 [R1+0x110], R24 ;  /* 0x0001101801007387 */ /* 0x0001e80000100a00 */
[----:B------:R1:W-:Y:S04]  /*1cab0*/  STL.64 [R1+0x118], R26 ;  /* 0x0001181a01007387 */ /* 0x0003e80000100a00 */
[----:B0-----:R-:W2:Y:S01]  /*1cac0*/  LDL.LU.64 R24, [R1+0xf98] ;  /* 0x000f980001187983 */ /* 0x001ea20000300a00 */
[----:B------:R-:W-:Y:S02]  /*1cad0*/  IMAD.MOV.U32 R9, RZ, RZ, R29 ;  /* 0x000000ffff097224 */ /* 0x000fe400078e001d */
[----:B---3--:R-:W-:-:S02]  /*1cae0*/  IMAD.MOV.U32 R10, RZ, RZ, R28 ;  /* 0x000000ffff0a7224 */ /* 0x008fc400078e001c */
[----:B------:R-:W-:-:S07]  /*1caf0*/  IMAD.MOV.U32 R11, RZ, RZ, R2 ;  /* 0x000000ffff0b7224 */ /* 0x000fce00078e0002 */
[----:B--2---:R-:W-:Y:S01]  /*1cb00*/  HMMA.16816.F32 R12, R12, R24, R8 ;  /* 0x000000180c0c723c */ /* 0x004fe20000001808 */
[----:B------:R-:W2:Y:S04]  /*1cb10*/  LDL.LU.64 R10, [R1+0xf90] ;  /* 0x000f9000010a7983 */ /* 0x000ea80000300a00 */
[----:B------:R-:W2:Y:S04]  /*1cb20*/  LDL.LU.64 R8, [R1+0xf88] ;  /* 0x000f880001087983 */ /* 0x000ea80000300a00 */
[----:B-1----:R-:W2:Y:S04]  /*1cb30*/  LDL.LU.64 R26, [R1+0xf80] ;  /* 0x000f8000011a7983 */ /* 0x002ea80000300a00 */
[----:B------:R-:W2:Y:S01]  /*1cb40*/  LDL.LU.64 R24, [R1+0xf78] ;  /* 0x000f780001187983 */ /* 0x000ea20000300a00 */
[----:B------:R-:W-:-:S02]  /*1cb50*/  IMAD.MOV.U32 R4, RZ, RZ, R18 ;  /* 0x000000ffff047224 */ /* 0x000fc400078e0012 */
[----:B------:R-:W-:-:S03]  /*1cb60*/  IMAD.MOV.U32 R2, RZ, RZ, R19 ;  /* 0x000000ffff027224 */ /* 0x000fc600078e0013 */
[----:B------:R-:W-:Y:S04]  /*1cb70*/  STL.64 [R1+0xf0], R12 ;  /* 0x0000f00c01007387 */ /* 0x000fe80000100a00 */
[----:B------:R0:W-:Y:S04]  /*1cb80*/  STL.64 [R1+0xf8], R14 ;  /* 0x0000f80e01007387 */ /* 0x0001e80000100a00 */
[----:B0-----:R-:W3:Y:S01]  /*1cb90*/  LDL.LU.64 R14, [R1+0xc8] ;  /* 0x0000c800010e7983 */ /* 0x001ee20000300a00 */
[----:B--2---:R-:W-:-:S15]  /*1cba0*/  HMMA.16816.F32 R8, R24, R18, R8 ;  /* 0x000000121808723c */ /* 0x004fde0000001808 */
[----:B------:R-:W-:-:S04]  /*1cbb0*/  NOP ;  /* 0x0000000000007918 */ /* 0x000fc80000000000 */
[----:B------:R-:W-:Y:S04]  /*1cbc0*/  STL.64 [R1+0x1c0], R8 ;  /* 0x0001c00801007387 */ /* 0x000fe80000100a00 */
[----:B------:R0:W-:Y:S04]  /*1cbd0*/  STL.64 [R1+0x1c8], R10 ;  /* 0x0001c80a01007387 */ /* 0x0001e80000100a00 */
[----:B0-----:R-:W2:Y:S04]  /*1cbe0*/  LDL.LU.64 R10, [R1+0xf70] ;  /* 0x000f7000010a7983 */ /* 0x001ea80000300a00 */
[----:B------:R-:W2:Y:S04]  /*1cbf0*/  LDL.LU.64 R8, [R1+0xf68] ;  /* 0x000f680001087983 */ /* 0x000ea80000300a00 */
[----:B------:R-:W4:Y:S04]  /*1cc00*/  LDL.LU.64 R18, [R1+0xf60] ;  /* 0x000f600001127983 */ /* 0x000f280000300a00 */
[----:B------:R-:W4:Y:S02]  /*1cc10*/  LDL.LU.64 R16, [R1+0xf58] ;  /* 0x000f580001107983 */ /* 0x000f240000300a00 */
[----:B----4-:R-:W-:-:S15]  /*1cc20*/  HMMA.16816.F32 R16, R24, R6, R16 ;  /* 0x000000061810723c */ /* 0x010fde0000001810 */
[----:B------:R-:W-:-:S04]  /*1cc30*/  NOP ;  /* 0x0000000000007918 */ /* 0x000fc80000000000 */
[----:B------:R-:W-:Y:S04]  /*1cc40*/  STL.64 [R1+0x1b0], R16 ;  /* 0x0001b01001007387 */ /* 0x000fe80000100a00 */
[----:B------:R0:W-:Y:S04]  /*1cc50*/  STL.64 [R1+0x1b8], R18 ;  /* 0x0001b81201007387 */ /* 0x0001e80000100a00 */
[----:B0-----:R-:W4:Y:S04]  /*1cc60*/  LDL.LU.64 R18, [R1+0xf50] ;  /* 0x000f500001127983 */ /* 0x001f280000300a00 */
[----:B------:R-:W4:Y:S02]  /*1cc70*/  LDL.LU.64 R16, [R1+0xf48] ;  /* 0x000f480001107983 */ /* 0x000f240000300a00 */
[----:B----4-:R-:W-:-:S15]  /*1cc80*/  HMMA.16816.F32 R16, R24, R22, R16 ;  /* 0x000000161810723c */ /* 0x010fde0000001810 */
[----:B------:R-:W-:-:S04]  /*1cc90*/  NOP ;  /* 0x0000000000007918 */ /* 0x000fc80000000000 */
[----:B------:R-:W-:Y:S04]  /*1cca0*/  STL.64 [R1+0x1a0], R16 ;  /* 0x0001a01001007387 */ /* 0x000fe80000100a00 */
[----:B------:R0:W-:Y:S04]  /*1ccb0*/  STL.64 [R1+0x1a8], R18 ;  /* 0x0001a81201007387 */ /* 0x0001e80000100a00 */
[----:B0-----:R-:W3:Y:S04]  /*1ccc0*/  LDL.LU.64 R18, [R1+0xf40] ;  /* 0x000f400001127983 */ /* 0x001ee80000300a00 */
[----:B------:R-:W3:Y:S02]  /*1ccd0*/  LDL.LU.64 R16, [R1+0xf38] ;  /* 0x000f380001107983 */ /* 0x000ee40000300a00 */
[----:B---3--:R-:W-:Y:S02]  /*1cce0*/  HMMA.16816.F32 R24, R24, R14, R16 ;  /* 0x0000000e1818723c */ /* 0x008fe40000001810 */
[----:B------:R-:W2:Y:S04]  /*1ccf0*/  LDL.LU.64 R18, [R1+0xf30] ;  /* 0x000f300001127983 */ /* 0x000ea80000300a00 */
[----:B------:R-:W2:-:S13]  /*1cd00*/  LDL.LU.64 R16, [R1+0xf28] ;  /* 0x000f280001107983 */ /* 0x000e9a0000300a00 */
[----:B------:R-:W-:Y:S04]  /*1cd10*/  STL.64 [R1+0xe0], R24 ;  /* 0x0000e01801007387 */ /* 0x000fe80000100a00 */
[----:B------:R0:W-:Y:S01]  /*1cd20*/  STL [R1+0xe8], R26 ;  /* 0x0000e81a01007387 */ /* 0x0001e20000100800 */
[----:B------:R-:W-:Y:S02]  /*1cd30*/  IMAD.MOV.U32 R29, RZ, RZ, R27 ;  /* 0x000000ffff1d7224 */ /* 0x000fe400078e001b */
[----:B------:R-:W-:Y:S02]  /*1cd40*/  IMAD.MOV.U32 R27, RZ, RZ, R2 ;  /* 0x000000ffff1b7224 */ /* 0x000fe400078e0002 */
[----:B0-----:R-:W-:Y:S01]  /*1cd50*/  IMAD.MOV.U32 R26, RZ, RZ, R4 ;  /* 0x000000ffff1a7224 */ /* 0x001fe200078e0004 */
[----:B------:R-:W-:Y:S06]  /*1cd60*/  STL [R1+0xe28], R29 ;  /* 0x000e281d01007387 */ /* 0x000fec0000100800 */
        /* <DEDUP_REMOVED lines=8> */
[----:B------:R-:W-:Y:S04]  /*1cdf0*/  STL.64 [R1+0x190], R8 ;  /* 0x0001900801007387 */ /* 0x000fe80000100a00 */
[----:B------:R0:W-:Y:S04]  /*1ce00*/  STL.64 [R1+0x198], R10 ;  /* 0x0001980a01007387 */ /* 0x0001e80000100a00 */
[----:B0-----:R-:W2:Y:S04]  /*1ce10*/  LDL.LU.64 R10, [R1+0xf10] ;  /* 0x000f1000010a7983 */ /* 0x001ea80000300a00 */
[----:B------:R-:W2:Y:S01]  /*1ce20*/  LDL.LU.64 R8, [R1+0xf08] ;  /* 0x000f080001087983 */ /* 0x000ea20000300a00 */
[----:B------:R-:W-:-:S02]  /*1ce30*/  IMAD.MOV.U32 R4, RZ, RZ, R22 ;  /* 0x000000ffff047224 */ /* 0x000fc400078e0016 */
        /* <DEDUP_REMOVED lines=31> */
[----:B------:R-:W3:Y:S01]  /*1d030*/  LDL.LU.64 R4, [R1+0xea8] ;  /* 0x000ea80001047983 */ /* 0x000ee20000300a00 */
[----:B------:R-:W-:-:S02]  /*1d040*/  IMAD.MOV.U32 R25, RZ, RZ, R14 ;  /* 0x000000ffff197224 */ /* 0x000fc400078e000e */
[----:B------:R-:W-:Y:S01]  /*1d050*/  IMAD.MOV.U32 R24, RZ, RZ, R15 ;  /* 0x000000ffff187224 */ /* 0x000fe200078e000f */
[C---:B---3--:R-:W-:Y:S08]  /*1d060*/  HMMA.16816.F32 R16, R20.reuse, R18, R4 ;  /* 0x000000121410723c */ /* 0x048ff00000001804 */
[----:B--2---:R-:W-:Y:S01]  /*1d070*/  HMMA.16816.F32 R4, R20, R14, R8 ;  /* 0x0000000e1404723c */ /* 0x004fe20000001808 */
[----:B------:R-:W-:Y:S04]  /*1d080*/  LDSM.16.M88.4 R8, [R3+UR5+0x5080] ;  /* 0x005080050308783b */ /* 0x000fe80008000200 */
[----:B------:R-:W-:Y:S06]  /*1d090*/  LDSM.16.M88.4 R12, [R3+UR5+0x6080] ;  /* 0x00608005030c783b */ /* 0x000fec0008000200 */
[----:B------:R-:W-:Y:S04]  /*1d0a0*/  STL.64 [R1+0x70], R16 ;  /* 0x0000701001007387 */ /* 0x000fe80000100a00 */
[----:B------:R-:W-:Y:S04]  /*1d0b0*/  STL.64 [R1+0x78], R18 ;  /* 0x0000781201007387 */ /* 0x000fe80000100a00 */
[----:B------:R-:W-:Y:S04]  /*1d0c0*/  STL.64 [R1+0x160], R4 ;  /* 0x0001600401007387 */ /* 0x000fe80000100a00 */
[----:B------:R-:W-:Y:S04]  /*1d0d0*/  STL.64 [R1+0x168], R6 ;  /* 0x0001680601007387 */ /* 0x000fe80000100a00 */
[----:B------:R-:W0:Y:S04]  /*1d0e0*/  LDSM.16.MT88.4 R4, [R0+UR5+0x3000] ;  /* 0x003000050004783b */ /* 0x000e280008004200 */
[----:B------:R1:W-:Y:S04]  /*1d0f0*/  STL.64 [R1+0xea0], R26 ;  /* 0x000ea01a01007387 */ /* 0x0003e80000100a00 */
[----:B------:R-:W-:Y:S01]  /*1d100*/  LDSM.16.M88.4 R16, [R3+UR5+0x7080] ;  /* 0x007080050310783b */ /* 0x000fe20008000200 */
[----:B-1----:R-:W-:-:S02]  /*1d110*/  IMAD.MOV.U32 R27, RZ, RZ, R2 ;  /* 0x000000ffff1b7224 */ /* 0x002fc400078e0002 */
[----:B0-----:R-:W-:Y:S02]  /*1d120*/  IMAD.MOV.U32 R21, RZ, RZ, R4 ;  /* 0x000000ffff157224 */ /* 0x001fe400078e0004 */
[----:B------:R-:W-:Y:S02]  /*1d130*/  IMAD.MOV.U32 R20, RZ, RZ, R5 ;  /* 0x000000ffff147224 */ /* 0x000fe400078e0005 */
[----:B------:R-:W-:Y:S02]  /*1d140*/  IMAD.MOV.U32 R2, RZ, RZ, R6 ;  /* 0x000000ffff027224 */ /* 0x000fe400078e0006 */
[----:B------:R-:W-:Y:S02]  /*1d150*/  IMAD.MOV.U32 R0, RZ, RZ, R7 ;  /* 0x000000ffff007224 */ /* 0x000fe400078e0007 */
[----:B------:R-:W0:Y:S04]  /*1d160*/  LDSM.16.M88.4 R4, [R3+UR5+0x4080] ;  /* 0x004080050304783b */ /* 0x000e280008000200 */
[----:B------:R-:W-:Y:S04]  /*1d170*/  STL.64 [R1+0xe98], R24 ;  /* 0x000e981801007387 */ /* 0x000fe80000100a00 */
[----:B------:R-:W2:Y:S04]  /*1d180*/  LDL R22, [R1+0xb60] ;  /* 0x000b600001167983 */ /* 0x000ea80000100800 */
[----:B------:R-:W3:Y:S04]  /*1d190*/  LDL R23, [R1+0xb5c] ;  /* 0x000b5c0001177983 */ /* 0x000ee80000100800 */
[----:B0-----:R-:W-:Y:S04]  /*1d1a0*/  STL [R1+0xd24], R6 ;  /* 0x000d240601007387 */ /* 0x001fe80000100800 */
[----:B------:R-:W-:Y:S04]  /*1d1b0*/  STL [R1+0xd20], R7 ;  /* 0x000d200701007387 */ /* 0x000fe80000100800 */
[----:B------:R-:W-:Y:S04]  /*1d1c0*/  STL [R1+0xe30], R8 ;  /* 0x000e300801007387 */ /* 0x000fe80000100800 */
[----:B------:R-:W-:Y:S04]  /*1d1d0*/  STL [R1+0xe2c], R9 ;  /* 0x000e2c0901007387 */ /* 0x000fe80000100800 */
[----:B------:R-:W-:Y:S04]  /*1d1e0*/  STL [R1+0xd74], R10 ;  /* 0x000d740a01007387 */ /* 0x000fe80000100800 */
[----:B------:R-:W-:Y:S04]  /*1d1f0*/  STL [R1+0xd70], R11 ;  /* 0x000d700b01007387 */ /* 0x000fe80000100800 */
[----:B------:R-:W-:Y:S04]  /*1d200*/  STL [R1+0xe34], R15 ;  /* 0x000e340f01007387 */ /* 0x000fe80000100800 */
[----:B------:R0:W-:Y:S04]  /*1d210*/  STL.64 [R1+0xe20], R18 ;  /* 0x000e201201007387 */ /* 0x0001e80000100a00 */
[----:B0-----:R-:W4:Y:S04]  /*1d220*/  LDL R19, [R1+0xb64] ;  /* 0x000b640001137983 */ /* 0x001f280000100800 */
[----:B------:R0:W-:Y:S04]  /*1d230*/  STL.64 [R1+0xe18], R16 ;  /* 0x000e181001007387 */ /* 0x0001e80000100a00 */
[----:B----4-:R-:W-:Y:S04]  /*1d240*/  STL [R1+0xe60], R19 ;  /* 0x000e601301007387 */ /* 0x010fe80000100800 */
[----:B0-----:R-:W4:Y:S04]  /*1d250*/  LDL.LU R16, [R1+0x110] ;  /* 0x0001100001107983 */ /* 0x001f280000300800 */
[----:B------:R-:W4:Y:S04]  /*1d260*/  LDL.LU R17, [R1+0x114] ;  /* 0x0001140001117983 */ /* 0x000f280000300800 */
[----:B------:R0:W1:Y:S04]  /*1d270*/  LDSM.16.MT88.4 R8, [R19+UR5+0x3000] ;  /* 0x003000051308783b */ /* 0x0000680008004200 */
[----:B------:R-:W2:Y:S04]  /*1d280*/  LDL.LU R18, [R1+0x118] ;  /* 0x0001180001127983 */ /* 0x000ea80000300800 */
[----:B0-----:R-:W2:Y:S04]  /*1d290*/  LDL.LU R19, [R1+0x11c] ;  /* 0x00011c0001137983 */ /* 0x001ea80000300800 */
[----:B--2---:R0:W-:Y:S04]  /*1d2a0*/  STL.64 [R1+0xe70], R18 ;  /* 0x000e701201007387 */ /* 0x0041e80000100a00 */
[----:B0-----:R-:W2:Y:S01]  /*1d2b0*/  LDL R19, [R1+0x1d4] ;  /* 0x0001d40001137983 */ /* 0x001ea20000100800 */
[----:B------:R-:W-:-:S03]  /*1d2c0*/  IMAD.MOV.U32 R18, RZ, RZ, R27 ;  /* 0x000000ffff127224 */ /* 0x000fc600078e001b */
[----:B------:R-:W0:Y:S04]  /*1d2d0*/  LDSM.16.MT88.4 R24, [R22+UR5+0x3000] ;  /* 0x003000051618783b */ /* 0x000e280008004200 */
[----:B----4-:R-:W-:Y:S01]  /*1d2e0*/  STL.64 [R1+0xe68], R16 ;  /* 0x000e681001007387 */ /* 0x010fe20000100a00 */
[----:B-1----:R-:W-:Y:S02]  /*1d2f0*/  IMAD.MOV.U32 R7, RZ, RZ, R9 ;  /* 0x000000ffff077224 */ /* 0x002fe400078e0009 */
[----:B------:R-:W-:Y:S02]  /*1d300*/  IMAD.MOV.U32 R6, RZ, RZ, R10 ;  /* 0x000000ffff067224 */ /* 0x000fe400078e000a */
[----:B------:R-:W-:Y:S02]  /*1d310*/  IMAD.MOV.U32 R28, RZ, RZ, R8 ;  /* 0x000000ffff1c7224 */ /* 0x000fe400078e0008 */
[----:B------:R-:W-:-:S02]  /*1d320*/  IMAD.MOV.U32 R3, RZ, RZ, R11 ;  /* 0x000000ffff037224 */ /* 0x000fc400078e000b */
[----:B0-----:R-:W-:Y:S02]  /*1d330*/  IMAD.MOV.U32 R8, RZ, RZ, R25 ;  /* 0x000000ffff087224 */ /* 0x001fe400078e0019 */
[----:B------:R-:W-:Y:S02]  /*1d340*/  IMAD.MOV.U32 R9, RZ, RZ, R26 ;  /* 0x000000ffff097224 */ /* 0x000fe400078e001a */
[----:B------:R-:W-:Y:S01]  /*1d350*/  IMAD.MOV.U32 R15, RZ, RZ, R24 ;  /* 0x000000ffff0f7224 */ /* 0x000fe200078e0018 */
[----:B--2---:R0:W-:Y:S02]  /*1d360*/  STL [R1+0xe78], R19 ;  /* 0x000e781301007387 */ /* 0x0041e40000100800 */
[----:B0-----:R-:W-:-:S05]  /*1d370*/  IMAD.MOV.U32 R19, RZ, RZ, R29 ;  /* 0x000000ffff137224 */ /* 0x001fca00078e001d */
[----:B------:R0:W-:Y:S04]  /*1d380*/  STL.64 [R1+0xe90], R18 ;  /* 0x000e901201007387 */ /* 0x0001e80000100a00 */
[----:B------:R-:W2:Y:S04]  /*1d390*/  LDL.LU R16, [R1+0x100] ;  /* 0x0001000001107983 */ /* 0x000ea80000300800 */
[----:B------:R-:W2:Y:S01]  /*1d3a0*/  LDL.LU R17, [R1+0x104] ;  /* 0x0001040001117983 */ /* 0x000ea20000300800 */
[----:B------:R-:W-:-:S03]  /*1d3b0*/  IMAD.MOV.U32 R29, RZ, RZ, R27 ;  /* 0x000000ffff1d7224 */ /* 0x000fc600078e001b */
[----:B0-----:R-:W2:Y:S04]  /*1d3c0*/  LDL.LU R18, [R1+0x108] ;  /* 0x0001080001127983 */ /* 0x001ea80000300800 */
[----:B------:R-:W2:Y:S04]  /*1d3d0*/  LDL.LU R19, [R1+0x10c] ;  /* 0x00010c0001137983 */ /* 0x000ea80000300800 */
[----:B------:R-:W-:Y:S04]  /*1d3e0*/  STL.64 [R1+0xe40], R6 ;  /* 0x000e400601007387 */ /* 0x000fe80000100a00 */
[----:B------:R0:W-:Y:S04]  /*1d3f0*/  STL.64 [R1+0xe38], R4 ;  /* 0x000e380401007387 */ /* 0x0001e80000100a00 */
[----:B0-----:R-:W2:Y:S04]  /*1d400*/  LDL.LU R4, [R1+0x60] ;  /* 0x0000600001047983 */ /* 0x001ea80000300800 */
[----:B------:R-:W2:Y:S04]  /*1d410*/  LDL.LU R5, [R1+0x64] ;  /* 0x0000640001057983 */ /* 0x000ea80000300800 */
[----:B------:R-:W2:Y:S04]  /*1d420*/  LDL.LU R6, [R1+0x68] ;  /* 0x0000680001067983 */ /* 0x000ea80000300800 */
[----:B------:R-:W2:Y:S04]  /*1d430*/  LDL.LU R7, [R1+0x6c] ;  /* 0x00006c0001077983 */ /* 0x000ea80000300800 */
[----:B------:R-:W2:Y:S04]  /*1d440*/  LDL.LU.64 R26, [R1+0xea0] ;  /* 0x000ea000011a7983 */ /* 0x000ea80000300a00 */
[----:B------:R-:W4:Y:S04]  /*1d450*/  LDL.LU.64 R24, [R1+0xe98] ;  /* 0x000e980001187983 */ /* 0x000f280000300a00 */
[----:B------:R0:W-:Y:S04]  /*1d460*/  STL.64 [R1+0xe58], R8 ;  /* 0x000e580801007387 */ /* 0x0001e80000100a00 */
[----:B0-----:R-:W2:Y:S04]  /*1d470*/  LDL.LU R8, [R1+0xf0] ;  /* 0x0000f00001087983 */ /* 0x001ea80000300800 */
[----:B------:R-:W2:Y:S04]  /*1d480*/  LDL.LU R9, [R1+0xf4] ;  /* 0x0000f40001097983 */ /* 0x000ea80000300800 */
[----:B------:R-:W2:Y:S04]  /*1d490*/  LDL.LU R10, [R1+0xf8] ;  /* 0x0000f800010a7983 */ /* 0x000ea80000300800 */
[----:B------:R-:W2:Y:S04]  /*1d4a0*/  LDL.LU R11, [R1+0xfc] ;  /* 0x0000fc00010b7983 */ /* 0x000ea80000300800 */
[----:B--2---:R-:W-:Y:S04]  /*1d4b0*/  STL.64 [R1+0xe88], R10 ;  /* 0x000e880a01007387 */ /* 0x004fe80000100a00 */
[----:B------:R0:W-:Y:S04]  /*1d4c0*/  STL.64 [R1+0xe80], R8 ;  /* 0x000e800801007387 */ /* 0x0001e80000100a00 */
[----:B0-----:R-:W2:Y:S04]  /*1d4d0*/  LDL.LU R8, [R1+0x120] ;  /* 0x0001200001087983 */ /* 0x001ea80000300800 */
[----:B------:R-:W2:Y:S04]  /*1d4e0*/  LDL.LU R9, [R1+0x124] ;  /* 0x0001240001097983 */ /* 0x000ea80000300800 */
[----:B------:R-:W2:Y:S04]  /*1d4f0*/  LDL.LU R10, [R1+0x128] ;  /* 0x00012800010a7983 */ /* 0x000ea80000300800 */
[----:B------:R-:W2:Y:S04]  /*1d500*/  LDL.LU R11, [R1+0x12c] ;  /* 0x00012c00010b7983 */ /* 0x000ea80000300800 */
[----:B------:R4:W-:Y:S04]  /*1d510*/  STL.64 [R1+0xe50], R14 ;  /* 0x000e500e01007387 */ /* 0x0009e80000100a00 */
[----:B------:R-:W-:Y:S01]  /*1d520*/  STL.64 [R1+0xe48], R12 ;  /* 0x000e480c01007387 */ /* 0x000fe20000100a00 */
[----:B----4-:R-:W-:-:S02]  /*1d530*/  IMAD.MOV.U32 R14, RZ, RZ, R25 ;  /* 0x000000ffff0e7224 */ /* 0x010fc400078e0019 */
[----:B------:R-:W-:Y:S02]  /*1d540*/  IMAD.MOV.U32 R15, RZ, RZ, R24 ;  /* 0x000000ffff0f7224 */ /* 0x000fe400078e0018 */
[----:B------:R-:W-:Y:S01]  /*1d550*/  HMMA.16816.F32 R24, R4, R26, R16 ;  /* 0x0000001a0418723c */ /* 0x000fe20000001810 */
[----:B------:R-:W2:-:S15]  /*1d560*/  LDL.LU.64 R18, [R1+0xe90] ;  /* 0x000e900001127983 */ /* 0x000e9e0000300a00 */
[----:B------:R-:W-:-:S03]  /*1d570*/  NOP ;  /* 0x0000000000007918 */ /* 0x000fc60000000000 */
[----:B------:R-:W-:Y:S04]  /*1d580*/  STL.64 [R1+0x150], R24 ;  /* 0x0001501801007387 */ /* 0x000fe80000100a00 */
[----:B------:R-:W-:Y:S04]  /*1d590*/  STL.64 [R1+0x158], R26 ;  /* 0x0001581a01007387 */ /* 0x000fe80000100a00 */
[----:B---3--:R-:W0:Y:S04]  /*1d5a0*/  LDSM.16.MT88.4 R24, [R23+UR5+0x3000] ;  /* 0x003000051718783b */ /* 0x008e280008004200 */
[----:B0-----:R-:W-:Y:S04]  /*1d5b0*/  STL [R1+0xd84], R24 ;  /* 0x000d841801007387 */ /* 0x001fe80000100800 */
[----:B------:R-:W-:Y:S04]  /*1d5c0*/  STL [R1+0xd80], R25 ;  /* 0x000d801901007387 */ /* 0x000fe80000100800 */
[----:B------:R0:W-:Y:S04]  /*1d5d0*/  STL [R1+0xd7c], R26 ;  /* 0x000d7c1a01007387 */ /* 0x0001e80000100800 */
[----:B------:R1:W-:Y:S04]  /*1d5e0*/  STL [R1+0xd78], R27 ;  /* 0x000d781b01007387 */ /* 0x0003e80000100800 */
[----:B0-----:R-:W3:Y:S04]  /*1d5f0*/  LDL.LU R26, [R1+0xb8] ;  /* 0x0000b800011a7983 */ /* 0x001ee80000300800 */
[----:B-1----:R-:W3:Y:S01]  /*1d600*/  LDL.LU R27, [R1+0xbc] ;  /* 0x0000bc00011b7983 */ /* 0x002ee20000300800 */
[----:B--2---:R-:W-:Y:S03]  /*1d610*/  HMMA.16816.F32 R16, R4, R18, R8 ;  /* 0x000000120410723c */ /* 0x004fe60000001808 */
[----:B------:R-:W2:Y:S04]  /*1d620*/  LDL.LU.64 R10, [R1+0xe88] ;  /* 0x000e8800010a7983 */ /* 0x000ea80000300a00 */
[----:B------:R-:W2:-:S12]  /*1d630*/  LDL.LU.64 R8, [R1+0xe80] ;  /* 0x000e800001087983 */ /* 0x000e980000300a00 */
[----:B------:R-:W-:Y:S04]  /*1d640*/  STL.64 [R1+0x140], R16 ;  /* 0x0001401001007387 */ /* 0x000fe80000100a00 */
[----:B------:R0:W-:Y:S04]  /*1d650*/  STL.64 [R1+0x148], R18 ;  /* 0x0001481201007387 */ /* 0x0001e80000100a00 */
[----:B0-----:R-:W4:Y:S04]  /*1d660*/  LDL.LU R19, [R1+0xe78] ;  /* 0x000e780001137983 */ /* 0x001f280000300800 */
[----:B----4-:R-:W0:Y:S04]  /*1d670*/  LDSM.16.MT88.4 R16, [R19+UR5+0x3800] ;  /* 0x003800051310783b */ /* 0x010e280008004200 */
[----:B0-----:R-:W-:Y:S04]  /*1d680*/  STL.64 [R1+0x40], R16 ;  /* 0x0000401001007387 */ /* 0x001fe80000100a00 */
[----:B------:R0:W-:Y:S04]  /*1d690*/  STL.64 [R1+0x48], R18 ;  /* 0x0000481201007387 */ /* 0x0001e80000100a00 */
[----:B0-----:R-:W3:Y:S04]  /*1d6a0*/  LDL.LU.64 R18, [R1+0xe70] ;  /* 0x000e700001127983 */ /* 0x001ee80000300a00 */
[----:B------:R-:W3:Y:S02]  /*1d6b0*/  LDL.LU.64 R16, [R1+0xe68] ;  /* 0x000e680001107983 */ /* 0x000ee40000300a00 */
[----:B---3--:R-:W-:Y:S02]  /*1d6c0*/  HMMA.16816.F32 R24, R4, R26, R16 ;  /* 0x0000001a0418723c */ /* 0x008fe40000001810 */
[----:B------:R-:W3:-:S15]  /*1d6d0*/  LDL.LU R19, [R1+0xe60] ;  /* 0x000e600001137983 */ /* 0x000ede0000300800 */
[----:B------:R-:W-:Y:S02]  /*1d6e0*/  NOP ;  /* 0x0000000000007918 */ /* 0x000fe40000000000 */
[----:B------:R-:W-:Y:S04]  /*1d6f0*/  STL.64 [R1+0x130], R24 ;  /* 0x0001301801007387 */ /* 0x000fe80000100a00 */
[----:B------:R-:W-:Y:S01]  /*1d700*/  STL.64 [R1+0x138], R26 ;  /* 0x0001381a01007387 */ /* 0x000fe20000100a00 */
[----:B--2---:R-:W-:-:S15]  /*1d710*/  HMMA.16816.F32 R4, R4, R14, R8 ;  /* 0x0000000e0404723c */ /* 0x004fde0000001808 */
[----:B------:R-:W-:-:S04]  /*1d720*/  NOP ;  /* 0x0000000000007918 */ /* 0x000fc80000000000 */
[----:B------:R-:W-:Y:S02]  /*1d730*/  IMAD.MOV.U32 R10, RZ, RZ, R4 ;  /* 0x000000ffff0a7224 */ /* 0x000fe400078e0004 */
[----:B------:R-:W-:Y:S01]  /*1d740*/  IMAD.MOV.U32 R11, RZ, RZ, R5 ;  /* 0x000000ffff0b7224 */ /* 0x000fe200078e0005 */
[----:B---3--:R-:W0:Y:S04]  /*1d750*/  LDSM.16.MT88.4 R24, [R19+UR5+0x3800] ;  /* 0x003800051318783b */ /* 0x008e280008004200 */
[----:B------:R-:W1:Y:S04]  /*1d760*/  LDSM.16.MT88.4 R16, [R22+UR5+0x3800] ;  /* 0x003800051610783b */ /* 0x000e680008004200 */
[----:B0-----:R1:W-:Y:S04]  /*1d770*/  STL.64 [R1+0x20], R24 ;  /* 0x0000201801007387 */ /* 0x0013e80000100a00 */
[----:B------:R0:W-:Y:S01]  /*1d780*/  STL.64 [R1+0x28], R26 ;  /* 0x0000281a01007387 */ /* 0x0001e20000100a00 */
[----:B-1----:R-:W-:-:S02]  /*1d790*/  IMAD.MOV.U32 R24, RZ, RZ, R16 ;  /* 0x000000ffff187224 */ /* 0x002fc400078e0010 */
[----:B0-----:R-:W-:Y:S02]  /*1d7a0*/  IMAD.MOV.U32 R26, RZ, RZ, R18 ;  /* 0x000000ffff1a7224 */ /* 0x001fe400078e0012 */
[----:B------:R-:W-:Y:S02]  /*1d7b0*/  IMAD.MOV.U32 R27, RZ, RZ, R19 ;  /* 0x000000ffff1b7224 */ /* 0x000fe400078e0013 */
[----:B------:R-:W-:Y:S01]  /*1d7c0*/  IMAD.MOV.U32 R25, RZ, RZ, R17 ;  /* 0x000000ffff197224 */ /* 0x000fe200078e0011 */
[----:B------:R-:W2:Y:S04]  /*1d7d0*/  LDL.LU R16, [R1+0x1a0] ;  /* 0x0001a00001107983 */ /* 0x000ea80000300800 */
[----:B------:R-:W2:Y:S04]  /*1d7e0*/  LDL.LU R17, [R1+0x1a4] ;  /* 0x0001a40001117983 */ /* 0x000ea80000300800 */
[----:B------:R-:W2:Y:S04]  /*1d7f0*/  LDL.LU R18, [R1+0x1a8] ;  /* 0x0001a80001127983 */ /* 0x000ea80000300800 */
[----:B------:R-:W2:Y:S04]  /*1d800*/  LDL.LU R19, [R1+0x1ac] ;  /* 0x0001ac0001137983 */ /* 0x000ea80000300800 */
[----:B------:R-:W-:Y:S04]  /*1d810*/  STL.64 [R1+0xd90], R26 ;  /* 0x000d901a01007387 */ /* 0x000fe80000100a00 */
[----:B------:R0:W-:Y:S04]  /*1d820*/  STL.64 [R1+0xd88], R24 ;  /* 0x000d881801007387 */ /* 0x0001e80000100a00 */
[----:B------:R-:W3:Y:S04]  /*1d830*/  LDL.LU.64 R8, [R1+0xe58] ;  /* 0x000e580001087983 */ /* 0x000ee80000300a00 */
[----:B------:R-:W4:Y:S04]  /*1d840*/  LDL.LU.64 R14, [R1+0xe50] ;  /* 0x000e5000010e7983 */ /* 0x000f280000300a00 */
[----:B------:R-:W2:Y:S01]  /*1d850*/  LDL.LU.64 R12, [R1+0xe48] ;  /* 0x000e4800010c7983 */ /* 0x000ea20000300a00 */
[----:B0-----:R-:W-:-:S02]  /*1d860*/  IMAD.MOV.U32 R24, RZ, RZ, R21 ;  /* 0x000000ffff187224 */ /* 0x001fc400078e0015 */
[----:B------:R-:W-:Y:S02]  /*1d870*/  IMAD.MOV.U32 R25, RZ, RZ, R20 ;  /* 0x000000ffff197224 */ /* 0x000fe400078e0014 */
[----:B------:R-:W0:Y:S01]  /*1d880*/  LDSM.16.MT88.4 R20, [R23+UR5+0x3800] ;  /* 0x003800051714783b */ /* 0x000e220008004200 */
[----:B------:R-:W-:Y:S02]  /*1d890*/  IMAD.MOV.U32 R26, RZ, RZ, R2 ;  /* 0x000000ffff1a7224 */ /* 0x000fe400078e0002 */
[----:B------:R-:W-:Y:S02]  /*1d8a0*/  IMAD.MOV.U32 R27, RZ, RZ, R0 ;  /* 0x000000ffff1b7224 */ /* 0x000fe400078e0000 */
[----:B------:R-:W-:Y:S02]  /*1d8b0*/  IMAD.MOV.U32 R2, RZ, RZ, R6 ;  /* 0x000000ffff027224 */ /* 0x000fe400078e0006 */
[----:B------:R-:W-:Y:S02]  /*1d8c0*/  IMAD.MOV.U32 R0, RZ, RZ, R7 ;  /* 0x000000ffff007224 */ /* 0x000fe400078e0007 */
[----:B------:R-:W2:Y:S04]  /*1d8d0*/  LDL.LU.64 R6, [R1+0xe40] ;  /* 0x000e400001067983 */ /* 0x000ea80000300a00 */
[----:B------:R-:W2:Y:S04]  /*1d8e0*/  LDL.LU.64 R4, [R1+0xe38] ;  /* 0x000e380001047983 */ /* 0x000ea80000300a00 */
[----:B0-----:R-:W-:Y:S04]  /*1d8f0*/  STL.64 [R1+0xc68], R22 ;  /* 0x000c681601007387 */ /* 0x001fe80000100a00 */
[----:B------:R0:W-:Y:S04]  /*1d900*/  STL.64 [R1+0xc60], R20 ;  /* 0x000c601401007387 */ /* 0x0001e80000100a00 */
[----:B0-----:R-:W2:Y:S04]  /*1d910*/  LDL.LU R20, [R1+0x1c0] ;  /* 0x0001c00001147983 */ /* 0x001ea80000300800 */
[----:B------:R-:W2:Y:S04]  /*1d920*/  LDL.LU R21, [R1+0x1c4] ;  /* 0x0001c40001157983 */ /* 0x000ea80000300800 */
[----:B------:R-:W2:Y:S04]  /*1d930*/  LDL.LU R22, [R1+0x1c8] ;  /* 0x0001c80001167983 */ /* 0x000ea80000300800 */
[----:B------:R-:W2:Y:S02]  /*1d940*/  LDL.LU R23, [R1+0x1cc] ;  /* 0x0001cc0001177983 */ /* 0x000ea40000300800 */
[----:B--2---:R-:W-:-:S15]  /*1d950*/  HMMA.16816.F32 R20, R24, R4, R20 ;  /* 0x000000041814723c */ /* 0x004fde0000001814 */
[----:B------:R-:W-:-:S04]  /*1d960*/  NOP ;  /* 0x0000000000007918 */ /* 0x000fc80000000000 */
[----:B------:R4:W-:Y:S04]  /*1d970*/  STL.64 [R1+0x120], R20 ;  /* 0x0001201401007387 */ /* 0x0009e80000100a00 */
[----:B------:R3:W-:Y:S01]  /*1d980*/  STL.64 [R1+0x128], R22 ;  /* 0x0001281601007387 */ /* 0x0007e20000100a00 */
[----:B----4-:R-:W-:Y:S02]  /*1d990*/  IMAD.MOV.U32 R20, RZ, RZ, R15 ;  /* 0x000000ffff147224 */ /* 0x010fe400078e000f */
[----:B---3--:R-:W-:Y:S02]  /*1d9a0*/  IMAD.MOV.U32 R22, RZ, RZ, R9 ;  /* 0x000000ffff167224 */ /* 0x008fe400078e0009 */
[----:B------:R-:W-:Y:S01]  /*1d9b0*/  IMAD.MOV.U32 R23, RZ, RZ, R29 ;  /* 0x000000ffff177224 */ /* 0x000fe200078e001d */
[----:B------:R-:W2:Y:S01]  /*1d9c0*/  LDL.LU R15, [R1+0xe34] ;  /* 0x000e3400010f7983 */ /* 0x000ea20000300800 */
[----:B------:R-:W-:-:S03]  /*1d9d0*/  IMAD.MOV.U32 R21, RZ, RZ, R8 ;  /* 0x000000ffff157224 */ /* 0x000fc600078e0008 */
[----:B------:R-:W3:Y:S04]  /*1d9e0*/  LDL.LU R8, [R1+0xe30] ;  /* 0x000e300001087983 */ /* 0x000ee80000300800 */
[----:B------:R-:W3:Y:S04]  /*1d9f0*/  LDL.LU R9, [R1+0xe2c] ;  /* 0x000e2c0001097983 */ /* 0x000ee80000300800 */
[----:B------:R-:W4:Y:S04]  /*1da00*/  LDL.LU R29, [R1+0xe28] ;  /* 0x000e2800011d7983 */ /* 0x000f280000300800 */
[----:B------:R-:W-:Y:S04]  /*1da10*/  STL.64 [R1+0xdd0], R22 ;  /* 0x000dd01601007387 */ /* 0x000fe80000100a00 */
[----:B------:R0:W-:Y:S04]  /*1da20*/  STL.64 [R1+0xdc8], R20 ;  /* 0x000dc81401007387 */ /* 0x0001e80000100a00 */
[----:B0-----:R-:W2:Y:S04]  /*1da30*/  LDL.LU R20, [R1+0x1b0] ;  /* 0x0001b00001147983 */ /* 0x001ea80000300800 */
[----:B------:R-:W2:Y:S04]  /*1da40*/  LDL.LU R21, [R1+0x1b4] ;  /* 0x0001b40001157983 */ /* 0x000ea80000300800 */
[----:B------:R-:W2:Y:S04]  /*1da50*/  LDL.LU R22, [R1+0x1b8] ;  /* 0x0001b80001167983 */ /* 0x000ea80000300800 */
[----:B------:R-:W2:Y:S01]  /*1da60*/  LDL.LU R23, [R1+0x1bc] ;  /* 0x0001bc0001177983 */ /* 0x000ea20000300800 */
[C---:B------:R-:W-:Y:S03]  /*1da70*/  HMMA.16816.F32 R16, R24.reuse, R12, R16 ;  /* 0x0000000c1810723c */ /* 0x040fe60000001810 */
[----:B------:R-:W-:Y:S04]  /*1da80*/  STL.64 [R1+0xe10], R10 ;  /* 0x000e100a01007387 */ /* 0x000fe80000100a00 */
[----:B---3--:R0:W-:Y:S01]  /*1da90*/  STL.64 [R1+0xe08], R8 ;  /* 0x000e080801007387 */ /* 0x0081e20000100a00 */
[----:B--2---:R-:W-:-:S15]  /*1daa0*/  HMMA.16816.F32 R20, R24, R8, R20 ;  /* 0x000000081814723c */ /* 0x004fde0000001814 */
[----:B------:R-:W-:-:S04]  /*1dab0*/  NOP ;  /* 0x0000000000007918 */ /* 0x000fc80000000000 */
[----:B------:R-:W-:Y:S04]  /*1dac0*/  STL.64 [R1+0x110], R20 ;  /* 0x0001101401007387 */ /* 0x000fe80000100a00 */
[----:B------:R-:W-:Y:S04]  /*1dad0*/  STL.64 [R1+0x118], R22 ;  /* 0x0001181601007387 */ /* 0x000fe80000100a00 */
[----:B0-----:R-:W2:Y:S04]  /*1dae0*/  LDL.LU R8, [R1+0xe0] ;  /* 0x0000e00001087983 */ /* 0x001ea80000300800 */
[----:B------:R-:W2:Y:S04]  /*1daf0*/  LDL.LU R9, [R1+0xe4] ;  /* 0x0000e40001097983 */ /* 0x000ea80000300800 */
[----:B------:R-:W2:Y:S04]  /*1db00*/  LDL.LU R10, [R1+0xe8] ;  /* 0x0000e800010a7983 */ /* 0x000ea80000300800 */
[----:B------:R-:W-:Y:S04]  /*1db10*/  STL.64 [R1+0x100], R16 ;  /* 0x0001001001007387 */ /* 0x000fe80000100a00 */
[----:B------:R0:W-:Y:S04]  /*1db20*/  STL.64 [R1+0x108], R18 ;  /* 0x0001081201007387 */ /* 0x0001e80000100a00 */
[----:B0-----:R-:W3:Y:S04]  /*1db30*/  LDL.LU.64 R18, [R1+0xe20] ;  /* 0x000e200001127983 */ /* 0x001ee80000300a00 */
[----:B------:R-:W2:Y:S01]  /*1db40*/  LDL.LU.64 R16, [R1+0xe18] ;  /* 0x000e180001107983 */ /* 0x000ea20000300a00 */
[----:B----4-:R-:W-:-:S03]  /*1db50*/  IMAD.MOV.U32 R11, RZ, RZ, R29 ;  /* 0x000000ffff0b7224 */ /* 0x010fc600078e001d */
[----:B------:R-:W-:Y:S04]  /*1db60*/  STL.64 [R1+0xe00], R14 ;  /* 0x000e000e01007387 */ /* 0x000fe80000100a00 */
[----:B------:R-:W-:Y:S01]  /*1db70*/  STL.64 [R1+0xdf8], R12 ;  /* 0x000df80c01007387 */ /* 0x000fe20000100a00 */
[----:B--2---:R-:W-:-:S15]  /*1db80*/  HMMA.16816.F32 R8, R24, R16, R8 ;  /* 0x000000101808723c */ /* 0x004fde0000001808 */
[----:B------:R-:W-:-:S04]  /*1db90*/  NOP ;  /* 0x0000000000007918 */ /* 0x000fc80000000000 */
[----:B------:R0:W-:Y:S04]  /*1dba0*/  STL [R1+0xe0], R8 ;  /* 0x0000e00801007387 */ /* 0x0001e80000100800 */
[----:B---3--:R-:W-:Y:S04]  /*1dbb0*/  STL.64 [R1+0xdf0], R18 ;  /* 0x000df01201007387 */ /* 0x008fe80000100a00 */
[----:B------:R-:W-:Y:S04]  /*1dbc0*/  STL.64 [R1+0xde8], R16 ;  /* 0x000de81001007387 */ /* 0x000fe80000100a00 */
[----:B------:R-:W2:Y:S04]  /*1dbd0*/  LDL.LU R24, [R1+0x160] ;  /* 0x0001600001187983 */ /* 0x000ea80000300800 */
[----:B------:R-:W2:Y:S04]  /*1dbe0*/  LDL.LU R25, [R1+0x164] ;  /* 0x0001640001197983 */ /* 0x000ea80000300800 */
[----:B------:R-:W3:Y:S04]  /*1dbf0*/  LDL.LU R26, [R1+0x168] ;  /* 0x00016800011a7983 */ /* 0x000ee80000300800 */
[----:B------:R-:W3:Y:S01]  /*1dc00*/  LDL.LU R27, [R1+0x16c] ;  /* 0x00016c00011b7983 */ /* 0x000ee20000300800 */
[----:B------:R-:W-:-:S02]  /*1dc10*/  IMAD.MOV.U32 R20, RZ, RZ, R28 ;  /* 0x000000ffff147224 */ /* 0x000fc400078e001c */
[----:B------:R-:W-:Y:S02]  /*1dc20*/  IMAD.MOV.U32 R29, RZ, RZ, R9 ;  /* 0x000000ffff1d7224 */ /* 0x000fe400078e0009 */
[----:B------:R-:W-:Y:S01]  /*1dc30*/  IMAD.MOV.U32 R23, RZ, RZ, R3 ;  /* 0x000000ffff177224 */ /* 0x000fe200078e0003 */
[----:B0-----:R-:W4:Y:S01]  /*1dc40*/  LDL.LU R8, [R1+0xd0] ;  /* 0x0000d00001087983 */ /* 0x001f220000300800 */
[----:B------:R-:W-:-:S03]  /*1dc50*/  IMAD.MOV.U32 R28, RZ, RZ, R10 ;  /* 0x000000ffff1c7224 */ /* 0x000fc600078e000a */
[----:B------:R-:W4:Y:S01]  /*1dc60*/  LDL.LU R9, [R1+0xd4] ;  /* 0x0000d40001097983 */ /* 0x000f220000300800 */
[----:B------:R-:W-:-:S03]  /*1dc70*/  IMAD.MOV.U32 R3, RZ, RZ, R11 ;  /* 0x000000ffff037224 */ /* 0x000fc600078e000b */
[----:B------:R-:W4:Y:S04]  /*1dc80*/  LDL.LU R10, [R1+0xd8] ;  /* 0x0000d800010a7983 */ /* 0x000f280000300800 */
[----:B------:R-:W4:Y:S04]  /*1dc90*/  LDL.LU R11, [R1+0xdc] ;  /* 0x0000dc00010b7983 */ /* 0x000f280000300800 */
[----:B---3--:R-:W-:Y:S04]  /*1dca0*/  STL.64 [R1+0xda0], R26 ;  /* 0x000da01a01007387 */ /* 0x008fe80000100a00 */
[----:B--2---:R0:W-:Y:S04]  /*1dcb0*/  STL.64 [R1+0xd98], R24 ;  /* 0x000d981801007387 */ /* 0x0041e80000100a00 */
[----:B0-----:R-:W2:Y:S04]  /*1dcc0*/  LDL.LU R24, [R1+0x70] ;  /* 0x0000700001187983 */ /* 0x001ea80000300800 */
[----:B------:R-:W2:Y:S04]  /*1dcd0*/  LDL.LU R25, [R1+0x74] ;  /* 0x0000740001197983 */ /* 0x000ea80000300800 */
[----:B------:R-:W3:Y:S04]  /*1dce0*/  LDL.LU R26, [R1+0x78] ;  /* 0x00007800011a7983 */ /* 0x000ee80000300800 */
[----:B------:R-:W3:Y:S04]  /*1dcf0*/  LDL.LU R27, [R1+0x7c] ;  /* 0x00007c00011b7983 */ /* 0x000ee80000300800 */
[----:B------:R-:W2:Y:S04]  /*1dd00*/  LDL.LU R12, [R1+0x190] ;  /* 0x00019000010c7983 */ /* 0x000ea80000300800 */
[----:B------:R-:W4:Y:S04]  /*1dd10*/  LDL.LU R13, [R1+0x194] ;  /* 0x00019400010d7983 */ /* 0x000f280000300800 */
[----:B------:R-:W4:Y:S04]  /*1dd20*/  LDL.LU R14, [R1+0x198] ;  /* 0x00019800010e7983 */ /* 0x000f280000300800 */
[----:B------:R-:W4:Y:S04]  /*1dd30*/  LDL.LU R15, [R1+0x19c] ;  /* 0x00019c00010f7983 */ /* 0x000f280000300800 */
[----:B------:R-:W4:Y:S04]  /*1dd40*/  LDL.LU R16, [R1+0x180] ;  /* 0x0001800001107983 */ /* 0x000f280000300800 */
[----:B------:R-:W4:Y:S04]  /*1dd50*/  LDL.LU R17, [R1+0x184] ;  /* 0x0001840001117983 */ /* 0x000f280000300800 */
[----:B------:R-:W4:Y:S04]  /*1dd60*/  LDL.LU R18, [R1+0x188] ;  /* 0x0001880001127983 */ /* 0x000f280000300800 */
[----:B------:R-:W4:Y:S04]  /*1dd70*/  LDL.LU R19, [R1+0x18c] ;  /* 0x00018c0001137983 */ /* 0x000f280000300800 */
[----:B---3--:R-:W-:Y:S04]  /*1dd80*/  STL.64 [R1+0xdb0], R26 ;  /* 0x000db01a01007387 */ /* 0x008fe80000100a00 */
[----:B--2---:R0:W-:Y:S04]  /*1dd90*/  STL.64 [R1+0xda8], R24 ;  /* 0x000da81801007387 */ /* 0x0041e80000100a00 */
[----:B0-----:R-:W2:Y:S04]  /*1dda0*/  LDL.LU R24, [R1+0x80] ;  /* 0x0000800001187983 */ /* 0x001ea80000300800 */
[----:B------:R-:W2:Y:S04]  /*1ddb0*/  LDL.LU R25, [R1+0x84] ;  /* 0x0000840001197983 */ /* 0x000ea80000300800 */
[----:B------:R-:W3:Y:S04]  /*1ddc0*/  LDL.LU R26, [R1+0x88] ;  /* 0x00008800011a7983 */ /* 0x000ee80000300800 */
[----:B------:R-:W3:Y:S01]  /*1ddd0*/  LDL.LU R27, [R1+0x8c] ;  /* 0x00008c00011b7983 */ /* 0x000ee20000300800 */
[----:B------:R-:W-:-:S02]  /*1dde0*/  IMAD.MOV.U32 R21, RZ, RZ, R7 ;  /* 0x000000ffff157224 */ /* 0x000fc400078e0007 */
[----:B------:R-:W-:Y:S01]  /*1ddf0*/  IMAD.MOV.U32 R22, RZ, RZ, R6 ;  /* 0x000000ffff167224 */ /* 0x000fe200078e0006 */
[----:B---3--:R-:W-:Y:S04]  /*1de00*/  STL.64 [R1+0xdc0], R26 ;  /* 0x000dc01a01007387 */ /* 0x008fe80000100a00 */
[----:B--2---:R0:W-:Y:S04]  /*1de10*/  STL.64 [R1+0xdb8], R24 ;  /* 0x000db81801007387 */ /* 0x0041e80000100a00 */
[----:B0-----:R-:W2:Y:S04]  /*1de20*/  LDL.LU R24, [R1+0x90] ;  /* 0x0000900001187983 */ /* 0x001ea80000300800 */
[----:B------:R-:W2:Y:S04]  /*1de30*/  LDL.LU R25, [R1+0x94] ;  /* 0x0000940001197983 */ /* 0x000ea80000300800 */
[----:B------:R-:W3:Y:S04]  /*1de40*/  LDL.LU R26, [R1+0x98] ;  /* 0x00009800011a7983 */ /* 0x000ee80000300800 */
[----:B------:R-:W3:Y:S01]  /*1de50*/  LDL.LU R27, [R1+0x9c] ;  /* 0x00009c00011b7983 */ /* 0x000ee20000300800 */
[----:B----4-:R-:W-:-:S15]  /*1de60*/  HMMA.16816.F32 R8, R20, R4, R8 ;  /* 0x000000041408723c */ /* 0x010fde0000001808 */
[----:B------:R-:W-:-:S04]  /*1de70*/  NOP ;  /* 0x0000000000007918 */ /* 0x000fc80000000000 */
[----:B------:R-:W-:Y:S02]  /*1de80*/  IMAD.MOV.U32 R6, RZ, RZ, R8 ;  /* 0x000000ffff067224 */ /* 0x000fe400078e0008 */
[----:B------:R-:W-:Y:S01]  /*1de90*/  IMAD.MOV.U32 R7, RZ, RZ, R9 ;  /* 0x000000ffff077224 */ /* 0x000fe200078e0009 */
[----:B---3--:R-:W-:Y:S04]  /*1dea0*/  STL.64 [R1+0xde0], R26 ;  /* 0x000de01a01007387 */ /* 0x008fe80000100a00 */
[----:B--2---:R0:W-:Y:S04]  /*1deb0*/  STL.64 [R1+0xdd8], R24 ;  /* 0x000dd81801007387 */ /* 0x0041e80000100a00 */
[----:B0-----:R-:W2:Y:S04]  /*1dec0*/  LDL.LU R24, [R1+0x170] ;  /* 0x0001700001187983 */ /* 0x001ea80000300800 */
[----:B------:R-:W2:Y:S04]  /*1ded0*/  LDL.LU R25, [R1+0x174] ;  /* 0x0001740001197983 */ /* 0x000ea80000300800 */
[----:B------:R-:W2:Y:S04]  /*1dee0*/  LDL.LU R26, [R1+0x178] ;  /* 0x00017800011a7983 */ /* 0x000ea80000300800 */
[----:B------:R-:W2:Y:S04]  /*1def0*/  LDL.LU R27, [R1+0x17c] ;  /* 0x00017c00011b7983 */ /* 0x000ea80000300800 */
[----:B------:R-:W-:Y:S04]  /*1df00*/  STL [R1+0xd30], R3 ;  /* 0x000d300301007387 */ /* 0x000fe80000100800 */
[----:B------:R-:W-:Y:S04]  /*1df10*/  STL [R1+0xd2c], R28 ;  /* 0x000d2c1c01007387 */ /* 0x000fe80000100800 */
[----:B------:R-:W-:Y:S04]  /*1df20*/  STL [R1+0xd28], R29 ;  /* 0x000d281d01007387 */ /* 0x000fe80000100800 */
[----:B------:R0:W-:Y:S04]  /*1df30*/  STL.64 [R1+0xd8], R10 ;  /* 0x0000d80a01007387 */ /* 0x0001e80000100a00 */
[----:B0-----:R-:W3:Y:S04]  /*1df40*/  LDL.LU.64 R10, [R1+0xe10] ;  /* 0x000e1000010a7983 */ /* 0x001ee80000300a00 */
[----:B------:R-:W4:Y:S04]  /*1df50*/  LDL.LU.64 R8, [R1+0xe08] ;  /* 0x000e080001087983 */ /* 0x000f280000300a00 */
[----:B------:R-:W-:Y:S04]  /*1df60*/  STL [R1+0xd38], R7 ;  /* 0x000d380701007387 */ /* 0x000fe80000100800 */
[----:B------:R-:W-:Y:S01]  /*1df70*/  STL [R1+0xd34], R6 ;  /* 0x000d340601007387 */ /* 0x000fe20000100800 */
[----:B----4-:R-:W-:-:S15]  /*1df80*/  HMMA.16816.F32 R12, R20, R8, R12 ;  /* 0x00000008140c723c */ /* 0x010fde000000180c */
[----:B------:R-:W-:-:S04]  /*1df90*/  NOP ;  /* 0x0000000000007918 */ /* 0x000fc80000000000 */
[----:B------:R-:W-:Y:S01]  /*1dfa0*/  IMAD.MOV.U32 R28, RZ, RZ, R14 ;  /* 0x000000ffff1c7224 */ /* 0x000fe200078e000e */
[----:B------:R0:W-:Y:S01]  /*1dfb0*/  STL [R1+0xc0], R12 ;  /* 0x0000c00c01007387 */ /* 0x0001e20000100800 */
[----:B------:R-:W-:Y:S02]  /*1dfc0*/  IMAD.MOV.U32 R29, RZ, RZ, R15 ;  /* 0x000000ffff1d7224 */ /* 0x000fe400078e000f */
[----:B------:R-:W-:Y:S01]  /*1dfd0*/  IMAD.MOV.U32 R3, RZ, RZ, R13 ;  /* 0x000000ffff037224 */ /* 0x000fe200078e000d */
[----:B------:R-:W4:Y:S04]  /*1dfe0*/  LDL.LU.64 R14, [R1+0xe00] ;  /* 0x000e0000010e7983 */ /* 0x000f280000300a00 */
[----:B0-----:R-:W2:Y:S04]  /*1dff0*/  LDL.LU.64 R12, [R1+0xdf8] ;  /* 0x000df800010c7983 */ /* 0x001ea80000300a00 */
[----:B------:R-:W-:Y:S04]  /*1e000*/  STL [R1+0xd44], R29 ;  /* 0x000d441d01007387 */ /* 0x000fe80000100800 */
[----:B------:R-:W-:Y:S04]  /*1e010*/  STL [R1+0xd40], R28 ;  /* 0x000d401c01007387 */ /* 0x000fe80000100800 */
[----:B------:R-:W-:Y:S01]  /*1e020*/  STL [R1+0xd3c], R3 ;  /* 0x000d3c0301007387 */ /* 0x000fe20000100800 */
[----:B--2---:R-:W-:-:S15]  /*1e030*/  HMMA.16816.F32 R16, R20, R12, R16 ;  /* 0x0000000c1410723c */ /* 0x004fde0000001810 */
[----:B------:R-:W-:-:S04]  /*1e040*/  NOP ;  /* 0x0000000000007918 */ /* 0x000fc80000000000 */
[----:B------:R-:W-:Y:S01]  /*1e050*/  IMAD.MOV.U32 R7, RZ, RZ, R18 ;  /* 0x000000ffff077224 */ /* 0x000fe200078e0012 */
[----:B------:R0:W-:Y:S01]  /*1e060*/  STL.64 [R1+0xb0], R16 ;  /* 0x0000b01001007387 */ /* 0x0001e20000100a00 */
[----:B------:R-:W-:-:S03]  /*1e070*/  IMAD.MOV.U32 R6, RZ, RZ, R19 ;  /* 0x000000ffff067224 */ /* 0x000fc600078e0013 */
[----:B------:R-:W2:Y:S04]  /*1e080*/  LDL.LU.64 R18, [R1+0xdf0] ;  /* 0x000df00001127983 */ /* 0x000ea80000300a00 */
[----:B0-----:R-:W2:Y:S04]  /*1e090*/  LDL.LU.64 R16, [R1+0xde8] ;  /* 0x000de80001107983 */ /* 0x001ea80000300a00 */
[----:B------:R-:W-:Y:S04]  /*1e0a0*/  STL [R1+0xd4c], R6 ;  /* 0x000d4c0601007387 */ /* 0x000fe80000100800 */
[----:B------:R-:W-:Y:S01]  /*1e0b0*/  STL [R1+0xd48], R7 ;  /* 0x000d480701007387 */ /* 0x000fe20000100800 */
[----:B--2---:R-:W-:Y:S03]  /*1e0c0*/  HMMA.16816.F32 R20, R20, R16, R24 ;  /* 0x000000101414723c */ /* 0x004fe60000001818 */
[----:B------:R-:W2:Y:S04]  /*1e0d0*/  LDL.LU.64 R26, [R1+0xde0] ;  /* 0x000de000011a7983 */ /* 0x000ea80000300a00 */
[----:B------:R-:W2:-:S12]  /*1e0e0*/  LDL.LU.64 R24, [R1+0xdd8] ;  /* 0x000dd80001187983 */ /* 0x000e980000300a00 */
[----:B------:R-:W-:Y:S01]  /*1e0f0*/  IMAD.MOV.U32 R28, RZ, RZ, R22 ;  /* 0x000000ffff1c7224 */ /* 0x000fe200078e0016 */
[----:B------:R0:W-:Y:S01]  /*1e100*/  STL [R1+0xa0], R20 ;  /* 0x0000a01401007387 */ /* 0x0001e20000100800 */
[----:B------:R-:W-:Y:S02]  /*1e110*/  IMAD.MOV.U32 R3, RZ, RZ, R23 ;  /* 0x000000ffff037224 */ /* 0x000fe400078e0017 */
[----:B------:R-:W-:Y:S01]  /*1e120*/  IMAD.MOV.U32 R29, RZ, RZ, R21 ;  /* 0x000000ffff1d7224 */ /* 0x000fe200078e0015 */
[----:B------:R-:W2:Y:S04]  /*1e130*/  LDL.LU.64 R22, [R1+0xdd0] ;  /* 0x000dd00001167983 */ /* 0x000ea80000300a00 */
[----:B0-----:R-:W2:Y:S02]  /*1e140*/  LDL.LU.64 R20, [R1+0xdc8] ;  /* 0x000dc80001147983 */ /* 0x001ea40000300a00 */
[----:B--2---:R-:W-:-:S15]  /*1e150*/  HMMA.16816.F32 R24, R20, R4, R24 ;  /* 0x000000041418723c */ /* 0x004fde0000001818 */
[----:B------:R-:W-:-:S04]  /*1e160*/  NOP ;  /* 0x0000000000007918 */ /* 0x000fc80000000000 */
[----:B------:R-:W-:Y:S01]  /*1e170*/  IMAD.MOV.U32 R6, RZ, RZ, R26 ;  /* 0x000000ffff067224 */ /* 0x000fe200078e001a */
[----:B------:R0:W-:Y:S01]  /*1e180*/  STL.64 [R1+0x90], R24 ;  /* 0x0000901801007387 */ /* 0x0001e20000100a00 */
[----:B------:R-:W-:-:S03]  /*1e190*/  IMAD.MOV.U32 R7, RZ, RZ, R27 ;  /* 0x000000ffff077224 */ /* 0x000fc600078e001b */
[----:B------:R-:W2:Y:S04]  /*1e1a0*/  LDL.LU.64 R26, [R1+0xdc0] ;  /* 0x000dc000011a7983 */ /* 0x000ea80000300a00 */
[----:B0-----:R-:W2:Y:S02]  /*1e1b0*/  LDL.LU.64 R24, [R1+0xdb8] ;  /* 0x000db80001187983 */ /* 0x001ea40000300a00 */
        /* <DEDUP_REMOVED lines=11> */
[----:B------:R-:W2:Y:S04]  /*1e270*/  LDL.LU.64 R24, [R1+0xd98] ;  /* 0x000d980001187983 */ /* 0x000ea80000300a00 */
[----:B----4-:R-:W-:Y:S04]  /*1e280*/  STL.64 [R1+0xd68], R14 ;  /* 0x000d680e01007387 */ /* 0x010fe80000100a00 */
[----:B------:R0:W-:Y:S04]  /*1e290*/  STL.64 [R1+0xd60], R12 ;  /* 0x000d600c01007387 */ /* 0x0001e80000100a00 */
[----:B0-----:R-:W4:Y:S04]  /*1e2a0*/  LDL.LU R12, [R1+0x140] ;  /* 0x00014000010c7983 */ /* 0x001f280000300800 */
[----:B------:R-:W4:Y:S04]  /*1e2b0*/  LDL.LU R13, [R1+0x144] ;  /* 0x00014400010d7983 */ /* 0x000f280000300800 */
[----:B------:R-:W4:Y:S04]  /*1e2c0*/  LDL.LU R14, [R1+0x148] ;  /* 0x00014800010e7983 */ /* 0x000f280000300800 */
[----:B------:R-:W4:Y:S01]  /*1e2d0*/  LDL.LU R15, [R1+0x14c] ;  /* 0x00014c00010f7983 */ /* 0x000f220000300800 */
[----:B--2---:R-:W-:Y:S03]  /*1e2e0*/  HMMA.16816.F32 R20, R20, R16, R24 ;  /* 0x000000101414723c */ /* 0x004fe60000001818 */
[----:B------:R-:W2:Y:S04]  /*1e2f0*/  LDL.LU.64 R26, [R1+0xd90] ;  /* 0x000d9000011a7983 */ /* 0x000ea80000300a00 */
[----:B------:R-:W3:Y:S04]  /*1e300*/  LDL.LU.64 R24, [R1+0xd88] ;  /* 0x000d880001187983 */ /* 0x000ee80000300a00 */
[----:B------:R-:W-:Y:S04]  /*1e310*/  STL.64 [R1+0xd58], R18 ;  /* 0x000d581201007387 */ /* 0x000fe80000100a00 */
[----:B------:R0:W-:Y:S04]  /*1e320*/  STL.64 [R1+0xd50], R16 ;  /* 0x000d501001007387 */ /* 0x0001e80000100a00 */
[----:B------:R-:W-:Y:S04]  /*1e330*/  STL.64 [R1+0x60], R20 ;  /* 0x0000601401007387 */ /* 0x000fe80000100a00 */
[----:B------:R2:W-:Y:S04]  /*1e340*/  STL.64 [R1+0x68], R22 ;  /* 0x0000681601007387 */ /* 0x0005e80000100a00 */
[----:B0-----:R-:W4:Y:S04]  /*1e350*/  LDL.LU R16, [R1+0x130] ;  /* 0x0001300001107983 */ /* 0x001f280000300800 */
[----:B------:R-:W4:Y:S04]  /*1e360*/  LDL.LU R17, [R1+0x134] ;  /* 0x0001340001117983 */ /* 0x000f280000300800 */
[----:B------:R-:W4:Y:S04]  /*1e370*/  LDL.LU R18, [R1+0x138] ;  /* 0x0001380001127983 */ /* 0x000f280000300800 */
[----:B------:R-:W4:Y:S01]  /*1e380*/  LDL.LU R19, [R1+0x13c] ;  /* 0x00013c0001137983 */ /* 0x000f220000300800 */
[----:B--2---:R-:W-:-:S02]  /*1e390*/  IMAD.MOV.U32 R22, RZ, RZ, R26 ;  /* 0x000000ffff167224 */ /* 0x004fc400078e001a */
[----:B---3--:R-:W-:Y:S02]  /*1e3a0*/  IMAD.MOV.U32 R20, RZ, RZ, R24 ;  /* 0x000000ffff147224 */ /* 0x008fe400078e0018 */
[----:B------:R-:W-:Y:S01]  /*1e3b0*/  IMAD.MOV.U32 R23, RZ, RZ, R27 ;  /* 0x000000ffff177224 */ /* 0x000fe200078e001b */
[----:B------:R-:W2:Y:S01]  /*1e3c0*/  LDL.LU R24, [R1+0xd84] ;  /* 0x000d840001187983 */ /* 0x000ea20000300800 */
[----:B------:R-:W-:-:S03]  /*1e3d0*/  IMAD.MOV.U32 R21, RZ, RZ, R25 ;  /* 0x000000ffff157224 */ /* 0x000fc600078e0019 */
[----:B------:R-:W2:Y:S04]  /*1e3e0*/  LDL.LU R25, [R1+0xd80] ;  /* 0x000d800001197983 */ /* 0x000ea80000300800 */
[----:B------:R-:W2:Y:S04]  /*1e3f0*/  LDL.LU R26, [R1+0xd7c] ;  /* 0x000d7c00011a7983 */ /* 0x000ea80000300800 */
[----:B------:R-:W2:Y:S04]  /*1e400*/  LDL.LU R27, [R1+0xd78] ;  /* 0x000d7800011b7983 */ /* 0x000ea80000300800 */
[----:B------:R-:W-:Y:S04]  /*1e410*/  STL.64 [R1+0xc98], R22 ;  /* 0x000c981601007387 */ /* 0x000fe80000100a00 */
        /* <DEDUP_REMOVED lines=8> */
[----:B------:R1:W-:Y:S04]  /*1e4a0*/  STL.64 [R1+0x58], R22 ;  /* 0x0000581601007387 */ /* 0x0003e80000100a00 */
[----:B0-----:R-:W2:Y:S04]  /*1e4b0*/  LDL.LU R20, [R1+0x20] ;  /* 0x0000200001147983 */ /* 0x001ea80000300800 */
[----:B------:R-:W2:Y:S04]  /*1e4c0*/  LDL.LU R21, [R1+0x24] ;  /* 0x0000240001157983 */ /* 0x000ea80000300800 */
[----:B-1----:R-:W3:Y:S04]  /*1e4d0*/  LDL.LU R22, [R1+0x28] ;  /* 0x0000280001167983 */ /* 0x002ee80000300800 */
[----:B------:R-:W3:Y:S01]  /*1e4e0*/  LDL.LU R23, [R1+0x2c] ;  /* 0x00002c0001177983 */ /* 0x000ee20000300800 */
[----:B----4-:R-:W-:Y:S03]  /*1e4f0*/  HMMA.16816.F32 R12, R24, R8, R12 ;  /* 0x00000008180c723c */ /* 0x010fe6000000180c */
[----:B---3--:R-:W-:Y:S04]  /*1e500*/  STL.64 [R1+0xce8], R22 ;  /* 0x000ce81601007387 */ /* 0x008fe80000100a00 */
[----:B--2---:R0:W-:Y:S02]  /*1e510*/  STL.64 [R1+0xce0], R20 ;  /* 0x000ce01401007387 */ /* 0x0041e40000100a00 */
[----:B0-----:R-:W-:-:S02]  /*1e520*/  IMAD.MOV.U32 R20, RZ, RZ, R10 ;  /* 0x000000ffff147224 */ /* 0x001fc400078e000a */
[----:B------:R-:W-:Y:S01]  /*1e530*/  IMAD.MOV.U32 R21, RZ, RZ, R11 ;  /* 0x000000ffff157224 */ /* 0x000fe200078e000b */
[----:B------:R-:W2:Y:S04]  /*1e540*/  LDL.LU R10, [R1+0xd74] ;  /* 0x000d7400010a7983 */ /* 0x000ea80000300800 */
[----:B------:R-:W2:Y:S01]  /*1e550*/  LDL.LU R11, [R1+0xd70] ;  /* 0x000d7000010b7983 */ /* 0x000ea20000300800 */
[----:B------:R-:W-:Y:S02]  /*1e560*/  IMAD.MOV.U32 R22, RZ, RZ, R2 ;  /* 0x000000ffff167224 */ /* 0x000fe400078e0002 */
[----:B------:R-:W-:Y:S02]  /*1e570*/  IMAD.MOV.U32 R23, RZ, RZ, R0 ;  /* 0x000000ffff177224 */ /* 0x000fe400078e0000 */
[----:B------:R-:W-:Y:S01]  /*1e580*/  IMAD.MOV.U32 R0, RZ, RZ, R14 ;  /* 0x000000ffff007224 */ /* 0x000fe200078e000e */
[----:B------:R0:W-:Y:S01]  /*1e590*/  STL.64 [R1+0x30], R12 ;  /* 0x0000300c01007387 */ /* 0x0001e20000100a00 */
[----:B------:R-:W-:-:S03]  /*1e5a0*/  IMAD.MOV.U32 R2, RZ, RZ, R15 ;  /* 0x000000ffff027224 */ /* 0x000fc600078e000f */
[----:B------:R-:W3:Y:S04]  /*1e5b0*/  LDL.LU.64 R14, [R1+0xd68] ;  /* 0x000d6800010e7983 */ /* 0x000ee80000300a00 */
[----:B0-----:R-:W4:Y:S02]  /*1e5c0*/  LDL.LU.64 R12, [R1+0xd60] ;  /* 0x000d6000010c7983 */ /* 0x001f240000300a00 */
[----:B----4-:R-:W-:-:S15]  /*1e5d0*/  HMMA.16816.F32 R16, R24, R12, R16 ;  /* 0x0000000c1810723c */ /* 0x010fde0000001810 */
[----:B------:R-:W-:-:S04]  /*1e5e0*/  NOP ;  /* 0x0000000000007918 */ /* 0x000fc80000000000 */
[----:B------:R-:W-:Y:S01]  /*1e5f0*/  IMAD.MOV.U32 R9, RZ, RZ, R18 ;  /* 0x000000ffff097224 */ /* 0x000fe200078e0012 */
[----:B------:R0:W-:Y:S01]  /*1e600*/  STL.64 [R1+0x10], R16 ;  /* 0x0000101001007387 */ /* 0x0001e20000100a00 */
[----:B------:R-:W-:-:S03]  /*1e610*/  IMAD.MOV.U32 R8, RZ, RZ, R19 ;  /* 0x000000ffff087224 */ /* 0x000fc600078e0013 */
[----:B------:R-:W4:Y:S04]  /*1e620*/  LDL.LU.64 R18, [R1+0xd58] ;  /* 0x000d580001127983 */ /* 0x000f280000300a00 */
[----:B0-----:R-:W4:Y:S04]  /*1e630*/  LDL.LU.64 R16, [R1+0xd50] ;  /* 0x000d500001107983 */ /* 0x001f280000300a00 */
[----:B--2---:R-:W-:Y:S04]  /*1e640*/  STL.64 [R1+0xd18], R10 ;  /* 0x000d180a01007387 */ /* 0x004fe80000100a00 */
[----:B------:R-:W-:Y:S04]  /*1e650*/  STL.64 [R1+0xd10], R8 ;  /* 0x000d100801007387 */ /* 0x000fe80000100a00 */
[----:B---3--:R-:W-:Y:S01]  /*1e660*/  STL.64 [R1+0xd08], R14 ;  /* 0x000d080e01007387 */ /* 0x008fe20000100a00 */
[----:B----4-:R-:W-:Y:S03]  /*1e670*/  HMMA.16816.F32 R24, R24, R16, R20 ;  /* 0x000000101818723c */ /* 0x010fe60000001814 */
[----:B------:R-:W-:Y:S04]  /*1e680*/  STL.64 [R1+0xd00], R18 ;  /* 0x000d001201007387 */ /* 0x000fe80000100a00 */
[----:B------:R-:W2:Y:S04]  /*1e690*/  LDL.LU R20, [R1+0x40] ;  /* 0x0000400001147983 */ /* 0x000ea80000300800 */
[----:B------:R-:W2:Y:S04]  /*1e6a0*/  LDL.LU R21, [R1+0x44] ;  /* 0x0000440001157983 */ /* 0x000ea80000300800 */
[----:B------:R-:W2:Y:S04]  /*1e6b0*/  LDL.LU R22, [R1+0x48] ;  /* 0x0000480001167983 */ /* 0x000ea80000300800 */
[----:B------:R-:W2:Y:S04]  /*1e6c0*/  LDL.LU R23, [R1+0x4c] ;  /* 0x00004c0001177983 */ /* 0x000ea80000300800 */
[----:B------:R-:W-:Y:S04]  /*1e6d0*/  STL.64 [R1+0xc40], R26 ;  /* 0x000c401a01007387 */ /* 0x000fe80000100a00 */
[----:B------:R0:W-:Y:S04]  /*1e6e0*/  STL.64 [R1+0xc38], R24 ;  /* 0x000c381801007387 */ /* 0x0001e80000100a00 */
[----:B0-----:R-:W3:Y:S04]  /*1e6f0*/  LDL.LU R24, [R1+0x90] ;  /* 0x0000900001187983 */ /* 0x001ee80000300800 */
[----:B------:R-:W3:Y:S01]  /*1e700*/  LDL.LU R25, [R1+0x94] ;  /* 0x0000940001197983 */ /* 0x000ee20000300800 */
[----:B------:R-:W-:-:S02]  /*1e710*/  IMAD.MOV.U32 R26, RZ, RZ, R6 ;  /* 0x000000ffff1a7224 */ /* 0x000fc400078e0006 */
[----:B------:R-:W-:Y:S01]  /*1e720*/  IMAD.MOV.U32 R27, RZ, RZ, R7 ;  /* 0x000000ffff1b7224 */ /* 0x000fe200078e0007 */
[----:B------:R-:W4:Y:S04]  /*1e730*/  LDL.LU R6, [R1+0xd4c] ;  /* 0x000d4c0001067983 */ /* 0x000f280000300800 */
[----:B------:R-:W2:Y:S04]  /*1e740*/  LDL.LU R7, [R1+0xd48] ;  /* 0x000d480001077983 */ /* 0x000ea80000300800 */
[----:B------:R-:W-:Y:S04]  /*1e750*/  STL.64 [R1+0xca8], R26 ;  /* 0x000ca81a01007387 */ /* 0x000fe80000100a00 */
[----:B---3--:R0:W-:Y:S04]  /*1e760*/  STL.64 [R1+0xca0], R24 ;  /* 0x000ca01801007387 */ /* 0x0081e80000100a00 */
[----:B0-----:R-:W3:Y:S01]  /*1e770*/  LDL.LU R24, [R1+0xa0] ;  /* 0x0000a00001187983 */ /* 0x001ee20000300800 */
[----:B------:R-:W-:-:S03]  /*1e780*/  IMAD.MOV.U32 R25, RZ, RZ, R29 ;  /* 0x000000ffff197224 */ /* 0x000fc600078e001d */
[----:B------:R-:W2:Y:S01]  /*1e790*/  LDL.LU R29, [R1+0xd44] ;  /* 0x000d4400011d7983 */ /* 0x000ea20000300800 */
[----:B------:R-:W-:Y:S02]  /*1e7a0*/  IMAD.MOV.U32 R26, RZ, RZ, R28 ;  /* 0x000000ffff1a7224 */ /* 0x000fe400078e001c */
[----:B------:R-:W-:Y:S01]  /*1e7b0*/  IMAD.MOV.U32 R27, RZ, RZ, R3 ;  /* 0x000000ffff1b7224 */ /* 0x000fe200078e0003 */
[----:B------:R-:W2:Y:S04]  /*1e7c0*/  LDL.LU R28, [R1+0xd40] ;  /* 0x000d4000011c7983 */ /* 0x000ea80000300800 */
[----:B------:R-:W2:Y:S04]  /*1e7d0*/  LDL.LU R3, [R1+0xd3c] ;  /* 0x000d3c0001037983 */ /* 0x000ea80000300800 */
        /* <DEDUP_REMOVED lines=8> */
[----:B------:R-:W-:Y:S04]  /*1e860*/  STL.64 [R1+0xcb8], R26 ;  /* 0x000cb81a01007387 */ /* 0x000fe80000100a00 */
[----:B---3--:R0:W-:Y:S04]  /*1e870*/  STL.64 [R1+0xcb0], R24 ;  /* 0x000cb01801007387 */ /* 0x0081e80000100a00 */
[----:B0-----:R-:W3:Y:S04]  /*1e880*/  LDL.LU R24, [R1+0xb0] ;  /* 0x0000b00001187983 */ /* 0x001ee80000300800 */
[----:B------:R-:W3:Y:S01]  /*1e890*/  LDL.LU R25, [R1+0xb4] ;  /* 0x0000b40001197983 */ /* 0x000ee20000300800 */
[----:B--2---:R-:W-:-:S02]  /*1e8a0*/  IMAD.MOV.U32 R26, RZ, RZ, R7 ;  /* 0x000000ffff1a7224 */ /* 0x004fc400078e0007 */
[----:B----4-:R-:W-:Y:S01]  /*1e8b0*/  IMAD.MOV.U32 R27, RZ, RZ, R6 ;  /* 0x000000ffff1b7224 */ /* 0x010fe200078e0006 */
[----:B------:R-:W2:Y:S04]  /*1e8c0*/  LDL.LU R7, [R1+0xd38] ;  /* 0x000d380001077983 */ /* 0x000ea80000300800 */
[----:B------:R-:W4:Y:S04]  /*1e8d0*/  LDL.LU R6, [R1+0xd34] ;  /* 0x000d340001067983 */ /* 0x000f280000300800 */
[----:B------:R-:W2:Y:S04]  /*1e8e0*/  LDL.LU R16, [R1+0x100] ;  /* 0x0001000001107983 */ /* 0x000ea80000300800 */
[----:B------:R-:W2:Y:S04]  /*1e8f0*/  LDL.LU R17, [R1+0x104] ;  /* 0x0001040001117983 */ /* 0x000ea80000300800 */
[----:B------:R-:W2:Y:S04]  /*1e900*/  LDL.LU R18, [R1+0x108] ;  /* 0x0001080001127983 */ /* 0x000ea80000300800 */
[----:B------:R-:W2:Y:S04]  /*1e910*/  LDL.LU R19, [R1+0x10c] ;  /* 0x00010c0001137983 */ /* 0x000ea80000300800 */
[----:B------:R-:W-:Y:S04]  /*1e920*/  STL.64 [R1+0xcc8], R26 ;  /* 0x000cc81a01007387 */ /* 0x000fe80000100a00 */
[----:B---3--:R0:W-:Y:S04]  /*1e930*/  STL.64 [R1+0xcc0], R24 ;  /* 0x000cc01801007387 */ /* 0x0081e80000100a00 */
[----:B0-----:R-:W3:Y:S01]  /*1e940*/  LDL.LU R24, [R1+0xc0] ;  /* 0x0000c00001187983 */ /* 0x001ee20000300800 */
[----:B------:R-:W-:-:S02]  /*1e950*/  IMAD.MOV.U32 R26, RZ, RZ, R28 ;  /* 0x000000ffff1a7224 */ /* 0x000fc400078e001c */
[----:B------:R-:W-:Y:S02]  /*1e960*/  IMAD.MOV.U32 R27, RZ, RZ, R29 ;  /* 0x000000ffff1b7224 */ /* 0x000fe400078e001d */
[----:B------:R-:W-:Y:S02]  /*1e970*/  IMAD.MOV.U32 R25, RZ, RZ, R3 ;  /* 0x000000ffff197224 */ /* 0x000fe400078e0003 */
[----:B------:R-:W2:Y:S04]  /*1e980*/  LDL.LU R3, [R1+0xd30] ;  /* 0x000d300001037983 */ /* 0x000ea80000300800 */
[----:B------:R-:W2:Y:S04]  /*1e990*/  LDL.LU R28, [R1+0xd2c] ;  /* 0x000d2c00011c7983 */ /* 0x000ea80000300800 */
[----:B------:R-:W2:Y:S04]  /*1e9a0*/  LDL.LU R29, [R1+0xd28] ;  /* 0x000d2800011d7983 */ /* 0x000ea80000300800 */
[----:B------:R-:W-:Y:S04]  /*1e9b0*/  STL.64 [R1+0xcd8], R26 ;  /* 0x000cd81a01007387 */ /* 0x000fe80000100a00 */
[----:B---3--:R4:W-:Y:S02]  /*1e9c0*/  STL.64 [R1+0xcd0], R24 ;  /* 0x000cd01801007387 */ /* 0x0089e40000100a00 */
[----:B----4-:R-:W-:-:S02]  /*1e9d0*/  IMAD.MOV.U32 R24, RZ, RZ, R6 ;  /* 0x000000ffff187224 */ /* 0x010fc400078e0006 */
[----:B--2---:R-:W-:Y:S01]  /*1e9e0*/  IMAD.MOV.U32 R25, RZ, RZ, R7 ;  /* 0x000000ffff197224 */ /* 0x004fe200078e0007 */
[----:B------:R-:W2:Y:S04]  /*1e9f0*/  LDL.LU R6, [R1+0xd24] ;  /* 0x000d240001067983 */ /* 0x000ea80000300800 */
[----:B------:R-:W2:Y:S04]  /*1ea00*/  LDL.LU R7, [R1+0xd20] ;  /* 0x000d200001077983 */ /* 0x000ea80000300800 */
[----:B------:R-:W3:Y:S04]  /*1ea10*/  LDL.LU R26, [R1+0xd8] ;  /* 0x0000d800011a7983 */ /* 0x000ee80000300800 */
[----:B------:R-:W3:Y:S01]  /*1ea20*/  LDL.LU R27, [R1+0xdc] ;  /* 0x0000dc00011b7983 */ /* 0x000ee20000300800 */
[----:B--2---:R-:W-:Y:S03]  /*1ea30*/  HMMA.16816.F32 R8, R20, R6, R8 ;  /* 0x000000061408723c */ /* 0x004fe60000001808 */
[----:B---3--:R-:W-:Y:S04]  /*1ea40*/  STL.64 [R1+0xcf8], R26 ;  /* 0x000cf81a01007387 */ /* 0x008fe80000100a00 */
[----:B------:R0:W-:Y:S04]  /*1ea50*/  STL.64 [R1+0xcf0], R24 ;  /* 0x000cf01801007387 */ /* 0x0001e80000100a00 */
[----:B0-----:R-:W2:Y:S01]  /*1ea60*/  LDL.LU R24, [R1+0xe0] ;  /* 0x0000e00001187983 */ /* 0x001ea20000300800 */
[----:B------:R-:W-:-:S07]  /*1ea70*/  IMAD.MOV.U32 R25, RZ, RZ, R29 ;  /* 0x000000ffff197224 */ /* 0x000fce00078e001d */
[----:B------:R-:W-:Y:S01]  /*1ea80*/  STL.64 [R1+0x1e0], R8 ;  /* 0x0001e00801007387 */ /* 0x000fe20000100a00 */
[----:B------:R-:W-:-:S03]  /*1ea90*/  IMAD.MOV.U32 R29, RZ, RZ, R10 ;  /* 0x000000ffff1d7224 */ /* 0x000fc600078e000a */
[----:B------:R0:W-:Y:S04]  /*1eaa0*/  STL.64 [R1+0x1e8], R10 ;  /* 0x0001e80a01007387 */ /* 0x0001e80000100a00 */
[----:B0-----:R-:W3:Y:S01]  /*1eab0*/  LDL.LU.64 R10, [R1+0xd18] ;  /* 0x000d1800010a7983 */ /* 0x001ee20000300a00 */
[----:B------:R-:W-:Y:S02]  /*1eac0*/  IMAD.MOV.U32 R27, RZ, RZ, R3 ;  /* 0x000000ffff1b7224 */ /* 0x000fe400078e0003 */
[----:B------:R-:W-:Y:S02]  /*1ead0*/  IMAD.MOV.U32 R26, RZ, RZ, R28 ;  /* 0x000000ffff1a7224 */ /* 0x000fe400078e001c */
[----:B------:R-:W-:Y:S02]  /*1eae0*/  IMAD.MOV.U32 R3, RZ, RZ, R8 ;  /* 0x000000ffff037224 */ /* 0x000fe400078e0008 */
[----:B------:R-:W-:-:S02]  /*1eaf0*/  IMAD.MOV.U32 R28, RZ, RZ, R9 ;  /* 0x000000ffff1c7224 */ /* 0x000fc400078e0009 */
[----:B------:R-:W4:Y:S04]  /*1eb00*/  LDL.LU.64 R8, [R1+0xd10] ;  /* 0x000d100001087983 */ /* 0x000f280000300a00 */
[----:B------:R-:W-:Y:S04]  /*1eb10*/  STL [R1+0xb74], R3 ;  /* 0x000b740301007387 */ /* 0x000fe80000100800 */
[----:B------:R-:W-:Y:S04]  /*1eb20*/  STL [R1+0xb70], R28 ;  /* 0x000b701c01007387 */ /* 0x000fe80000100800 */
[----:B------:R-:W-:Y:S01]  /*1eb30*/  STL [R1+0xb6c], R29 ;  /* 0x000b6c1d01007387 */ /* 0x000fe20000100800 */
[----:B---3--:R-:W-:-:S15]  /*1eb40*/  HMMA.16816.F32 R12, R20, R10, R12 ;  /* 0x0000000a140c723c */ /* 0x008fde000000180c */
[----:B------:R-:W-:-:S04]  /*1eb50*/  NOP ;  /* 0x0000000000007918 */ /* 0x000fc80000000000 */
[----:B------:R-:W-:Y:S01]  /*1eb60*/  STL.64 [R1+0x1c0], R12 ;  /* 0x0001c00c01007387 */ /* 0x000fe20000100a00 */
[----:B------:R-:W-:-:S03]  /*1eb70*/  IMAD.MOV.U32 R5, RZ, RZ, R14 ;  /* 0x000000ffff057224 */ /* 0x000fc600078e000e */
[----:B------:R0:W-:Y:S04]  /*1eb80*/  STL.64 [R1+0x1c8], R14 ;  /* 0x0001c80e01007387 */ /* 0x0001e80000100a00 */
[----:B0-----:R-:W3:Y:S01]  /*1eb90*/  LDL.LU.64 R14, [R1+0xd08] ;  /* 0x000d0800010e7983 */ /* 0x001ee20000300a00 */
[----:B------:R-:W-:-:S05]  /*1eba0*/  IMAD.MOV.U32 R4, RZ, RZ, R12 ;  /* 0x000000ffff047224 */ /* 0x000fca00078e000c */
[----:B------:R-:W-:Y:S04]  /*1ebb0*/  STL [R1+0xb7c], R4 ;  /* 0x000b7c0401007387 */ /* 0x000fe80000100800 */
[----:B------:R-:W-:Y:S01]  /*1ebc0*/  STL [R1+0xb78], R5 ;  /* 0x000b780501007387 */ /* 0x000fe20000100800 */
[----:B---3--:R-:W-:-:S15]  /*1ebd0*/  HMMA.16816.F32 R16, R20, R14, R16 ;  /* 0x0000000e1410723c */ /* 0x008fde0000001810 */
[----:B------:R-:W-:-:S04]  /*1ebe0*/  NOP ;  /* 0x0000000000007918 */ /* 0x000fc80000000000 */
[----:B------:R-:W-:Y:S01]  /*1ebf0*/  STL.64 [R1+0x190], R16 ;  /* 0x0001901001007387 */ /* 0x000fe20000100a00 */
[----:B------:R-:W-:-:S03]  /*1ec00*/  IMAD.MOV.U32 R13, RZ, RZ, R18 ;  /* 0x000000ffff0d7224 */ /* 0x000fc600078e0012 */
[----:B------:R0:W-:Y:S04]  /*1ec10*/  STL.64 [R1+0x198], R18 ;  /* 0x0001981201007387 */ /* 0x0001e80000100a00 */
[----:B0-----:R-:W2:Y:S01]  /*1ec20*/  LDL.LU.64 R18, [R1+0xd00] ;  /* 0x000d000001127983 */ /* 0x001ea20000300a00 */
[----:B------:R-:W-:-:S05]  /*1ec30*/  IMAD.MOV.U32 R12, RZ, RZ, R16 ;  /* 0x000000ffff0c7224 */ /* 0x000fca00078e0010 */
[----:B------:R-:W-:Y:S04]  /*1ec40*/  STL [R1+0xb84], R12 ;  /* 0x000b840c01007387 */ /* 0x000fe80000100800 */
[----:B------:R-:W-:Y:S01]  /*1ec50*/  STL [R1+0xb80], R13 ;  /* 0x000b800d01007387 */ /* 0x000fe20000100800 */
[----:B--2---:R-:W-:Y:S03]  /*1ec60*/  HMMA.16816.F32 R20, R20, R18, R24 ;  /* 0x000000121414723c */ /* 0x004fe60000001818 */
[----:B------:R-:W2:Y:S04]  /*1ec70*/  LDL.LU.64 R26, [R1+0xcf8] ;  /* 0x000cf800011a7983 */ /* 0x000ea80000300a00 */
[----:B------:R-:W2:-:S12]  /*1ec80*/  LDL.LU.64 R24, [R1+0xcf0] ;  /* 0x000cf00001187983 */ /* 0x000e980000300a00 */
        /* <DEDUP_REMOVED lines=22> */
[----:B------:R0:W-:Y:S04]  /*1edf0*/  STL.64 [R1+0xc88], R14 ;  /* 0x000c880e01007387 */ /* 0x0001e80000100a00 */
[----:B------:R-:W3:Y:S04]  /*1ee00*/  LDL.LU R12, [R1+0x80] ;  /* 0x00008000010c7983 */ /* 0x000ee80000300800 */
[----:B------:R-:W3:Y:S04]  /*1ee10*/  LDL.LU R13, [R1+0x84] ;  /* 0x00008400010d7983 */ /* 0x000ee80000300800 */
[----:B0-----:R-:W3:Y:S04]  /*1ee20*/  LDL.LU R14, [R1+0x88] ;  /* 0x00008800010e7983 */ /* 0x001ee80000300800 */
[----:B------:R-:W3:Y:S01]  /*1ee30*/  LDL.LU R15, [R1+0x8c] ;  /* 0x00008c00010f7983 */ /* 0x000ee20000300800 */
[----:B--2---:R-:W-:Y:S03]  /*1ee40*/  HMMA.16816.F32 R20, R20, R18, R24 ;  /* 0x000000121414723c */ /* 0x004fe60000001818 */
[----:B------:R-:W2:Y:S04]  /*1ee50*/  LDL.LU.64 R26, [R1+0xca8] ;  /* 0x000ca800011a7983 */ /* 0x000ea80000300a00 */
[----:B------:R-:W2:-:S12]  /*1ee60*/  LDL.LU.64 R24, [R1+0xca0] ;  /* 0x000ca00001187983 */ /* 0x000e980000300a00 */
[----:B------:R-:W-:Y:S04]  /*1ee70*/  STL.64 [R1+0x100], R20 ;  /* 0x0001001401007387 */ /* 0x000fe80000100a00 */
[----:B------:R0:W-:Y:S04]  /*1ee80*/  STL.64 [R1+0x108], R22 ;  /* 0x0001081601007387 */ /* 0x0001e80000100a00 */
[----:B0-----:R-:W2:Y:S04]  /*1ee90*/  LDL.LU.64 R22, [R1+0xc98] ;  /* 0x000c980001167983 */ /* 0x001ea80000300a00 */
[----:B------:R-:W2:Y:S04]  /*1eea0*/  LDL.LU.64 R20, [R1+0xc90] ;  /* 0x000c900001147983 */ /* 0x000ea80000300a00 */
[----:B------:R0:W-:Y:S04]  /*1eeb0*/  STL.64 [R1+0xc70], R6 ;  /* 0x000c700601007387 */ /* 0x0001e80000100a00 */
[----:B------:R-:W3:Y:S01]  /*1eec0*/  LDL.LU R4, [R1+0x60] ;  /* 0x0000600001047983 */ /* 0x000ee20000300800 */
[----:B--2---:R-:W-:-:S15]  /*1eed0*/  HMMA.16816.F32 R24, R20, R6, R24 ;  /* 0x000000061418723c */ /* 0x004fde0000001818 */
[----:B------:R-:W-:-:S04]  /*1eee0*/  NOP ;  /* 0x0000000000007918 */ /* 0x000fc80000000000 */
[----:B------:R-:W-:Y:S04]  /*1eef0*/  STL.64 [R1+0x1a0], R24 ;  /* 0x0001a01801007387 */ /* 0x000fe80000100a00 */
[----:B------:R-:W-:Y:S04]  /*1ef00*/  STL.64 [R1+0x1a8], R26 ;  /* 0x0001a81a01007387 */ /* 0x000fe80000100a00 */
[----:B------:R-:W2:Y:S04]  /*1ef10*/  LDL.LU R5, [R1+0x64] ;  /* 0x0000640001057983 */ /* 0x000ea80000300800 */
[----:B0-----:R-:W2:Y:S04]  /*1ef20*/  LDL.LU R6, [R1+0x68] ;  /* 0x0000680001067983 */ /* 0x001ea80000300800 */
[----:B------:R-:W2:Y:S01]  /*1ef30*/  LDL.LU R7, [R1+0x6c] ;  /* 0x00006c0001077983 */ /* 0x000ea20000300800 */
[----:B---3--:R-:W-:Y:S03]  /*1ef40*/  HMMA.16816.F32 R12, R20, R10, R12 ;  /* 0x0000000a140c723c */ /* 0x008fe6000000180c */
[----:B--2---:R-:W-:Y:S04]  /*1ef50*/  STL.64 [R1+0xc80], R6 ;  /* 0x000c800601007387 */ /* 0x004fe80000100a00 */
[----:B------:R0:W-:Y:S04]  /*1ef60*/  STL.64 [R1+0xc78], R4 ;  /* 0x000c780401007387 */ /* 0x0001e80000100a00 */
[----:B0-----:R-:W2:Y:S04]  /*1ef70*/  LDL.LU R4, [R1+0x70] ;  /* 0x0000700001047983 */ /* 0x001ea80000300800 */
[----:B------:R-:W2:Y:S04]  /*1ef80*/  LDL.LU R5, [R1+0x74] ;  /* 0x0000740001057983 */ /* 0x000ea80000300800 */
[----:B------:R-:W2:Y:S04]  /*1ef90*/  LDL.LU R6, [R1+0x78] ;  /* 0x0000780001067983 */ /* 0x000ea80000300800 */
[----:B------:R-:W2:Y:S04]  /*1efa0*/  LDL.LU R7, [R1+0x7c] ;  /* 0x00007c0001077983 */ /* 0x000ea80000300800 */
[----:B------:R-:W3:Y:S04]  /*1efb0*/  LDL.LU R24, [R1+0x10] ;  /* 0x0000100001187983 */ /* 0x000ee80000300800 */
[----:B------:R-:W3:Y:S01]  /*1efc0*/  LDL.LU R25, [R1+0x14] ;  /* 0x0000140001197983 */ /* 0x000ee20000300800 */
[----:B----4-:R-:W-:-:S02]  /*1efd0*/  IMAD.MOV.U32 R26, RZ, RZ, R9 ;  /* 0x000000ffff1a7224 */ /* 0x010fc400078e0009 */
[----:B------:R-:W-:-:S05]  /*1efe0*/  IMAD.MOV.U32 R27, RZ, RZ, R8 ;  /* 0x000000ffff1b7224 */ /* 0x000fca00078e0008 */
[----:B------:R-:W-:Y:S01]  /*1eff0*/  STL.64 [R1+0xc58], R26 ;  /* 0x000c581a01007387 */ /* 0x000fe20000100a00 */
[----:B------:R-:W-:-:S03]  /*1f000*/  IMAD.MOV.U32 R9, RZ, RZ, R14 ;  /* 0x000000ffff097224 */ /* 0x000fc600078e000e */
[----:B---3--:R0:W-:Y:S04]  /*1f010*/  STL.64 [R1+0xc50], R24 ;  /* 0x000c501801007387 */ /* 0x0081e80000100a00 */
[----:B0-----:R-:W3:Y:S04]  /*1f020*/  LDL.LU R24, [R1+0x50] ;  /* 0x0000500001187983 */ /* 0x001ee80000300800 */
[----:B------:R-:W3:Y:S04]  /*1f030*/  LDL.LU R25, [R1+0x54] ;  /* 0x0000540001197983 */ /* 0x000ee80000300800 */
[----:B------:R-:W3:Y:S04]  /*1f040*/  LDL.LU R26, [R1+0x58] ;  /* 0x00005800011a7983 */ /* 0x000ee80000300800 */
[----:B------:R-:W3:Y:S04]  /*1f050*/  LDL.LU R27, [R1+0x5c] ;  /* 0x00005c00011b7983 */ /* 0x000ee80000300800 */
[----:B------:R-:W4:Y:S04]  /*1f060*/  LDL.LU R3, [R1+0x340] ;  /* 0x0003400001037983 */ /* 0x000f280000300800 */
[----:B------:R-:W-:Y:S04]  /*1f070*/  STL.64 [R1+0x170], R12 ;  /* 0x0001700c01007387 */ /* 0x000fe80000100a00 */
[----:B------:R0:W-:Y:S04]  /*1f080*/  STL.64 [R1+0x178], R14 ;  /* 0x0001780e01007387 */ /* 0x0001e80000100a00 */
[----:B0-----:R-:W2:Y:S01]  /*1f090*/  LDL.LU.64 R14, [R1+0xc88] ;  /* 0x000c8800010e7983 */ /* 0x001ea20000300a00 */
[----:B------:R-:W-:-:S05]  /*1f0a0*/  IMAD.MOV.U32 R8, RZ, RZ, R12 ;  /* 0x000000ffff087224 */ /* 0x000fca00078e000c */
[----:B------:R-:W-:Y:S04]  /*1f0b0*/  STL [R1+0xb8c], R8 ;  /* 0x000b8c0801007387 */ /* 0x000fe80000100800 */
[----:B------:R-:W-:Y:S01]  /*1f0c0*/  STL [R1+0xb88], R9 ;  /* 0x000b880901007387 */ /* 0x000fe20000100800 */
[----:B--2---:R-:W-:-:S15]  /*1f0d0*/  HMMA.16816.F32 R4, R20, R14, R4 ;  /* 0x0000000e1404723c */ /* 0x004fde0000001804 */
[----:B------:R-:W-:-:S04]  /*1f0e0*/  NOP ;  /* 0x0000000000007918 */ /* 0x000fc80000000000 */
[----:B------:R-:W-:Y:S01]  /*1f0f0*/  STL.64 [R1+0x140], R4 ;  /* 0x0001400401007387 */ /* 0x000fe20000100a00 */
[----:B------:R-:W-:-:S03]  /*1f100*/  IMAD.MOV.U32 R17, RZ, RZ, R6 ;  /* 0x000000ffff117224 */ /* 0x000fc600078e0006 */
[----:B------:R0:W-:Y:S01]  /*1f110*/  STL.64 [R1+0x148], R6 ;  /* 0x0001480601007387 */ /* 0x0001e20000100a00 */
[----:B------:R-:W-:-:S03]  /*1f120*/  IMAD.MOV.U32 R16, RZ, RZ, R4 ;  /* 0x000000ffff107224 */ /* 0x000fc600078e0004 */
[----:B0-----:R-:W2:Y:S04]  /*1f130*/  LDL.LU.64 R6, [R1+0xc80] ;  /* 0x000c800001067983 */ /* 0x001ea80000300a00 */
[----:B------:R-:W2:Y:S04]  /*1f140*/  LDL.LU.64 R4, [R1+0xc78] ;  /* 0x000c780001047983 */ /* 0x000ea80000300a00 */
[----:B------:R-:W-:Y:S04]  /*1f150*/  STL [R1+0xb94], R16 ;  /* 0x000b941001007387 */ /* 0x000fe80000100800 */
[----:B------:R-:W-:Y:S01]  /*1f160*/  STL [R1+0xb90], R17 ;  /* 0x000b901101007387 */ /* 0x000fe20000100800 */
[----:B--2---:R-:W-:Y:S03]  /*1f170*/  HMMA.16816.F32 R20, R20, R18, R4 ;  /* 0x000000121414723c */ /* 0x004fe60000001804 */
[----:B------:R-:W3:-:S15]  /*1f180*/  LDL.LU.64 R6, [R1+0xc70] ;  /* 0x000c700001067983 */ /* 0x000ede0000300a00 */
[----:B------:R-:W-:Y:S01]  /*1f190*/  NOP ;  /* 0x0000000000007918 */ /* 0x000fe20000000000 */
[----:B------:R-:W-:Y:S04]  /*1f1a0*/  STL.64 [R1+0x110], R20 ;  /* 0x0001101401007387 */ /* 0x000fe80000100a00 */
[----:B------:R0:W-:Y:S04]  /*1f1b0*/  STL.64 [R1+0x118], R22 ;  /* 0x0001181601007387 */ /* 0x0001e80000100a00 */
[----:B0-----:R-:W3:Y:S04]  /*1f1c0*/  LDL.LU.64 R22, [R1+0xc68] ;  /* 0x000c680001167983 */ /* 0x001ee80000300a00 */
[----:B------:R-:W3:Y:S02]  /*1f1d0*/  LDL.LU.64 R20, [R1+0xc60] ;  /* 0x000c600001147983 */ /* 0x000ee40000300a00 */
[----:B---3--:R-:W-:Y:S02]  /*1f1e0*/  HMMA.16816.F32 R4, R20, R6, R24 ;  /* 0x000000061404723c */ /* 0x008fe40000001818 */
[----:B------:R-:W2:Y:S04]  /*1f1f0*/  LDL.LU.64 R26, [R1+0xc58] ;  /* 0x000c5800011a7983 */ /* 0x000ea80000300a00 */
[----:B------:R-:W2:-:S13]  /*1f200*/  LDL.LU.64 R24, [R1+0xc50] ;  /* 0x000c500001187983 */ /* 0x000e9a0000300a00 */
[----:B------:R0:W-:Y:S04]  /*1f210*/  STL.64 [R1+0x160], R4 ;  /* 0x0001600401007387 */ /* 0x0001e80000100a00 */
[----:B------:R1:W-:Y:S04]  /*1f220*/  STL.64 [R1+0x168], R6 ;  /* 0x0001680601007387 */ /* 0x0003e80000100a00 */
[----:B0-----:R-:W3:Y:S04]  /*1f230*/  LDL.LU R4, [R1+0x30] ;  /* 0x0000300001047983 */ /* 0x001ee80000300800 */
[----:B------:R-:W3:Y:S01]  /*1f240*/  LDL.LU R5, [R1+0x34] ;  /* 0x0000340001057983 */ /* 0x000ee20000300800 */
[----:B-1----:R-:W-:-:S02]  /*1f250*/  IMAD.MOV.U32 R6, RZ, RZ, R0 ;  /* 0x000000ffff067224 */ /* 0x002fc400078e0000 */
[----:B------:R-:W-:Y:S01]  /*1f260*/  IMAD.MOV.U32 R7, RZ, RZ, R2 ;  /* 0x000000ffff077224 */ /* 0x000fe200078e0002 */
[----:B------:R-:W3:Y:S04]  /*1f270*/  LDL.LU R0, [R1+0xc48] ;  /* 0x000c480001007983 */ /* 0x000ee80000300800 */
[----:B------:R-:W3:Y:S04]  /*1f280*/  LDL.LU R17, [R1+0xa5c] ;  /* 0x000a5c0001117983 */ /* 0x000ee80000300800 */
[----:B------:R-:W3:Y:S01]  /*1f290*/  LDL.LU R2, [R1+0x20c] ;  /* 0x00020c0001027983 */ /* 0x000ee20000300800 */
[C---:B--2---:R-:W-:Y:S01]  /*1f2a0*/  HMMA.16816.F32 R24, R20.reuse, R14, R24 ;  /* 0x0000000e1418723c */ /* 0x044fe20000001818 */
[----:B----4-:R-:W-:Y:S01]  /*1f2b0*/  VIADD R3, R3, 0x1 ;  /* 0x0000000103037836 */ /* 0x010fe20000000000 */
[----:B------:R-:W0:Y:S06]  /*1f2c0*/  LDC R14, c[0x0][0x3a8] ;  /* 0x0000ea00ff0e7b82 */ /* 0x000e2c0000000800 */
[----:B---3--:R-:W-:-:S15]  /*1f2d0*/  HMMA.16816.F32 R4, R20, R10, R4 ;  /* 0x0000000a1404723c */ /* 0x008fde0000001804 */
[----:B------:R-:W-:-:S04]  /*1f2e0*/  NOP ;  /* 0x0000000000007918 */ /* 0x000fc80000000000 */
[----:B------:R1:W-:Y:S04]  /*1f2f0*/  STL.64 [R1+0x120], R4 ;  /* 0x0001200401007387 */ /* 0x0003e80000100a00 */
[----:B------:R-:W-:Y:S04]  /*1f300*/  STL.64 [R1+0x128], R6 ;  /* 0x0001280601007387 */ /* 0x000fe80000100a00 */
[----:B------:R-:W2:Y:S04]  /*1f310*/  LDL.LU R16, [R1+0xa54] ;  /* 0x000a540001107983 */ /* 0x000ea80000300800 */
[----:B------:R-:W3:Y:S04]  /*1f320*/  LDL.LU R9, [R1+0xa78] ;  /* 0x000a780001097983 */ /* 0x000ee80000300800 */
[----:B------:R-:W4:Y:S01]  /*1f330*/  LDL.LU R8, [R1+0xa4c] ;  /* 0x000a4c0001087983 */ /* 0x000f220000300800 */
[----:B------:R-:W-:-:S03]  /*1f340*/  IMAD.MOV.U32 R10, RZ, RZ, R4 ;  /* 0x000000ffff0a7224 */ /* 0x000fc600078e0004 */
[----:B------:R-:W2:Y:S01]  /*1f350*/  LDL.LU R13, [R1+0xa70] ;  /* 0x000a7000010d7983 */ /* 0x000ea20000300800 */
[----:B------:R-:W-:-:S03]  /*1f360*/  IMAD.MOV.U32 R11, RZ, RZ, R6 ;  /* 0x000000ffff0b7224 */ /* 0x000fc600078e0006 */
[----:B-1----:R-:W2:Y:S04]  /*1f370*/  LDL.LU R4, [R1+0xa44] ;  /* 0x000a440001047983 */ /* 0x002ea80000300800 */
[----:B------:R-:W2:Y:S04]  /*1f380*/  LDL.LU R12, [R1+0xa68] ;  /* 0x000a6800010c7983 */ /* 0x000ea80000300800 */
[----:B------:R-:W2:Y:S04]  /*1f390*/  LDL.LU R5, [R1+0xa3c] ;  /* 0x000a3c0001057983 */ /* 0x000ea80000300800 */
[----:B------:R-:W2:Y:S04]  /*1f3a0*/  LDL.LU R29, [R1+0xa60] ;  /* 0x000a6000011d7983 */ /* 0x000ea80000300800 */
[----:B------:R1:W-:Y:S04]  /*1f3b0*/  STL [R1+0xb9c], R10 ;  /* 0x000b9c0a01007387 */ /* 0x0003e80000100800 */
[----:B-1----:R-:W2:Y:S04]  /*1f3c0*/  LDL.LU R10, [R1+0xa64] ;  /* 0x000a6400010a7983 */ /* 0x002ea80000300800 */
[----:B------:R1:W-:Y:S04]  /*1f3d0*/  STL [R1+0xb98], R11 ;  /* 0x000b980b01007387 */ /* 0x0003e80000100800 */
[----:B-1----:R-:W2:Y:S04]  /*1f3e0*/  LDL.LU R11, [R1+0xa6c] ;  /* 0x000a6c00010b7983 */ /* 0x002ea80000300800 */
[----:B------:R-:W-:Y:S04]  /*1f3f0*/  STL.64 [R1+0xe0], R24 ;  /* 0x0000e01801007387 */ /* 0x000fe80000100a00 */
[----:B------:R1:W-:Y:S04]  /*1f400*/  STL.64 [R1+0xe8], R26 ;  /* 0x0000e81a01007387 */ /* 0x0003e80000100a00 */
[----:B-1----:R-:W2:Y:S04]  /*1f410*/  LDL.LU.64 R26, [R1+0xc40] ;  /* 0x000c4000011a7983 */ /* 0x002ea80000300a00 */
[----:B------:R-:W2:Y:S04]  /*1f420*/  LDL.LU.64 R24, [R1+0xc38] ;  /* 0x000c380001187983 */ /* 0x000ea80000300a00 */
[----:B------:R-:W3:Y:S01]  /*1f430*/  LDL.LU R15, [R1+0xa74] ;  /* 0x000a7400010f7983 */ /* 0x000ee20000300800 */
[----:B--2---:R-:W-:-:S15]  /*1f440*/  HMMA.16816.F32 R24, R20, R18, R24 ;  /* 0x000000121418723c */ /* 0x004fde0000001818 */
[----:B------:R-:W-:-:S04]  /*1f450*/  NOP ;  /* 0x0000000000007918 */ /* 0x000fc80000000000 */
[----:B------:R-:W-:Y:S04]  /*1f460*/  STL.64 [R1+0xd0], R24 ;  /* 0x0000d01801007387 */ /* 0x000fe80000100a00 */
[----:B------:R1:W-:Y:S01]  /*1f470*/  STL.64 [R1+0xd8], R26 ;  /* 0x0000d81a01007387 */ /* 0x0003e20000100a00 */
[----:B------:R-:W-:-:S03]  /*1f480*/  IMAD.MOV.U32 R7, RZ, RZ, R26 ;  /* 0x000000ffff077224 */ /* 0x000fc600078e001a */
[----:B------:R2:W-:Y:S01]  /*1f490*/  STL [R1+0x340], R3 ;  /* 0x0003400301007387 */ /* 0x0005e20000100800 */
[----:B------:R-:W-:-:S03]  /*1f4a0*/  IMAD.MOV.U32 R6, RZ, RZ, R27 ;  /* 0x000000ffff067224 */ /* 0x000fc600078e001b */
[----:B-1----:R-:W4:Y:S04]  /*1f4b0*/  LDL.LU R26, [R1+0x210] ;  /* 0x00021000011a7983 */ /* 0x002f280000300800 */
[----:B------:R-:W4:Y:S01]  /*1f4c0*/  LDL.LU R27, [R1+0xa7c] ;  /* 0x000a7c00011b7983 */ /* 0x000f220000300800 */
[----:B0-----:R-:W-:-:S03]  /*1f4d0*/  IMAD.SHL.U32 R14, R14, 0x80, RZ ;  /* 0x000000800e0e7824 */ /* 0x001fc600078e00ff */
[----:B------:R-:W4:Y:S01]  /*1f4e0*/  LDL.LU R28, [R1+0xa34] ;  /* 0x000a3400011c7983 */ /* 0x000f220000300800 */
[----:B------:R-:W-:-:S03]  /*1f4f0*/  IMAD.SHL.U32 R14, R14, 0x2, RZ ;  /* 0x000000020e0e7824 */ /* 0x000fc600078e00ff */
[----:B------:R-:W-:Y:S04]  /*1f500*/  STL [R1+0xba4], R6 ;  /* 0x000ba40601007387 */ /* 0x000fe80000100800 */
[----:B------:R-:W-:Y:S01]  /*1f510*/  STL [R1+0xba0], R7 ;  /* 0x000ba00701007387 */ /* 0x000fe20000100800 */
[----:B------:R-:W-:-:S03]  /*1f520*/  ISETP.NE.U32.AND P0, PT, R3, UR6, PT ;  /* 0x0000000603007c0c */ /* 0x000fc6000bf05070 */
[----:B--2---:R-:W2:Y:S01]  /*1f530*/  LDL.LU R3, [R1+0xa58] ;  /* 0x000a580001037983 */ /* 0x004ea20000300800 */
[-C--:B---3--:R-:W-:Y:S02]  /*1f540*/  IADD3 R15, P4, PT, R15, R14.reuse, RZ ;  /* 0x0000000e0f0f7210 */ /* 0x088fe40007f9e0ff */
[-C--:B------:R-:W-:Y:S02]  /*1f550*/  IADD3 R11, P5, PT, R11, R14.reuse, RZ ;  /* 0x0000000e0b0b7210 */ /* 0x080fe40007fbe0ff */
[-C--:B------:R-:W-:Y:S02]  /*1f560*/  IADD3 R10, P6, PT, R10, R14.reuse, RZ ;  /* 0x0000000e0a0a7210 */ /* 0x080fe40007fde0ff */
[-C--:B------:R-:W-:Y:S01]  /*1f570*/  IADD3 R17, P1, PT, R17, R14.reuse, RZ ;  /* 0x0000000e11117210 */ /* 0x080fe20007f3e0ff */
[--C-:B------:R-:W-:Y:S01]  /*1f580*/  IMAD.X R13, R13, 0x1, R0.reuse, P4 ;  /* 0x000000010d0d7824 */ /* 0x100fe200020e0600 */
[-C--:B------:R-:W-:Y:S01]  /*1f590*/  IADD3 R4, P4, PT, R4, R14.reuse, RZ ;  /* 0x0000000e04047210 */ /* 0x080fe20007f9e0ff */
[----:B------:R-:W-:Y:S01]  /*1f5a0*/  IMAD.X R12, R12, 0x1, R0, P5 ;  /* 0x000000010c0c7824 */ /* 0x000fe200028e0600 */
[----:B----4-:R-:W-:-:S02]  /*1f5b0*/  IADD3 R26, P2, PT, R26, R14, RZ ;  /* 0x0000000e1a1a7210 */ /* 0x010fc40007f5e0ff */
[----:B------:R-:W-:-:S03]  /*1f5c0*/  IADD3 R27, P3, PT, R27, R14, RZ ;  /* 0x0000000e1b1b7210 */ /* 0x000fc60007f7e0ff */
[--C-:B------:R-:W-:Y:S01]  /*1f5d0*/  IMAD.X R2, R2, 0x1, R0.reuse, P2 ;  /* 0x0000000102027824 */ /* 0x100fe200010e0600 */
[----:B------:R-:W-:Y:S04]  /*1f5e0*/  STL [R1+0x210], R26 ;  /* 0x0002101a01007387 */ /* 0x000fe80000100800 */
[----:B------:R-:W-:Y:S04]  /*1f5f0*/  STL [R1+0xa7c], R27 ;  /* 0x000a7c1b01007387 */ /* 0x000fe80000100800 */
[----:B------:R-:W-:Y:S04]  /*1f600*/  STL [R1+0xa74], R15 ;  /* 0x000a740f01007387 */ /* 0x000fe80000100800 */
[----:B------:R-:W-:Y:S04]  /*1f610*/  STL [R1+0xa6c], R11 ;  /* 0x000a6c0b01007387 */ /* 0x000fe80000100800 */
[----:B------:R0:W-:Y:S04]  /*1f620*/  STL [R1+0x20c], R2 ;  /* 0x00020c0201007387 */ /* 0x0001e80000100800 */
[----:B------:R-:W-:Y:S04]  /*1f630*/  STL [R1+0xa64], R10 ;  /* 0x000a640a01007387 */ /* 0x000fe80000100800 */
[----:B0-----:R-:W3:Y:S01]  /*1f640*/  LDL.LU R2, [R1+0xa2c] ;  /* 0x000a2c0001027983 */ /* 0x001ee20000300800 */
[-C--:B------:R-:W-:Y:S01]  /*1f650*/  IADD3 R16, P2, PT, R16, R14.reuse, RZ ;  /* 0x0000000e10107210 */ /* 0x080fe20007f5e0ff */
[--C-:B------:R-:W-:Y:S01]  /*1f660*/  IMAD.X R9, R9, 0x1, R0.reuse, P3 ;  /* 0x0000000109097824 */ /* 0x100fe200018e0600 */
[-C--:B------:R-:W-:Y:S01]  /*1f670*/  IADD3 R8, P3, PT, R8, R14.reuse, RZ ;  /* 0x0000000e08087210 */ /* 0x080fe20007f7e0ff */
[----:B------:R-:W-:Y:S04]  /*1f680*/  STL [R1+0xa5c], R17 ;  /* 0x000a5c1101007387 */ /* 0x000fe80000100800 */
[----:B------:R-:W-:Y:S04]  /*1f690*/  STL [R1+0xa54], R16 ;  /* 0x000a541001007387 */ /* 0x000fe80000100800 */
[----:B------:R-:W-:Y:S04]  /*1f6a0*/  STL [R1+0xa78], R9 ;  /* 0x000a780901007387 */ /* 0x000fe80000100800 */
[----:B------:R0:W-:Y:S04]  /*1f6b0*/  STL [R1+0xa44], R4 ;  /* 0x000a440401007387 */ /* 0x0001e80000100800 */
[----:B------:R-:W-:Y:S01]  /*1f6c0*/  STL [R1+0xa4c], R8 ;  /* 0x000a4c0801007387 */ /* 0x000fe20000100800 */
[----:B------:R-:W-:Y:S01]  /*1f6d0*/  IADD3 R5, P5, PT, R5, R14, RZ ;  /* 0x0000000e05057210 */ /* 0x000fe20007fbe0ff */
[----:B------:R-:W-:-:S02]  /*1f6e0*/  IMAD.X R29, R29, 0x1, R0, P6 ;  /* 0x000000011d1d7824 */ /* 0x000fc400030e0600 */
[----:B0-----:R-:W4:Y:S04]  /*1f6f0*/  LDL.LU R4, [R1+0xa50] ;  /* 0x000a500001047983 */ /* 0x001f280000300800 */
[----:B------:R-:W-:Y:S04]  /*1f700*/  STL [R1+0xa70], R13 ;  /* 0x000a700d01007387 */ /* 0x000fe80000100800 */
[----:B------:R-:W4:Y:S04]  /*1f710*/  LDL.LU R7, [R1+0xa24] ;  /* 0x000a240001077983 */ /* 0x000f280000300800 */
[----:B------:R-:W-:Y:S04]  /*1f720*/  STL [R1+0xa68], R12 ;  /* 0x000a680c01007387 */ /* 0x000fe80000100800 */
[----:B------:R-:W4:Y:S04]  /*1f730*/  LDL.LU R6, [R1+0xa48] ;  /* 0x000a480001067983 */ /* 0x000f280000300800 */
[----:B------:R-:W-:Y:S04]  /*1f740*/  STL [R1+0xa3c], R5 ;  /* 0x000a3c0501007387 */ /* 0x000fe80000100800 */
[----:B------:R-:W4:Y:S04]  /*1f750*/  LDL.LU R20, [R1+0xa1c] ;  /* 0x000a1c0001147983 */ /* 0x000f280000300800 */
[----:B------:R0:W-:Y:S04]  /*1f760*/  STL [R1+0xa60], R29 ;  /* 0x000a601d01007387 */ /* 0x0001e80000100800 */
[----:B------:R-:W4:Y:S04]  /*1f770*/  LDL.LU R21, [R1+0xa40] ;  /* 0x000a400001157983 */ /* 0x000f280000300800 */
[----:B------:R-:W4:Y:S04]  /*1f780*/  LDL.LU R22, [R1+0xa14] ;  /* 0x000a140001167983 */ /* 0x000f280000300800 */
[----:B------:R-:W4:Y:S04]  /*1f790*/  LDL.LU R23, [R1+0xa38] ;  /* 0x000a380001177983 */ /* 0x000f280000300800 */
[----:B------:R-:W4:Y:S04]  /*1f7a0*/  LDL.LU R18, [R1+0xa0c] ;  /* 0x000a0c0001127983 */ /* 0x000f280000300800 */
[----:B------:R-:W4:Y:S01]  /*1f7b0*/  LDL.LU R19, [R1+0xa30] ;  /* 0x000a300001137983 */ /* 0x000f220000300800 */
[----:B------:R-:W-:-:S03]  /*1f7c0*/  IADD3 R28, P6, PT, R28, R14, RZ ;  /* 0x0000000e1c1c7210 */ /* 0x000fc60007fde0ff */
[----:B0-----:R-:W4:Y:S04]  /*1f7d0*/  LDL.LU R29, [R1+0xa04] ;  /* 0x000a0400011d7983 */ /* 0x001f280000300800 */
[----:B------:R-:W4:Y:S04]  /*1f7e0*/  LDL.LU R24, [R1+0xa28] ;  /* 0x000a280001187983 */ /* 0x000f280000300800 */
[----:B------:R-:W4:Y:S04]  /*1f7f0*/  LDL.LU R25, [R1+0x9fc] ;  /* 0x0009fc0001197983 */ /* 0x000f280000300800 */
[----:B------:R0:W-:Y:S01]  /*1f800*/  STL [R1+0xa34], R28 ;  /* 0x000a341c01007387 */ /* 0x0001e20000100800 */
[----:B--2---:R-:W-:-:S03]  /*1f810*/  IMAD.X R3, R3, 0x1, R0, P1 ;  /* 0x0000000103037824 */ /* 0x004fc600008e0600 */
[----:B0-----:R-:W2:Y:S04]  /*1f820*/  LDL.LU R28, [R1+0xa20] ;  /* 0x000a2000011c7983 */ /* 0x001ea80000300800 */
[----:B------:R-:W2:Y:S04]  /*1f830*/  LDL.LU R26, [R1+0x9f4] ;  /* 0x0009f400011a7983 */ /* 0x000ea80000300800 */
[----:B------:R-:W2:Y:S04]  /*1f840*/  LDL.LU R27, [R1+0xa18] ;  /* 0x000a1800011b7983 */ /* 0x000ea80000300800 */
[----:B------:R-:W2:Y:S04]  /*1f850*/  LDL.LU R15, [R1+0x9ec] ;  /* 0x0009ec00010f7983 */ /* 0x000ea80000300800 */
[----:B------:R0:W-:Y:S04]  /*1f860*/  STL [R1+0xa58], R3 ;  /* 0x000a580301007387 */ /* 0x0001e80000100800 */
[----:B------:R-:W2:Y:S04]  /*1f870*/  LDL.LU R11, [R1+0xa10] ;  /* 0x000a1000010b7983 */ /* 0x000ea80000300800 */
[----:B------:R-:W2:Y:S04]  /*1f880*/  LDL.LU R10, [R1+0x9e4] ;  /* 0x0009e400010a7983 */ /* 0x000ea80000300800 */
[----:B------:R-:W2:Y:S04]  /*1f890*/  LDL.LU R17, [R1+0xa08] ;  /* 0x000a080001117983 */ /* 0x000ea80000300800 */
[----:B0-----:R-:W2:Y:S04]  /*1f8a0*/  LDL.LU R3, [R1+0x9dc] ;  /* 0x0009dc0001037983 */ /* 0x001ea80000300800 */
[----:B------:R-:W2:Y:S04]  /*1f8b0*/  LDL.LU R16, [R1+0xa00] ;  /* 0x000a000001107983 */ /* 0x000ea80000300800 */
[----:B------:R-:W2:Y:S04]  /*1f8c0*/  LDL.LU R9, [R1+0x9d4] ;  /* 0x0009d40001097983 */ /* 0x000ea80000300800 */
[----:B------:R-:W2:Y:S01]  /*1f8d0*/  LDL.LU R8, [R1+0x9f8] ;  /* 0x0009f80001087983 */ /* 0x000ea20000300800 */
[----:B---3--:R-:W-:-:S05]  /*1f8e0*/  IADD3 R2, P1, PT, R2, R14, RZ ;  /* 0x0000000e02027210 */ /* 0x008fca0007f3e0ff */
[----:B------:R0:W-:Y:S04]  /*1f8f0*/  STL [R1+0xa2c], R2 ;  /* 0x000a2c0201007387 */ /* 0x0001e80000100800 */
[----:B------:R-:W3:Y:S04]  /*1f900*/  LDL.LU R13, [R1+0x9cc] ;  /* 0x0009cc00010d7983 */ /* 0x000ee80000300800 */
[----:B0-----:R-:W3:Y:S04]  /*1f910*/  LDL.LU R2, [R1+0x9f0] ;  /* 0x0009f00001027983 */ /* 0x001ee80000300800 */
[----:B------:R-:W3:Y:S01]  /*1f920*/  LDL.LU R12, [R1+0x9c4] ;  /* 0x0009c400010c7983 */ /* 0x000ee20000300800 */
[----:B----4-:R-:W-:-:S03]  /*1f930*/  IMAD.X R4, R4, 0x1, R0, P2 ;  /* 0x0000000104047824 */ /* 0x010fc600010e0600 */
[----:B------:R-:W4:Y:S01]  /*1f940*/  LDL.LU R5, [R1+0x9e8] ;  /* 0x0009e80001057983 */ /* 0x000f220000300800 */
[-C--:B------:R-:W-:Y:S01]  /*1f950*/  IADD3 R7, P2, PT, R7, R14.reuse, RZ ;  /* 0x0000000e07077210 */ /* 0x080fe20007f5e0ff */
[--C-:B------:R-:W-:Y:S02]  /*1f960*/  IMAD.X R6, R6, 0x1, R0.reuse, P3 ;  /* 0x0000000106067824 */ /* 0x100fe400018e0600 */
[----:B------:R0:W-:Y:S01]  /*1f970*/  STL [R1+0xa50], R4 ;  /* 0x000a500401007387 */ /* 0x0001e20000100800 */
[-C--:B------:R-:W-:Y:S01]  /*1f980*/  IADD3 R20, P3, PT, R20, R14.reuse, RZ ;  /* 0x0000000e14147210 */ /* 0x080fe20007f7e0ff */
[--C-:B------:R-:W-:Y:S01]  /*1f990*/  IMAD.X R21, R21, 0x1, R0.reuse, P4 ;  /* 0x0000000115157824 */ /* 0x100fe200020e0600 */
[-C--:B------:R-:W-:Y:S01]  /*1f9a0*/  IADD3 R22, P4, PT, R22, R14.reuse, RZ ;  /* 0x0000000e16167210 */ /* 0x080fe20007f9e0ff */
[--C-:B------:R-:W-:Y:S02]  /*1f9b0*/  IMAD.X R23, R23, 0x1, R0.reuse, P5 ;  /* 0x0000000117177824 */ /* 0x100fe400028e0600 */
[----:B------:R-:W-:Y:S01]  /*1f9c0*/  IMAD.X R19, R19, 0x1, R0, P6 ;  /* 0x0000000113137824 */ /* 0x000fe200030e0600 */
[----:B0-----:R-:W4:Y:S04]  /*1f9d0*/  LDL.LU R4, [R1+0x9bc] ;  /* 0x0009bc0001047983 */ /* 0x001f280000300800 */
[----:B------:R-:W-:Y:S04]  /*1f9e0*/  STL [R1+0xa24], R7 ;  /* 0x000a240701007387 */ /* 0x000fe80000100800 */
[----:B------:R-:W-:Y:S01]  /*1f9f0*/  STL [R1+0xa48], R6 ;  /* 0x000a480601007387 */ /* 0x000fe20000100800 */
[----:B------:R-:W-:-:S03]  /*1fa00*/  IADD3 R29, P6, PT, R29, R14, RZ ;  /* 0x0000000e1d1d7210 */ /* 0x000fc60007fde0ff */
[----:B------:R-:W-:Y:S01]  /*1fa10*/  STL [R1+0xa1c], R20 ;  /* 0x000a1c1401007387 */ /* 0x000fe20000100800 */
[----:B------:R-:W-:-:S03]  /*1fa20*/  IADD3 R18, P5, PT, R18, R14, RZ ;  /* 0x0000000e12127210 */ /* 0x000fc60007fbe0ff */
[----:B------:R-:W-:Y:S04]  /*1fa30*/  STL [R1+0xa40], R21 ;  /* 0x000a401501007387 */ /* 0x000fe80000100800 */
[----:B------:R-:W-:Y:S04]  /*1fa40*/  STL [R1+0xa14], R22 ;  /* 0x000a141601007387 */ /* 0x000fe80000100800 */
[----:B------:R-:W-:Y:S04]  /*1fa50*/  STL [R1+0xa38], R23 ;  /* 0x000a381701007387 */ /* 0x000fe80000100800 */
[----:B------:R0:W-:Y:S04]  /*1fa60*/  STL [R1+0xa04], R29 ;  /* 0x000a041d01007387 */ /* 0x0001e80000100800 */
[----:B------:R-:W-:Y:S01]  /*1fa70*/  STL [R1+0xa0c], R18 ;  /* 0x000a0c1201007387 */ /* 0x000fe20000100800 */
[--C-:B------:R-:W-:Y:S01]  /*1fa80*/  IMAD.X R24, R24, 0x1, R0.reuse, P1 ;  /* 0x0000000118187824 */ /* 0x100fe200008e0600 */
[-C--:B------:R-:W-:Y:S01]  /*1fa90*/  IADD3 R25, P1, PT, R25, R14.reuse, RZ ;  /* 0x0000000e19197210 */ /* 0x080fe20007f3e0ff */
[--C-:B--2---:R-:W-:Y:S01]  /*1faa0*/  IMAD.X R28, R28, 0x1, R0.reuse, P2 ;  /* 0x000000011c1c7824 */ /* 0x104fe200010e0600 */
[----:B------:R-:W-:Y:S01]  /*1fab0*/  IADD3 R26, P2, PT, R26, R14, RZ ;  /* 0x0000000e1a1a7210 */ /* 0x000fe20007f5e0ff */
[----:B0-----:R-:W2:Y:S04]  /*1fac0*/  LDL.LU R29, [R1+0x9e0] ;  /* 0x0009e000011d7983 */ /* 0x001ea80000300800 */
[----:B------:R-:W-:Y:S04]  /*1fad0*/  STL [R1+0xa30], R19 ;  /* 0x000a301301007387 */ /* 0x000fe80000100800 */
[----:B------:R0:W-:Y:S01]  /*1fae0*/  STL [R1+0xa20], R28 ;  /* 0x000a201c01007387 */ /* 0x0001e20000100800 */
[----:B------:R-:W-:-:S03]  /*1faf0*/  IMAD.X R27, R27, 0x1, R0, P3 ;  /* 0x000000011b1b7824 */ /* 0x000fc600018e0600 */
[----:B------:R-:W-:Y:S01]  /*1fb00*/  STL [R1+0xa28], R24 ;  /* 0x000a281801007387 */ /* 0x000fe20000100800 */
[-C--:B------:R-:W-:Y:S01]  /*1fb10*/  IADD3 R15, P3, PT, R15, R14.reuse, RZ ;  /* 0x0000000e0f0f7210 */ /* 0x080fe20007f7e0ff */
[--C-:B------:R-:W-:Y:S02]  /*1fb20*/  IMAD.X R11, R11, 0x1, R0.reuse, P4 ;  /* 0x000000010b0b7824 */ /* 0x100fe400020e0600 */
[--C-:B------:R-:W-:Y:S01]  /*1fb30*/  IMAD.X R17, R17, 0x1, R0.reuse, P5 ;  /* 0x0000000111117824 */ /* 0x100fe200028e0600 */
[-C--:B------:R-:W-:Y:S02]  /*1fb40*/  IADD3 R10, P4, PT, R10, R14.reuse, RZ ;  /* 0x0000000e0a0a7210 */ /* 0x080fe40007f9e0ff */
[-C--:B------:R-:W-:Y:S01]  /*1fb50*/  IADD3 R3, P5, PT, R3, R14.reuse, RZ ;  /* 0x0000000e03037210 */ /* 0x080fe20007fbe0ff */
[----:B0-----:R-:W2:Y:S04]  /*1fb60*/  LDL.LU R28, [R1+0x9b4] ;  /* 0x0009b400011c7983 */ /* 0x001ea80000300800 */
[----:B------:R-:W-:Y:S04]  /*1fb70*/  STL [R1+0x9fc], R25 ;  /* 0x0009fc1901007387 */ /* 0x000fe80000100800 */
[----:B------:R-:W-:Y:S04]  /*1fb80*/  STL [R1+0x9f4], R26 ;  /* 0x0009f41a01007387 */ /* 0x000fe80000100800 */
[----:B------:R-:W-:Y:S04]  /*1fb90*/  STL [R1+0xa18], R27 ;  /* 0x000a181b01007387 */ /* 0x000fe80000100800 */
[----:B------:R-:W-:Y:S04]  /*1fba0*/  STL [R1+0x9ec], R15 ;  /* 0x0009ec0f01007387 */ /* 0x000fe80000100800 */
[----:B------:R-:W-:Y:S04]  /*1fbb0*/  STL [R1+0xa10], R11 ;  /* 0x000a100b01007387 */ /* 0x000fe80000100800 */
[----:B------:R0:W-:Y:S04]  /*1fbc0*/  STL [R1+0x9dc], R3 ;  /* 0x0009dc0301007387 */ /* 0x0001e80000100800 */
[----:B------:R-:W-:Y:S01]  /*1fbd0*/  STL [R1+0x9e4], R10 ;  /* 0x0009e40a01007387 */ /* 0x000fe20000100800 */
[--C-:B------:R-:W-:Y:S01]  /*1fbe0*/  IMAD.X R16, R16, 0x1, R0.reuse, P6 ;  /* 0x0000000110107824 */ /* 0x100fe200030e0600 */
[----:B------:R-:W-:Y:S01]  /*1fbf0*/  IADD3 R9, P6, PT, R9, R14, RZ ;  /* 0x0000000e09097210 */ /* 0x000fe20007fde0ff */
[--C-:B------:R-:W-:Y:S01]  /*1fc00*/  IMAD.X R8, R8, 0x1, R0.reuse, P1 ;  /* 0x0000000108087824 */ /* 0x100fe200008e0600 */
[----:B0-----:R-:W2:Y:S04]  /*1fc10*/  LDL.LU R3, [R1+0x9d8] ;  /* 0x0009d80001037983 */ /* 0x001ea80000300800 */
[----:B------:R-:W-:Y:S04]  /*1fc20*/  STL [R1+0xa08], R17 ;  /* 0x000a081101007387 */ /* 0x000fe80000100800 */
[----:B------:R-:W-:Y:S04]  /*1fc30*/  STL [R1+0xa00], R16 ;  /* 0x000a001001007387 */ /* 0x000fe80000100800 */
[----:B------:R-:W-:Y:S01]  /*1fc40*/  STL [R1+0x9d4], R9 ;  /* 0x0009d40901007387 */ /* 0x000fe20000100800 */
[----:B---3--:R-:W-:-:S05]  /*1fc50*/  IMAD.X R2, R2, 0x1, R0, P2 ;  /* 0x0000000102027824 */ /* 0x008fca00010e0600 */
[----:B------:R0:W-:Y:S04]  /*1fc60*/  STL [R1+0x9f0], R2 ;  /* 0x0009f00201007387 */ /* 0x0001e80000100800 */
[----:B------:R-:W-:Y:S04]  /*1fc70*/  STL [R1+0x9f8], R8 ;  /* 0x0009f80801007387 */ /* 0x000fe80000100800 */
[----:B0-----:R-:W3:Y:S01]  /*1fc80*/  LDL.LU R2, [R1+0x9ac] ;  /* 0x0009ac0001027983 */ /* 0x001ee20000300800 */
[-C--:B------:R-:W-:Y:S02]  /*1fc90*/  IADD3 R13, P1, PT, R13, R14.reuse, RZ ;  /* 0x0000000e0d0d7210 */ /* 0x080fe40007f3e0ff */
[-C--:B------:R-:W-:Y:S01]  /*1fca0*/  IADD3 R12, P2, PT, R12, R14.reuse, RZ ;  /* 0x0000000e0c0c7210 */ /* 0x080fe20007f5e0ff */
[--C-:B----4-:R-:W-:Y:S01]  /*1fcb0*/  IMAD.X R5, R5, 0x1, R0.reuse, P3 ;  /* 0x0000000105057824 */ /* 0x110fe200018e0600 */
[----:B------:R-:W-:Y:S01]  /*1fcc0*/  IADD3 R4, P3, PT, R4, R14, RZ ;  /* 0x0000000e04047210 */ /* 0x000fe20007f7e0ff */
        /* <DEDUP_REMOVED lines=12> */
[----:B--2---:R-:W-:-:S03]  /*1fd90*/  IMAD.X R29, R29, 0x1, R0, P4 ;  /* 0x000000011d1d7824 */ /* 0x004fc600020e0600 */
[----:B0-----:R-:W2:Y:S04]  /*1fda0*/  LDL.LU R4, [R1+0x9b0] ;  /* 0x0009b00001047983 */ /* 0x001ea80000300800 */
[----:B------:R-:W2:Y:S04]  /*1fdb0*/  LDL.LU R24, [R1+0x984] ;  /* 0x0009840001187983 */ /* 0x000ea80000300800 */
[----:B------:R-:W2:Y:S04]  /*1fdc0*/  LDL.LU R25, [R1+0x9a8] ;  /* 0x0009a80001197983 */ /* 0x000ea80000300800 */
[----:B------:R0:W-:Y:S01]  /*1fdd0*/  STL [R1+0x9e0], R29 ;  /* 0x0009e01d01007387 */ /* 0x0001e20000100800 */
[----:B------:R-:W-:-:S03]  /*1fde0*/  IADD3 R28, P4, PT, R28, R14, RZ ;  /* 0x0000000e1c1c7210 */ /* 0x000fc60007f9e0ff */
[----:B0-----:R-:W2:Y:S04]  /*1fdf0*/  LDL.LU R29, [R1+0x97c] ;  /* 0x00097c00011d7983 */ /* 0x001ea80000300800 */
[----:B------:R-:W2:Y:S04]  /*1fe00*/  LDL.LU R26, [R1+0x9a0] ;  /* 0x0009a000011a7983 */ /* 0x000ea80000300800 */
[----:B------:R-:W2:Y:S04]  /*1fe10*/  LDL.LU R27, [R1+0x974] ;  /* 0x00097400011b7983 */ /* 0x000ea80000300800 */
[----:B------:R-:W2:Y:S04]  /*1fe20*/  LDL.LU R15, [R1+0x998] ;  /* 0x00099800010f7983 */ /* 0x000ea80000300800 */
[----:B------:R0:W-:Y:S04]  /*1fe30*/  STL [R1+0x9b4], R28 ;  /* 0x0009b41c01007387 */ /* 0x0001e80000100800 */
[----:B------:R-:W2:Y:S04]  /*1fe40*/  LDL.LU R11, [R1+0x96c] ;  /* 0x00096c00010b7983 */ /* 0x000ea80000300800 */
[----:B------:R-:W2:Y:S04]  /*1fe50*/  LDL.LU R10, [R1+0x990] ;  /* 0x00099000010a7983 */ /* 0x000ea80000300800 */
[----:B------:R-:W2:Y:S01]  /*1fe60*/  LDL.LU R17, [R1+0x964] ;  /* 0x0009640001117983 */ /* 0x000ea20000300800 */
[----:B------:R-:W-:-:S03]  /*1fe70*/  IMAD.X R3, R3, 0x1, R0, P5 ;  /* 0x0000000103037824 */ /* 0x000fc600028e0600 */
[----:B0-----:R-:W2:Y:S04]  /*1fe80*/  LDL.LU R28, [R1+0x988] ;  /* 0x00098800011c7983 */ /* 0x001ea80000300800 */
[----:B------:R-:W2:Y:S04]  /*1fe90*/  LDL.LU R16, [R1+0x95c] ;  /* 0x00095c0001107983 */ /* 0x000ea80000300800 */
[----:B------:R-:W2:Y:S04]  /*1fea0*/  LDL.LU R9, [R1+0x980] ;  /* 0x0009800001097983 */ /* 0x000ea80000300800 */
[----:B------:R-:W2:Y:S04]  /*1feb0*/  LDL.LU R8, [R1+0x954] ;  /* 0x0009540001087983 */ /* 0x000ea80000300800 */
[----:B------:R0:W-:Y:S04]  /*1fec0*/  STL [R1+0x9d8], R3 ;  /* 0x0009d80301007387 */ /* 0x0001e80000100800 */
[----:B------:R-:W2:Y:S04]  /*1fed0*/  LDL.LU R13, [R1+0x978] ;  /* 0x00097800010d7983 */ /* 0x000ea80000300800 */
[----:B0-----:R-:W2:Y:S04]  /*1fee0*/  LDL.LU R3, [R1+0x94c] ;  /* 0x00094c0001037983 */ /* 0x001ea80000300800 */
[----:B------:R-:W2:Y:S04]  /*1fef0*/  LDL.LU R12, [R1+0x970] ;  /* 0x00097000010c7983 */ /* 0x000ea80000300800 */
[----:B------:R-:W2:Y:S01]  /*1ff00*/  LDL.LU R5, [R1+0x944] ;  /* 0x0009440001057983 */ /* 0x000ea20000300800 */
[----:B---3--:R-:W-:-:S05]  /*1ff10*/  IADD3 R2, P5, PT, R2, R14, RZ ;  /* 0x0000000e02027210 */ /* 0x008fca0007fbe0ff */
[----:B------:R0:W-:Y:S04]  /*1ff20*/  STL [R1+0x9ac], R2 ;  /* 0x0009ac0201007387 */ /* 0x0001e80000100800 */
[----:B0-----:R-:W3:Y:S01]  /*1ff30*/  LDL.LU R2, [R1+0x968] ;  /* 0x0009680001027983 */ /* 0x001ee20000300800 */
[--C-:B----4-:R-:W-:Y:S01]  /*1ff40*/  IMAD.X R7, R7, 0x1, R0.reuse, P6 ;  /* 0x0000000107077824 */ /* 0x110fe200030e0600 */
[-C--:B------:R-:W-:Y:S01]  /*1ff50*/  IADD3 R6, P6, PT, R6, R14.reuse, RZ ;  /* 0x0000000e06067210 */ /* 0x080fe20007fde0ff */
[--C-:B------:R-:W-:Y:S01]  /*1ff60*/  IMAD.X R20, R20, 0x1, R0.reuse, P1 ;  /* 0x0000000114147824 */ /* 0x100fe200008e0600 */
[-C--:B------:R-:W-:Y:S01]  /*1ff70*/  IADD3 R21, P1, PT, R21, R14.reuse, RZ ;  /* 0x0000000e15157210 */ /* 0x080fe20007f3e0ff */
[----:B------:R-:W-:Y:S01]  /*1ff80*/  IMAD.X R22, R22, 0x1, R0, P2 ;  /* 0x0000000116167824 */ /* 0x000fe200010e0600 */
[----:B------:R-:W-:Y:S01]  /*1ff90*/  STL [R1+0x9d0], R7 ;  /* 0x0009d00701007387 */ /* 0x000fe20000100800 */
[----:B------:R-:W-:-:S03]  /*1ffa0*/  IADD3 R23, P2, PT, R23, R14, RZ ;  /* 0x0000000e17177210 */ /* 0x000fc60007f5e0ff */
[----:B------:R-:W-:Y:S01]  /*1ffb0*/  STL [R1+0x9a4], R6 ;  /* 0x0009a40601007387 */ /* 0x000fe20000100800 */
[----:B--2---:R-:W-:-:S03]  /*1ffc0*/  IMAD.X R4, R4, 0x1, R0, P4 ;  /* 0x0000000104047824 */ /* 0x004fc600020e0600 */
[----:B------:R-:W-:Y:S01]  /*1ffd0*/  STL [R1+0x9c8], R20 ;  /* 0x0009c81401007387 */ /* 0x000fe20000100800 */
[----:B------:R-:W-:-:S03]  /*1ffe0*/  IMAD.X R18, R18, 0x1, R0, P3 ;  /* 0x0000000112127824 */ /* 0x000fc600018e0600 */
[----:B------:R-:W-:Y:S04]  /*1fff0*/  STL [R1+0x99c], R21 ;  /* 0x00099c1501007387 */ /* 0x000fe80000100800 */
[----:B------:R-:W-:Y:S01]  /*20000*/  STL [R1+0x9c0], R22 ;  /* 0x0009c01601007387 */ /* 0x000fe20000100800 */
[----:B------:R-:W-:-:S03]  /*20010*/  IADD3 R19, P3, PT, R19, R14, RZ ;  /* 0x0000000e13137210 */ /* 0x000fc60007f7e0ff */
[----:B------:R-:W-:Y:S01]  /*20020*/  STL [R1+0x994], R23 ;  /* 0x0009941701007387 */ /* 0x000fe20000100800 */
[----:B------:R-:W-:-:S03]  /*20030*/  IMAD.X R25, R25, 0x1, R0, P5 ;  /* 0x0000000119197824 */ /* 0x000fc600028e0600 */
[----:B------:R0:W-:Y:S04]  /*20040*/  STL [R1+0x9b0], R4 ;  /* 0x0009b00401007387 */ /* 0x0001e80000100800 */
[----:B------:R-:W-:Y:S01]  /*20050*/  STL [R1+0x9b8], R18 ;  /* 0x0009b81201007387 */ /* 0x000fe20000100800 */
[-C--:B------:R-:W-:Y:S02]  /*20060*/  IADD3 R24, P4, PT, R24, R14.reuse, RZ ;  /* 0x0000000e18187210 */ /* 0x080fe40007f9e0ff */
[-C--:B------:R-:W-:Y:S01]  /*20070*/  IADD3 R29, P5, PT, R29, R14.reuse, RZ ;  /* 0x0000000e1d1d7210 */ /* 0x080fe20007fbe0ff */
[--C-:B------:R-:W-:Y:S01]  /*20080*/  IMAD.X R26, R26, 0x1, R0.reuse, P6 ;  /* 0x000000011a1a7824 */ /* 0x100fe200030e0600 */
[-C--:B------:R-:W-:Y:S01]  /*20090*/  IADD3 R27, P6, PT, R27, R14.reuse, RZ ;  /* 0x0000000e1b1b7210 */ /* 0x080fe20007fde0ff */
[----:B0-----:R-:W2:Y:S04]  /*200a0*/  LDL.LU R4, [R1+0x93c] ;  /* 0x00093c0001047983 */ /* 0x001ea80000300800 */
[----:B------:R-:W-:Y:S04]  /*200b0*/  STL [R1+0x98c], R19 ;  /* 0x00098c1301007387 */ /* 0x000fe80000100800 */
[----:B------:R0:W-:Y:S04]  /*200c0*/  STL [R1+0x97c], R29 ;  /* 0x00097c1d01007387 */ /* 0x0001e80000100800 */
[----:B------:R-:W-:Y:S01]  /*200d0*/  STL [R1+0x984], R24 ;  /* 0x0009841801007387 */ /* 0x000fe20000100800 */
[--C-:B------:R-:W-:Y:S01]  /*200e0*/  IMAD.X R15, R15, 0x1, R0.reuse, P1 ;  /* 0x000000010f0f7824 */ /* 0x100fe200008e0600 */
[----:B------:R-:W-:Y:S01]  /*200f0*/  IADD3 R11, P1, PT, R11, R14, RZ ;  /* 0x0000000e0b0b7210 */ /* 0x000fe20007f3e0ff */
[----:B------:R-:W-:-:S02]  /*20100*/  IMAD.X R10, R10, 0x1, R0, P2 ;  /* 0x000000010a0a7824 */ /* 0x000fc400010e0600 */
[----:B------:R-:W-:Y:S01]  /*20110*/  IMAD.X R28, R28, 0x1, R0, P3 ;  /* 0x000000011c1c7824 */ /* 0x000fe200018e0600 */
[----:B0-----:R-:W4:Y:S04]  /*20120*/  LDL.LU R29, [R1+0x960] ;  /* 0x00096000011d7983 */ /* 0x001f280000300800 */
[----:B------:R-:W-:Y:S04]  /*20130*/  STL [R1+0x9a8], R25 ;  /* 0x0009a81901007387 */ /* 0x000fe80000100800 */
[----:B------:R-:W-:Y:S04]  /*20140*/  STL [R1+0x9a0], R26 ;  /* 0x0009a01a01007387 */ /* 0x000fe80000100800 */
[----:B------:R-:W-:Y:S01]  /*20150*/  STL [R1+0x974], R27 ;  /* 0x0009741b01007387 */ /* 0x000fe20000100800 */
[----:B------:R-:W-:-:S03]  /*20160*/  IADD3 R17, P2, PT, R17, R14, RZ ;  /* 0x0000000e11117210 */ /* 0x000fc60007f5e0ff */
[----:B------:R-:W-:Y:S04]  /*20170*/  STL [R1+0x998], R15 ;  /* 0x0009980f01007387 */ /* 0x000fe80000100800 */
[----:B------:R-:W-:Y:S01]  /*20180*/  STL [R1+0x96c], R11 ;  /* 0x00096c0b01007387 */ /* 0x000fe20000100800 */
[----:B------:R-:W-:-:S03]  /*20190*/  IADD3 R16, P3, PT, R16, R14, RZ ;  /* 0x0000000e10107210 */ /* 0x000fc60007f7e0ff */
[----:B------:R0:W-:Y:S01]  /*201a0*/  STL [R1+0x988], R28 ;  /* 0x0009881c01007387 */ /* 0x0001e20000100800 */
[--C-:B------:R-:W-:Y:S02]  /*201b0*/  IMAD.X R9, R9, 0x1, R0.reuse, P4 ;  /* 0x0000000109097824 */ /* 0x100fe400020e0600 */
[--C-:B------:R-:W-:Y:S01]  /*201c0*/  IMAD.X R13, R13, 0x1, R0.reuse, P5 ;  /* 0x000000010d0d7824 */ /* 0x100fe200028e0600 */
[----:B------:R-:W-:Y:S01]  /*201d0*/  STL [R1+0x990], R10 ;  /* 0x0009900a01007387 */ /* 0x000fe20000100800 */
[-C--:B------:R-:W-:Y:S02]  /*201e0*/  IADD3 R3, P5, PT, R3, R14.reuse, RZ ;  /* 0x0000000e03037210 */ /* 0x080fe40007fbe0ff */
[-C--:B------:R-:W-:Y:S01]  /*201f0*/  IADD3 R8, P4, PT, R8, R14.reuse, RZ ;  /* 0x0000000e08087210 */ /* 0x080fe20007f9e0ff */
[----:B------:R-:W-:Y:S01]  /*20200*/  IMAD.X R12, R12, 0x1, R0, P6 ;  /* 0x000000010c0c7824 */ /* 0x000fe200030e0600 */
[----:B0-----:R-:W4:Y:S04]  /*20210*/  LDL.LU R28, [R1+0x934] ;  /* 0x00093400011c7983 */ /* 0x001f280000300800 */
[----:B------:R-:W-:Y:S04]  /*20220*/  STL [R1+0x964], R17 ;  /* 0x0009641101007387 */ /* 0x000fe80000100800 */
[----:B------:R-:W-:Y:S04]  /*20230*/  STL [R1+0x95c], R16 ;  /* 0x00095c1001007387 */ /* 0x000fe80000100800 */
[----:B------:R-:W-:Y:S04]  /*20240*/  STL [R1+0x980], R9 ;  /* 0x0009800901007387 */ /* 0x000fe80000100800 */
[----:B------:R0:W-:Y:S04]  /*20250*/  STL [R1+0x94c], R3 ;  /* 0x00094c0301007387 */ /* 0x0001e80000100800 */
[----:B------:R-:W-:Y:S01]  /*20260*/  STL [R1+0x954], R8 ;  /* 0x0009540801007387 */ /* 0x000fe20000100800 */
[----:B------:R-:W-:-:S03]  /*20270*/  IADD3 R5, P6, PT, R5, R14, RZ ;  /* 0x0000000e05057210 */ /* 0x000fc60007fde0ff */
[----:B0-----:R-:W4:Y:S04]  /*20280*/  LDL.LU R3, [R1+0x958] ;  /* 0x0009580001037983 */ /* 0x001f280000300800 */
[----:B------:R-:W-:Y:S04]  /*20290*/  STL [R1+0x978], R13 ;  /* 0x0009780d01007387 */ /* 0x000fe80000100800 */
[----:B------:R-:W4:Y:S04]  /*202a0*/  LDL.LU R7, [R1+0x92c] ;  /* 0x00092c0001077983 */ /* 0x000f280000300800 */
[----:B------:R-:W-:Y:S04]  /*202b0*/  STL [R1+0x970], R12 ;  /* 0x0009700c01007387 */ /* 0x000fe80000100800 */
[----:B------:R-:W4:Y:S04]  /*202c0*/  LDL.LU R6, [R1+0x950] ;  /* 0x0009500001067983 */ /* 0x000f280000300800 */
[----:B------:R-:W-:Y:S04]  /*202d0*/  STL [R1+0x944], R5 ;  /* 0x0009440501007387 */ /* 0x000fe80000100800 */
[----:B------:R-:W4:Y:S01]  /*202e0*/  LDL.LU R20, [R1+0x924] ;  /* 0x0009240001147983 */ /* 0x000f220000300800 */
[----:B---3--:R-:W-:-:S05]  /*202f0*/  IMAD.X R2, R2, 0x1, R0, P1 ;  /* 0x0000000102027824 */ /* 0x008fca00008e0600 */
[----:B------:R0:W-:Y:S04]  /*20300*/  STL [R1+0x968], R2 ;  /* 0x0009680201007387 */ /* 0x0001e80000100800 */
[----:B------:R-:W3:Y:S04]  /*20310*/  LDL.LU R21, [R1+0x948] ;  /* 0x0009480001157983 */ /* 0x000ee80000300800 */
[----:B------:R-:W3:Y:S04]  /*20320*/  LDL.LU R22, [R1+0x91c] ;  /* 0x00091c0001167983 */ /* 0x000ee80000300800 */
[----:B------:R-:W3:Y:S04]  /*20330*/  LDL.LU R23, [R1+0x940] ;  /* 0x0009400001177983 */ /* 0x000ee80000300800 */
[----:B------:R-:W3:Y:S04]  /*20340*/  LDL.LU R18, [R1+0x914] ;  /* 0x0009140001127983 */ /* 0x000ee80000300800 */
[----:B------:R-:W3:Y:S04]  /*20350*/  LDL.LU R19, [R1+0x938] ;  /* 0x0009380001137983 */ /* 0x000ee80000300800 */
[----:B0-----:R-:W3:Y:S04]  /*20360*/  LDL.LU R2, [R1+0x90c] ;  /* 0x00090c0001027983 */ /* 0x001ee80000300800 */
[----:B------:R-:W3:Y:S04]  /*20370*/  LDL.LU R24, [R1+0x930] ;  /* 0x0009300001187983 */ /* 0x000ee80000300800 */
[----:B------:R-:W3:Y:S01]  /*20380*/  LDL.LU R25, [R1+0x904] ;  /* 0x0009040001197983 */ /* 0x000ee20000300800 */
[----:B--2---:R-:W-:-:S05]  /*20390*/  IADD3 R4, P1, PT, R4, R14, RZ ;  /* 0x0000000e04047210 */ /* 0x004fca0007f3e0ff */
[----:B------:R0:W-:Y:S01]  /*203a0*/  STL [R1+0x93c], R4 ;  /* 0x00093c0401007387 */ /* 0x0001e20000100800 */
[----:B----4-:R-:W-:-:S03]  /*203b0*/  IMAD.X R29, R29, 0x1, R0, P2 ;  /* 0x000000011d1d7824 */ /* 0x010fc600010e0600 */
[----:B0-----:R-:W2:Y:S04]  /*203c0*/  LDL.LU R4, [R1+0x928] ;  /* 0x0009280001047983 */ /* 0x001ea80000300800 */
[----:B------:R-:W4:Y:S04]  /*203d0*/  LDL.LU R26, [R1+0x8fc] ;  /* 0x0008fc00011a7983 */ /* 0x000f280000300800 */
[----:B------:R-:W4:Y:S04]  /*203e0*/  LDL.LU R27, [R1+0x920] ;  /* 0x00092000011b7983 */ /* 0x000f280000300800 */
[----:B------:R-:W4:Y:S04]  /*203f0*/  LDL.LU R15, [R1+0x8f4] ;  /* 0x0008f400010f7983 */ /* 0x000f280000300800 */
[----:B------:R0:W-:Y:S04]  /*20400*/  STL [R1+0x960], R29 ;  /* 0x0009601d01007387 */ /* 0x0001e80000100800 */
[----:B------:R-:W4:Y:S04]  /*20410*/  LDL.LU R11, [R1+0x918] ;  /* 0x00091800010b7983 */ /* 0x000f280000300800 */
[----:B------:R-:W4:Y:S04]  /*20420*/  LDL.LU R10, [R1+0x8ec] ;  /* 0x0008ec00010a7983 */ /* 0x000f280000300800 */
[----:B------:R-:W4:Y:S04]  /*20430*/  LDL.LU R17, [R1+0x910] ;  /* 0x0009100001117983 */ /* 0x000f280000300800 */
[----:B0-----:R-:W4:Y:S01]  /*20440*/  LDL.LU R29, [R1+0x8e4] ;  /* 0x0008e400011d7983 */ /* 0x001f220000300800 */
[----:B------:R-:W-:-:S03]  /*20450*/  IADD3 R28, P2, PT, R28, R14, RZ ;  /* 0x0000000e1c1c7210 */ /* 0x000fc60007f5e0ff */
[----:B------:R-:W4:Y:S04]  /*20460*/  LDL.LU R16, [R1+0x908] ;  /* 0x0009080001107983 */ /* 0x000f280000300800 */
[----:B------:R-:W4:Y:S04]  /*20470*/  LDL.LU R9, [R1+0x8dc] ;  /* 0x0008dc0001097983 */ /* 0x000f280000300800 */
[----:B------:R-:W4:Y:S04]  /*20480*/  LDL.LU R8, [R1+0x900] ;  /* 0x0009000001087983 */ /* 0x000f280000300800 */
[----:B------:R0:W-:Y:S04]  /*20490*/  STL [R1+0x934], R28 ;  /* 0x0009341c01007387 */ /* 0x0001e80000100800 */
[----:B------:R-:W4:Y:S04]  /*204a0*/  LDL.LU R13, [R1+0x8d4] ;  /* 0x0008d400010d7983 */ /* 0x000f280000300800 */
[----:B0-----:R-:W4:Y:S01]  /*204b0*/  LDL.LU R28, [R1+0x8f8] ;  /* 0x0008f800011c7983 */ /* 0x001f220000300800 */
[----:B------:R-:W-:-:S03]  /*204c0*/  IMAD.X R3, R3, 0x1, R0, P3 ;  /* 0x0000000103037824 */ /* 0x000fc600018e0600 */
[----:B------:R-:W4:Y:S01]  /*204d0*/  LDL.LU R12, [R1+0x8cc] ;  /* 0x0008cc00010c7983 */ /* 0x000f220000300800 */
[----:B------:R-:W-:-:S03]  /*204e0*/  IADD3 R7, P3, PT, R7, R14, RZ ;  /* 0x0000000e07077210 */ /* 0x000fc60007f7e0ff */
[----:B------:R-:W4:Y:S01]  /*204f0*/  LDL.LU R5, [R1+0x8f0] ;  /* 0x0008f00001057983 */ /* 0x000f220000300800 */
[----:B------:R-:W-:-:S03]  /*20500*/  IMAD.X R6, R6, 0x1, R0, P4 ;  /* 0x0000000106067824 */ /* 0x000fc600020e0600 */
[----:B------:R0:W-:Y:S01]  /*20510*/  STL [R1+0x958], R3 ;  /* 0x0009580301007387 */ /* 0x0001e20000100800 */
[----:B------:R-:W-:-:S03]  /*20520*/  IADD3 R20, P4, PT, R20, R14, RZ ;  /* 0x0000000e14147210 */ /* 0x000fc60007f9e0ff */
[----:B0-----:R-:W4:Y:S04]  /*20530*/  LDL.LU R3, [R1+0x8c4] ;  /* 0x0008c40001037983 */ /* 0x001f280000300800 */
[----:B------:R-:W-:Y:S04]  /*20540*/  STL [R1+0x92c], R7 ;  /* 0x00092c0701007387 */ /* 0x000fe80000100800 */
[----:B------:R-:W-:Y:S04]  /*20550*/  STL [R1+0x950], R6 ;  /* 0x0009500601007387 */ /* 0x000fe80000100800 */
[----:B------:R-:W-:Y:S01]  /*20560*/  STL [R1+0x924], R20 ;  /* 0x0009241401007387 */ /* 0x000fe20000100800 */
[--C-:B---3--:R-:W-:Y:S01]  /*20570*/  IMAD.X R21, R21, 0x1, R0.reuse, P5 ;  /* 0x0000000115157824 */ /* 0x108fe200028e0600 */
[----:B------:R-:W-:Y:S01]  /*20580*/  IADD3 R22, P5, PT, R22, R14, RZ ;  /* 0x0000000e16167210 */ /* 0x000fe20007fbe0ff */
[----:B------:R-:W-:-:S02]  /*20590*/  IMAD.X R23, R23, 0x1, R0, P6 ;  /* 0x0000000117177824 */ /* 0x000fc400030e0600 */
[----:B------:R-:W-:Y:S01]  /*205a0*/  IMAD.X R19, R19, 0x1, R0, P1 ;  /* 0x0000000113137824 */ /* 0x000fe200008e0600 */
[-C--:B------:R-:W-:Y:S01]  /*205b0*/  IADD3 R18, P6, PT, R18, R14.reuse, RZ ;  /* 0x0000000e12127210 */ /* 0x080fe20007fde0ff */
[----:B------:R-:W-:Y:S01]  /*205c0*/  STL [R1+0x948], R21 ;  /* 0x0009481501007387 */ /* 0x000fe20000100800 */
[----:B------:R-:W-:-:S03]  /*205d0*/  IADD3 R2, P1, PT, R2, R14, RZ ;  /* 0x0000000e02027210 */ /* 0x000fc60007f3e0ff */
[----:B------:R-:W-:Y:S04]  /*205e0*/  STL [R1+0x91c], R22 ;  /* 0x00091c1601007387 */ /* 0x000fe80000100800 */
[----:B------:R-:W-:Y:S04]  /*205f0*/  STL [R1+0x940], R23 ;  /* 0x0009401701007387 */ /* 0x000fe80000100800 */
[----:B------:R0:W-:Y:S04]  /*20600*/  STL [R1+0x90c], R2 ;  /* 0x00090c0201007387 */ /* 0x0001e80000100800 */
[----:B------:R-:W-:Y:S04]  /*20610*/  STL [R1+0x914], R18 ;  /* 0x0009141201007387 */ /* 0x000fe80000100800 */
[----:B0-----:R-:W3:Y:S01]  /*20620*/  LDL.LU R2, [R1+0x8e8] ;  /* 0x0008e80001027983 */ /* 0x001ee20000300800 */
[----:B------:R-:W-:Y:S01]  /*20630*/  IMAD.X R24, R24, 0x1, R0, P2 ;  /* 0x0000000118187824 */ /* 0x000fe200010e0600 */
[----:B------:R-:W-:-:S02]  /*20640*/  IADD3 R25, P2, PT, R25, R14, RZ ;  /* 0x0000000e19197210 */ /* 0x000fc40007f5e0ff */
[----:B------:R-:W-:Y:S01]  /*20650*/  STL [R1+0x938], R19 ;  /* 0x0009381301007387 */ /* 0x000fe20000100800 */
[--C-:B--2---:R-:W-:Y:S01]  /*20660*/  IMAD.X R4, R4, 0x1, R0.reuse, P3 ;  /* 0x0000000104047824 */ /* 0x104fe200018e0600 */
[-C--:B----4-:R-:W-:Y:S01]  /*20670*/  IADD3 R26, P3, PT, R26, R14.reuse, RZ ;  /* 0x0000000e1a1a7210 */ /* 0x090fe20007f7e0ff */
[--C-:B------:R-:W-:Y:S01]  /*20680*/  IMAD.X R27, R27, 0x1, R0.reuse, P4 ;  /* 0x000000011b1b7824 */ /* 0x100fe200020e0600 */
[----:B------:R-:W-:Y:S02]  /*20690*/  IADD3 R15, P4, PT, R15, R14, RZ ;  /* 0x0000000e0f0f7210 */ /* 0x000fe40007f9e0ff */
[----:B------:R0:W-:Y:S04]  /*206a0*/  STL [R1+0x928], R4 ;  /* 0x0009280401007387 */ /* 0x0001e80000100800 */
[----:B------:R-:W-:Y:S01]  /*206b0*/  STL [R1+0x930], R24 ;  /* 0x0009301801007387 */ /* 0x000fe20000100800 */
[----:B------:R-:W-:-:S02]  /*206c0*/  IMAD.X R11, R11, 0x1, R0, P5 ;  /* 0x000000010b0b7824 */ /* 0x000fc400028e0600 */
[--C-:B------:R-:W-:Y:S01]  /*206d0*/  IMAD.X R17, R17, 0x1, R0.reuse, P6 ;  /* 0x0000000111117824 */ /* 0x100fe200030e0600 */
[-C--:B------:R-:W-:Y:S02]  /*206e0*/  IADD3 R10, P5, PT, R10, R14.reuse, RZ ;  /* 0x0000000e0a0a7210 */ /* 0x080fe40007fbe0ff */
[----:B------:R-:W-:Y:S01]  /*206f0*/  IADD3 R29, P6, PT, R29, R14, RZ ;  /* 0x0000000e1d1d7210 */ /* 0x000fe20007fde0ff */
[----:B0-----:R-:W2:Y:S04]  /*20700*/  LDL.LU R4, [R1+0x8bc] ;  /* 0x0008bc0001047983 */ /* 0x001ea80000300800 */
[----:B------:R-:W-:Y:S04]  /*20710*/  STL [R1+0x904], R25 ;  /* 0x0009041901007387 */ /* 0x000fe80000100800 */
[----:B------:R-:W-:Y:S04]  /*20720*/  STL [R1+0x8fc], R26 ;  /* 0x0008fc1a01007387 */ /* 0x000fe80000100800 */
[----:B------:R-:W-:Y:S04]  /*20730*/  STL [R1+0x920], R27 ;  /* 0x0009201b01007387 */ /* 0x000fe80000100800 */
[----:B------:R-:W-:Y:S04]  /*20740*/  STL [R1+0x8f4], R15 ;  /* 0x0008f40f01007387 */ /* 0x000fe80000100800 */
[----:B------:R-:W-:Y:S01]  /*20750*/  STL [R1+0x918], R11 ;  /* 0x0009180b01007387 */ /* 0x000fe20000100800 */
[----:B------:R-:W-:-:S03]  /*20760*/  IMAD.X R16, R16, 0x1, R0, P1 ;  /* 0x0000000110107824 */ /* 0x000fc600008e0600 */
[----:B------:R0:W-:Y:S01]  /*20770*/  STL [R1+0x8e4], R29 ;  /* 0x0008e41d01007387 */ /* 0x0001e20000100800 */
[----:B------:R-:W-:-:S03]  /*20780*/  IADD3 R9, P1, PT, R9, R14, RZ ;  /* 0x0000000e09097210 */ /* 0x000fc60007f3e0ff */
[----:B------:R-:W-:Y:S01]  /*20790*/  STL [R1+0x8ec], R10 ;  /* 0x0008ec0a01007387 */ /* 0x000fe20000100800 */
[--C-:B------:R-:W-:Y:S01]  /*207a0*/  IMAD.X R8, R8, 0x1, R0.reuse, P2 ;  /* 0x0000000108087824 */ /* 0x100fe200010e0600 */
[-C--:B------:R-:W-:Y:S01]  /*207b0*/  IADD3 R13, P2, PT, R13, R14.reuse, RZ ;  /* 0x0000000e0d0d7210 */ /* 0x080fe20007f5e0ff */
[----:B------:R-:W-:Y:S01]  /*207c0*/  IMAD.X R28, R28, 0x1, R0, P3 ;  /* 0x000000011c1c7824 */ /* 0x000fe200018e0600 */
[----:B0-----:R-:W4:Y:S04]  /*207d0*/  LDL.LU R29, [R1+0x8e0] ;  /* 0x0008e000011d7983 */ /* 0x001f280000300800 */
[----:B------:R-:W-:Y:S04]  /*207e0*/  STL [R1+0x910], R17 ;  /* 0x0009101101007387 */ /* 0x000fe80000100800 */
[----:B------:R-:W-:Y:S04]  /*207f0*/  STL [R1+0x908], R16 ;  /* 0x0009081001007387 */ /* 0x000fe80000100800 */
[----:B------:R-:W-:Y:S04]  /*20800*/  STL [R1+0x8dc], R9 ;  /* 0x0008dc0901007387 */ /* 0x000fe80000100800 */
[----:B------:R0:W-:Y:S01]  /*20810*/  STL [R1+0x8f8], R28 ;  /* 0x0008f81c01007387 */ /* 0x0001e20000100800 */
[----:B------:R-:W-:-:S03]  /*20820*/  IADD3 R12, P3, PT, R12, R14, RZ ;  /* 0x0000000e0c0c7210 */ /* 0x000fc60007f7e0ff */
[----:B------:R-:W-:Y:S01]  /*20830*/  STL [R1+0x900], R8 ;  /* 0x0009000801007387 */ /* 0x000fe20000100800 */
[----:B------:R-:W-:-:S03]  /*20840*/  IMAD.X R5, R5, 0x1, R0, P4 ;  /* 0x0000000105057824 */ /* 0x000fc600020e0600 */
[----:B0-----:R-:W4:Y:S04]  /*20850*/  LDL.LU R28, [R1+0x8b4] ;  /* 0x0008b400011c7983 */ /* 0x001f280000300800 */
[----:B------:R-:W-:Y:S01]  /*20860*/  STL [R1+0x8d4], R13 ;  /* 0x0008d40d01007387 */ /* 0x000fe20000100800 */
[----:B------:R-:W-:-:S03]  /*20870*/  IADD3 R3, P4, PT, R3, R14, RZ ;  /* 0x0000000e03037210 */ /* 0x000fc60007f9e0ff */
        /* <DEDUP_REMOVED lines=10> */
[----:B------:R-:W4:Y:S04]  /*20920*/  LDL.LU R19, [R1+0x894] ;  /* 0x0008940001137983 */ /* 0x000f280000300800 */
[----:B0-----:R-:W4:Y:S04]  /*20930*/  LDL.LU R3, [R1+0x8b8] ;  /* 0x0008b80001037983 */ /* 0x001f280000300800 */
[----:B------:R-:W4:Y:S04]  /*20940*/  LDL.LU R24, [R1+0x88c] ;  /* 0x00088c0001187983 */ /* 0x000f280000300800 */
[----:B------:R-:W4:Y:S01]  /*20950*/  LDL.LU R25, [R1+0x8b0] ;  /* 0x0008b00001197983 */ /* 0x000f220000300800 */
[----:B---3--:R-:W-:-:S05]  /*20960*/  IMAD.X R2, R2, 0x1, R0, P5 ;  /* 0x0000000102027824 */ /* 0x008fca00028e0600 */
[----:B------:R0:W-:Y:S04]  /*20970*/  STL [R1+0x8e8], R2 ;  /* 0x0008e80201007387 */ /* 0x0001e80000100800 */
[----:B0-----:R-:W3:Y:S04]  /*20980*/  LDL.LU R2, [R1+0x884] ;  /* 0x0008840001027983 */ /* 0x001ee80000300800 */
[----:B------:R-:W3:Y:S04]  /*20990*/  LDL.LU R26, [R1+0x8a8] ;  /* 0x0008a800011a7983 */ /* 0x000ee80000300800 */
[----:B------:R-:W3:Y:S04]  /*209a0*/  LDL.LU R27, [R1+0x87c] ;  /* 0x00087c00011b7983 */ /* 0x000ee80000300800 */
[----:B------:R-:W3:Y:S01]  /*209b0*/  LDL.LU R15, [R1+0x8a0] ;  /* 0x0008a000010f7983 */ /* 0x000ee20000300800 */
[----:B--2---:R-:W-:-:S05]  /*209c0*/  IADD3 R4, P5, PT, R4, R14, RZ ;  /* 0x0000000e04047210 */ /* 0x004fca0007fbe0ff */
[----:B------:R0:W-:Y:S04]  /*209d0*/  STL [R1+0x8bc], R4 ;  /* 0x0008bc0401007387 */ /* 0x0001e80000100800 */
[----:B------:R-:W2:Y:S04]  /*209e0*/  LDL.LU R11, [R1+0x874] ;  /* 0x00087400010b7983 */ /* 0x000ea80000300800 */
[----:B------:R-:W2:Y:S04]  /*209f0*/  LDL.LU R10, [R1+0x898] ;  /* 0x00089800010a7983 */ /* 0x000ea80000300800 */
[----:B------:R-:W2:Y:S04]  /*20a00*/  LDL.LU R17, [R1+0x86c] ;  /* 0x00086c0001117983 */ /* 0x000ea80000300800 */
[----:B0-----:R-:W2:Y:S04]  /*20a10*/  LDL.LU R4, [R1+0x890] ;  /* 0x0008900001047983 */ /* 0x001ea80000300800 */
[----:B------:R-:W2:Y:S01]  /*20a20*/  LDL.LU R16, [R1+0x864] ;  /* 0x0008640001107983 */ /* 0x000ea20000300800 */
[----:B----4-:R-:W-:-:S03]  /*20a30*/  IMAD.X R29, R29, 0x1, R0, P6 ;  /* 0x000000011d1d7824 */ /* 0x010fc600030e0600 */
[----:B------:R-:W4:Y:S04]  /*20a40*/  LDL.LU R9, [R1+0x888] ;  /* 0x0008880001097983 */ /* 0x000f280000300800 */
[----:B------:R-:W4:Y:S04]  /*20a50*/  LDL.LU R8, [R1+0x85c] ;  /* 0x00085c0001087983 */ /* 0x000f280000300800 */
[----:B------:R0:W-:Y:S04]  /*20a60*/  STL [R1+0x8e0], R29 ;  /* 0x0008e01d01007387 */ /* 0x0001e80000100800 */
[----:B------:R-:W4:Y:S04]  /*20a70*/  LDL.LU R13, [R1+0x880] ;  /* 0x00088000010d7983 */ /* 0x000f280000300800 */
[----:B0-----:R-:W4:Y:S01]  /*20a80*/  LDL.LU R29, [R1+0x854] ;  /* 0x00085400011d7983 */ /* 0x001f220000300800 */
[----:B------:R-:W-:-:S03]  /*20a90*/  IADD3 R28, P6, PT, R28, R14, RZ ;  /* 0x0000000e1c1c7210 */ /* 0x000fc60007fde0ff */
[----:B------:R-:W4:Y:S01]  /*20aa0*/  LDL.LU R12, [R1+0x878] ;  /* 0x00087800010c7983 */ /* 0x000f220000300800 */
[----:B------:R-:W-:-:S03]  /*20ab0*/  IMAD.X R7, R7, 0x1, R0, P1 ;  /* 0x0000000107077824 */ /* 0x000fc600008e0600 */
[----:B------:R-:W4:Y:S04]  /*20ac0*/  LDL.LU R5, [R1+0x84c] ;  /* 0x00084c0001057983 */ /* 0x000f280000300800 */
[----:B------:R0:W-:Y:S01]  /*20ad0*/  STL [R1+0x8b4], R28 ;  /* 0x0008b41c01007387 */ /* 0x0001e20000100800 */
[-C--:B------:R-:W-:Y:S01]  /*20ae0*/  IADD3 R6, P1, PT, R6, R14.reuse, RZ ;  /* 0x0000000e06067210 */ /* 0x080fe20007f3e0ff */
[--C-:B------:R-:W-:Y:S01]  /*20af0*/  IMAD.X R20, R20, 0x1, R0.reuse, P2 ;  /* 0x0000000114147824 */ /* 0x100fe200010e0600 */
[-C--:B------:R-:W-:Y:S01]  /*20b00*/  IADD3 R21, P2, PT, R21, R14.reuse, RZ ;  /* 0x0000000e15157210 */ /* 0x080fe20007f5e0ff */
[--C-:B------:R-:W-:Y:S01]  /*20b10*/  IMAD.X R22, R22, 0x1, R0.reuse, P3 ;  /* 0x0000000116167824 */ /* 0x100fe200018e0600 */
[----:B------:R-:W-:Y:S01]  /*20b20*/  IADD3 R23, P3, PT, R23, R14, RZ ;  /* 0x0000000e17177210 */ /* 0x000fe20007f7e0ff */
[----:B0-----:R-:W4:Y:S04]  /*20b30*/  LDL.LU R28, [R1+0x870] ;  /* 0x00087000011c7983 */ /* 0x001f280000300800 */
[----:B------:R-:W-:Y:S04]  /*20b40*/  STL [R1+0x8d8], R7 ;  /* 0x0008d80701007387 */ /* 0x000fe80000100800 */
[----:B------:R-:W-:Y:S01]  /*20b50*/  STL [R1+0x8ac], R6 ;  /* 0x0008ac0601007387 */ /* 0x000fe20000100800 */
[----:B------:R-:W-:-:S03]  /*20b60*/  IMAD.X R3, R3, 0x1, R0, P5 ;  /* 0x0000000103037824 */ /* 0x000fc600028e0600 */
        /* <DEDUP_REMOVED lines=9> */
[----:B------:R-:W-:-:S03]  /*20c00*/  IADD3 R24, P5, PT, R24, R14, RZ ;  /* 0x0000000e18187210 */ /* 0x000fc60007fbe0ff */
[----:B0-----:R-:W4:Y:S04]  /*20c10*/  LDL.LU R3, [R1+0x844] ;  /* 0x0008440001037983 */ /* 0x001f280000300800 */
[----:B------:R-:W-:Y:S01]  /*20c20*/  STL [R1+0x894], R19 ;  /* 0x0008941301007387 */ /* 0x000fe20000100800 */
[----:B---3--:R-:W-:-:S05]  /*20c30*/  IADD3 R2, P6, PT, R2, R14, RZ ;  /* 0x0000000e02027210 */ /* 0x008fca0007fde0ff */
[----:B------:R0:W-:Y:S04]  /*20c40*/  STL [R1+0x884], R2 ;  /* 0x0008840201007387 */ /* 0x0001e80000100800 */
[----:B------:R-:W-:Y:S04]  /*20c50*/  STL [R1+0x88c], R24 ;  /* 0x00088c1801007387 */ /* 0x000fe80000100800 */
[----:B0-----:R-:W3:Y:S01]  /*20c60*/  LDL.LU R2, [R1+0x868] ;  /* 0x0008680001027983 */ /* 0x001ee20000300800 */
[--C-:B------:R-:W-:Y:S01]  /*20c70*/  IMAD.X R26, R26, 0x1, R0.reuse, P1 ;  /* 0x000000011a1a7824 */ /* 0x100fe200008e0600 */
[-C--:B------:R-:W-:Y:S01]  /*20c80*/  IADD3 R27, P1, PT, R27, R14.reuse, RZ ;  /* 0x0000000e1b1b7210 */ /* 0x080fe20007f3e0ff */
[--C-:B------:R-:W-:Y:S01]  /*20c90*/  IMAD.X R15, R15, 0x1, R0.reuse, P2 ;  /* 0x000000010f0f7824 */ /* 0x100fe200010e0600 */
[----:B--2---:R-:W-:Y:S01]  /*20ca0*/  IADD3 R11, P2, PT, R11, R14, RZ ;  /* 0x0000000e0b0b7210 */ /* 0x004fe20007f5e0ff */
[----:B------:R-:W-:Y:S04]  /*20cb0*/  STL [R1+0x8b0], R25 ;  /* 0x0008b01901007387 */ /* 0x000fe80000100800 */
[----:B------:R-:W-:Y:S01]  /*20cc0*/  STL [R1+0x8a8], R26 ;  /* 0x0008a81a01007387 */ /* 0x000fe20000100800 */
[----:B------:R-:W-:-:S03]  /*20cd0*/  IMAD.X R10, R10, 0x1, R0, P3 ;  /* 0x000000010a0a7824 */ /* 0x000fc600018e0600 */
[----:B------:R-:W-:Y:S01]  /*20ce0*/  STL [R1+0x87c], R27 ;  /* 0x00087c1b01007387 */ /* 0x000fe20000100800 */
[-C--:B------:R-:W-:Y:S01]  /*20cf0*/  IADD3 R17, P3, PT, R17, R14.reuse, RZ ;  /* 0x0000000e11117210 */ /* 0x080fe20007f7e0ff */
[--C-:B------:R-:W-:Y:S02]  /*20d00*/  IMAD.X R4, R4, 0x1, R0.reuse, P4 ;  /* 0x0000000104047824 */ /* 0x100fe400020e0600 */
[----:B------:R-:W-:Y:S04]  /*20d10*/  STL [R1+0x8a0], R15 ;  /* 0x0008a00f01007387 */ /* 0x000fe80000100800 */
[----:B------:R-:W-:Y:S01]  /*20d20*/  STL [R1+0x874], R11 ;  /* 0x0008740b01007387 */ /* 0x000fe20000100800 */
[----:B------:R-:W-:Y:S01]  /*20d30*/  IADD3 R16, P4, PT, R16, R14, RZ ;  /* 0x0000000e10107210 */ /* 0x000fe20007f9e0ff */
[----:B----4-:R-:W-:-:S02]  /*20d40*/  IMAD.X R9, R9, 0x1, R0, P5 ;  /* 0x0000000109097824 */ /* 0x010fc400028e0600 */
[----:B------:R0:W-:Y:S01]  /*20d50*/  STL [R1+0x890], R4 ;  /* 0x0008900401007387 */ /* 0x0001e20000100800 */
[----:B------:R-:W-:-:S03]  /*20d60*/  IMAD.X R13, R13, 0x1, R0, P6 ;  /* 0x000000010d0d7824 */ /* 0x000fc600030e0600 */
[----:B------:R-:W-:Y:S01]  /*20d70*/  STL [R1+0x898], R10 ;  /* 0x0008980a01007387 */ /* 0x000fe20000100800 */
[-C--:B------:R-:W-:Y:S02]  /*20d80*/  IADD3 R8, P5, PT, R8, R14.reuse, RZ ;  /* 0x0000000e08087210 */ /* 0x080fe40007fbe0ff */
[----:B------:R-:W-:Y:S01]  /*20d90*/  IADD3 R29, P6, PT, R29, R14, RZ ;  /* 0x0000000e1d1d7210 */ /* 0x000fe20007fde0ff */
[----:B0-----:R-:W2:Y:S04]  /*20da0*/  LDL.LU R4, [R1+0x83c] ;  /* 0x00083c0001047983 */ /* 0x001ea80000300800 */
[----:B------:R-:W-:Y:S04]  /*20db0*/  STL [R1+0x86c], R17 ;  /* 0x00086c1101007387 */ /* 0x000fe80000100800 */
[----:B------:R-:W-:Y:S04]  /*20dc0*/  STL [R1+0x864], R16 ;  /* 0x0008641001007387 */ /* 0x000fe80000100800 */
[----:B------:R-:W-:Y:S04]  /*20dd0*/  STL [R1+0x888], R9 ;  /* 0x0008880901007387 */ /* 0x000fe80000100800 */
[----:B------:R0:W-:Y:S01]  /*20de0*/  STL [R1+0x854], R29 ;  /* 0x0008541d01007387 */ /* 0x0001e20000100800 */
[----:B------:R-:W-:-:S03]  /*20df0*/  IMAD.X R12, R12, 0x1, R0, P1 ;  /* 0x000000010c0c7824 */ /* 0x000fc600008e0600 */
[----:B------:R-:W-:Y:S01]  /*20e00*/  STL [R1+0x85c], R8 ;  /* 0x00085c0801007387 */ /* 0x000fe20000100800 */
[----:B------:R-:W-:-:S03]  /*20e10*/  IADD3 R5, P1, PT, R5, R14, RZ ;  /* 0x0000000e05057210 */ /* 0x000fc60007f3e0ff */
[----:B0-----:R-:W4:Y:S04]  /*20e20*/  LDL.LU R29, [R1+0x860] ;  /* 0x00086000011d7983 */ /* 0x001f280000300800 */
[----:B------:R-:W-:Y:S01]  /*20e30*/  STL [R1+0x880], R13 ;  /* 0x0008800d01007387 */ /* 0x000fe20000100800 */
[----:B------:R-:W-:-:S03]  /*20e40*/  IMAD.X R28, R28, 0x1, R0, P2 ;  /* 0x000000011c1c7824 */ /* 0x000fc600010e0600 */
        /* <DEDUP_REMOVED lines=14> */
[----:B------:R-:W-:-:S05]  /*20f30*/  IADD3 R3, P2, PT, R3, R14, RZ ;  /* 0x0000000e03037210 */ /* 0x000fca0007f5e0ff */
[----:B------:R0:W-:Y:S04]  /*20f40*/  STL [R1+0x844], R3 ;  /* 0x0008440301007387 */ /* 0x0001e80000100800 */
[----:B0-----:R-:W4:Y:S04]  /*20f50*/  LDL.LU R3, [R1+0x830] ;  /* 0x0008300001037983 */ /* 0x001f280000300800 */
[----:B------:R-:W4:Y:S04]  /*20f60*/  LDL.LU R26, [R1+0x804] ;  /* 0x00080400011a7983 */ /* 0x000f280000300800 */
[----:B------:R-:W4:Y:S04]  /*20f70*/  LDL.LU R27, [R1+0x828] ;  /* 0x00082800011b7983 */ /* 0x000f280000300800 */
[----:B------:R-:W4:Y:S01]  /*20f80*/  LDL.LU R15, [R1+0x7fc] ;  /* 0x0007fc00010f7983 */ /* 0x000f220000300800 */
[----:B---3--:R-:W-:-:S05]  /*20f90*/  IMAD.X R2, R2, 0x1, R0, P3 ;  /* 0x0000000102027824 */ /* 0x008fca00018e0600 */
[----:B------:R0:W-:Y:S04]  /*20fa0*/  STL [R1+0x868], R2 ;  /* 0x0008680201007387 */ /* 0x0001e80000100800 */
[----:B------:R-:W3:Y:S04]  /*20fb0*/  LDL.LU R11, [R1+0x820] ;  /* 0x00082000010b7983 */ /* 0x000ee80000300800 */
[----:B------:R-:W3:Y:S04]  /*20fc0*/  LDL.LU R10, [R1+0x7f4] ;  /* 0x0007f400010a7983 */ /* 0x000ee80000300800 */
[----:B------:R-:W3:Y:S04]  /*20fd0*/  LDL.LU R17, [R1+0x818] ;  /* 0x0008180001117983 */ /* 0x000ee80000300800 */
[----:B0-----:R-:W3:Y:S04]  /*20fe0*/  LDL.LU R2, [R1+0x7ec] ;  /* 0x0007ec0001027983 */ /* 0x001ee80000300800 */
[----:B------:R-:W3:Y:S04]  /*20ff0*/  LDL.LU R16, [R1+0x810] ;  /* 0x0008100001107983 */ /* 0x000ee80000300800 */
[----:B------:R-:W3:Y:S04]  /*21000*/  LDL.LU R9, [R1+0x7e4] ;  /* 0x0007e40001097983 */ /* 0x000ee80000300800 */
[----:B------:R-:W3:Y:S01]  /*21010*/  LDL.LU R8, [R1+0x808] ;  /* 0x0008080001087983 */ /* 0x000ee20000300800 */
[----:B--2---:R-:W-:-:S05]  /*21020*/  IADD3 R4, P3, PT, R4, R14, RZ ;  /* 0x0000000e04047210 */ /* 0x004fca0007f7e0ff */
[----:B------:R0:W-:Y:S04]  /*21030*/  STL [R1+0x83c], R4 ;  /* 0x00083c0401007387 */ /* 0x0001e80000100800 */
[----:B------:R-:W2:Y:S04]  /*21040*/  LDL.LU R13, [R1+0x7dc] ;  /* 0x0007dc00010d7983 */ /* 0x000ea80000300800 */
[----:B0-----:R-:W2:Y:S01]  /*21050*/  LDL.LU R4, [R1+0x800] ;  /* 0x0008000001047983 */ /* 0x001ea20000300800 */
[----:B----4-:R-:W-:-:S03]  /*21060*/  IMAD.X R29, R29, 0x1, R0, P4 ;  /* 0x000000011d1d7824 */ /* 0x010fc600020e0600 */
[----:B------:R-:W4:Y:S01]  /*21070*/  LDL.LU R12, [R1+0x7d4] ;  /* 0x0007d400010c7983 */ /* 0x000f220000300800 */
[-C--:B------:R-:W-:Y:S01]  /*21080*/  IADD3 R7, P4, PT, R7, R14.reuse, RZ ;  /* 0x0000000e07077210 */ /* 0x080fe20007f9e0ff */
[----:B------:R-:W-:Y:S02]  /*21090*/  IMAD.X R6, R6, 0x1, R0, P5 ;  /* 0x0000000106067824 */ /* 0x000fe400028e0600 */
[----:B------:R-:W4:Y:S01]  /*210a0*/  LDL.LU R5, [R1+0x7f8] ;  /* 0x0007f80001057983 */ /* 0x000f220000300800 */
[----:B------:R-:W-:-:S03]  /*210b0*/  IADD3 R20, P5, PT, R20, R14, RZ ;  /* 0x0000000e14147210 */ /* 0x000fc60007fbe0ff */
[----:B------:R0:W-:Y:S01]  /*210c0*/  STL [R1+0x860], R29 ;  /* 0x0008601d01007387 */ /* 0x0001e20000100800 */
[--C-:B------:R-:W-:Y:S01]  /*210d0*/  IMAD.X R21, R21, 0x1, R0.reuse, P6 ;  /* 0x0000000115157824 */ /* 0x100fe200030e0600 */
[-C--:B------:R-:W-:Y:S01]  /*210e0*/  IADD3 R22, P6, PT, R22, R14.reuse, RZ ;  /* 0x0000000e16167210 */ /* 0x080fe20007fde0ff */
[--C-:B------:R-:W-:Y:S02]  /*210f0*/  IMAD.X R23, R23, 0x1, R0.reuse, P1 ;  /* 0x0000000117177824 */ /* 0x100fe400008e0600 */
[----:B------:R-:W-:Y:S01]  /*21100*/  IMAD.X R19, R19, 0x1, R0, P2 ;  /* 0x0000000113137824 */ /* 0x000fe200010e0600 */
[-C--:B------:R-:W-:Y:S01]  /*21110*/  IADD3 R18, P1, PT, R18, R14.reuse, RZ ;  /* 0x0000000e12127210 */ /* 0x080fe20007f3e0ff */
[----:B0-----:R-:W4:Y:S04]  /*21120*/  LDL.LU R29, [R1+0x7cc] ;  /* 0x0007cc00011d7983 */ /* 0x001f280000300800 */
[----:B------:R-:W-:Y:S04]  /*21130*/  STL [R1+0x834], R7 ;  /* 0x0008340701007387 */ /* 0x000fe80000100800 */
[----:B------:R-:W-:Y:S01]  /*21140*/  STL [R1+0x858], R6 ;  /* 0x0008580601007387 */ /* 0x000fe20000100800 */
[----:B------:R-:W-:-:S03]  /*21150*/  IADD3 R28, P2, PT, R28, R14, RZ ;  /* 0x0000000e1c1c7210 */ /* 0x000fc60007f5e0ff */
[----:B------:R-:W-:Y:S04]  /*21160*/  STL [R1+0x82c], R20 ;  /* 0x00082c1401007387 */ /* 0x000fe80000100800 */
[----:B------:R-:W-:Y:S04]  /*21170*/  STL [R1+0x850], R21 ;  /* 0x0008501501007387 */ /* 0x000fe80000100800 */
[----:B------:R-:W-:Y:S04]  /*21180*/  STL [R1+0x824], R22 ;  /* 0x0008241601007387 */ /* 0x000fe80000100800 */
[----:B------:R-:W-:Y:S04]  /*21190*/  STL [R1+0x848], R23 ;  /* 0x0008481701007387 */ /* 0x000fe80000100800 */
[----:B------:R0:W-:Y:S04]  /*211a0*/  STL [R1+0x814], R28 ;  /* 0x0008141c01007387 */ /* 0x0001e80000100800 */
[----:B------:R-:W-:Y:S01]  /*211b0*/  STL [R1+0x81c], R18 ;  /* 0x00081c1201007387 */ /* 0x000fe20000100800 */
[--C-:B------:R-:W-:Y:S01]  /*211c0*/  IMAD.X R24, R24, 0x1, R0.reuse, P3 ;  /* 0x0000000118187824 */ /* 0x100fe200018e0600 */
[-C--:B------:R-:W-:Y:S01]  /*211d0*/  IADD3 R25, P3, PT, R25, R14.reuse, RZ ;  /* 0x0000000e19197210 */ /* 0x080fe20007f7e0ff */
[--C-:B------:R-:W-:Y:S01]  /*211e0*/  IMAD.X R3, R3, 0x1, R0.reuse, P4 ;  /* 0x0000000103037824 */ /* 0x100fe200020e0600 */
[----:B0-----:R-:W4:Y:S04]  /*211f0*/  LDL.LU R28, [R1+0x7f0] ;  /* 0x0007f000011c7983 */ /* 0x001f280000300800 */
[----:B------:R-:W-:Y:S01]  /*21200*/  STL [R1+0x840], R19 ;  /* 0x0008401301007387 */ /* 0x000fe20000100800 */
[----:B------:R-:W-:Y:S01]  /*21210*/  IADD3 R26, P4, PT, R26, R14, RZ ;  /* 0x0000000e1a1a7210 */ /* 0x000fe20007f9e0ff */
[----:B------:R-:W-:-:S02]  /*21220*/  IMAD.X R27, R27, 0x1, R0, P5 ;  /* 0x000000011b1b7824 */ /* 0x000fc400028e0600 */
[----:B------:R0:W-:Y:S04]  /*21230*/  STL [R1+0x830], R3 ;  /* 0x0008300301007387 */ /* 0x0001e80000100800 */
[----:B------:R-:W-:Y:S01]  /*21240*/  STL [R1+0x838], R24 ;  /* 0x0008381801007387 */ /* 0x000fe20000100800 */
[----:B------:R-:W-:-:S03]  /*21250*/  IADD3 R15, P5, PT, R15, R14, RZ ;  /* 0x0000000e0f0f7210 */ /* 0x000fc60007fbe0ff */
[----:B0-----:R-:W4:Y:S04]  /*21260*/  LDL.LU R3, [R1+0x7c4] ;  /* 0x0007c40001037983 */ /* 0x001f280000300800 */
[----:B------:R-:W-:Y:S04]  /*21270*/  STL [R1+0x80c], R25 ;  /* 0x00080c1901007387 */ /* 0x000fe80000100800 */
[----:B------:R-:W-:Y:S04]  /*21280*/  STL [R1+0x804], R26 ;  /* 0x0008041a01007387 */ /* 0x000fe80000100800 */
[----:B------:R-:W-:Y:S04]  /*21290*/  STL [R1+0x828], R27 ;  /* 0x0008281b01007387 */ /* 0x000fe80000100800 */
[----:B------:R-:W-:Y:S01]  /*212a0*/  STL [R1+0x7fc], R15 ;  /* 0x0007fc0f01007387 */ /* 0x000fe20000100800 */
[----:B---3--:R-:W-:-:S02]  /*212b0*/  IMAD.X R11, R11, 0x1, R0, P6 ;  /* 0x000000010b0b7824 */ /* 0x008fc400030e0600 */
[----:B------:R-:W-:Y:S01]  /*212c0*/  IMAD.X R17, R17, 0x1, R0, P1 ;  /* 0x0000000111117824 */ /* 0x000fe200008e0600 */
[-C--:B------:R-:W-:Y:S02]  /*212d0*/  IADD3 R10, P6, PT, R10, R14.reuse, RZ ;  /* 0x0000000e0a0a7210 */ /* 0x080fe40007fde0ff */
[----:B------:R-:W-:Y:S01]  /*212e0*/  STL [R1+0x820], R11 ;  /* 0x0008200b01007387 */ /* 0x000fe20000100800 */
[----:B------:R-:W-:-:S05]  /*212f0*/  IADD3 R2, P1, PT, R2, R14, RZ ;  /* 0x0000000e02027210 */ /* 0x000fca0007f3e0ff */
[----:B------:R0:W-:Y:S04]  /*21300*/  STL [R1+0x7ec], R2 ;  /* 0x0007ec0201007387 */ /* 0x0001e80000100800 */
[----:B------:R-:W-:Y:S04]  /*21310*/  STL [R1+0x7f4], R10 ;  /* 0x0007f40a01007387 */ /* 0x000fe80000100800 */
[----:B0-----:R-:W3:Y:S01]  /*21320*/  LDL.LU R2, [R1+0x7e8] ;  /* 0x0007e80001027983 */ /* 0x001ee20000300800 */
[--C-:B------:R-:W-:Y:S01]  /*21330*/  IMAD.X R16, R16, 0x1, R0.reuse, P2 ;  /* 0x0000000110107824 */ /* 0x100fe200010e0600 */
[-C--:B------:R-:W-:Y:S01]  /*21340*/  IADD3 R9, P2, PT, R9, R14.reuse, RZ ;  /* 0x0000000e09097210 */ /* 0x080fe20007f5e0ff */
[----:B------:R-:W-:Y:S01]  /*21350*/  IMAD.X R8, R8, 0x1, R0, P3 ;  /* 0x0000000108087824 */ /* 0x000fe200018e0600 */
[----:B------:R-:W-:Y:S01]  /*21360*/  STL [R1+0x818], R17 ;  /* 0x0008181101007387 */ /* 0x000fe20000100800 */
[----:B--2---:R-:W-:-:S03]  /*21370*/  IADD3 R13, P3, PT, R13, R14, RZ ;  /* 0x0000000e0d0d7210 */ /* 0x004fc60007f7e0ff */
[----:B------:R-:W-:Y:S04]  /*21380*/  STL [R1+0x810], R16 ;  /* 0x0008101001007387 */ /* 0x000fe80000100800 */
[----:B------:R-:W-:Y:S01]  /*21390*/  STL [R1+0x7e4], R9 ;  /* 0x0007e40901007387 */ /* 0x000fe20000100800 */
[----:B------:R-:W-:Y:S01]  /*213a0*/  IMAD.X R4, R4, 0x1, R0, P4 ;  /* 0x0000000104047824 */ /* 0x000fe200020e0600 */
[----:B----4-:R-:W-:-:S04]  /*213b0*/  IADD3 R12, P4, PT, R12, R14, RZ ;  /* 0x0000000e0c0c7210 */ /* 0x010fc80007f9e0ff */
[----:B------:R0:W-:Y:S04]  /*213c0*/  STL [R1+0x800], R4 ;  /* 0x0008000401007387 */ /* 0x0001e80000100800 */
[----:B------:R-:W-:Y:S01]  /*213d0*/  STL [R1+0x808], R8 ;  /* 0x0008080801007387 */ /* 0x000fe20000100800 */
[----:B------:R-:W-:-:S03]  /*213e0*/  IMAD.X R5, R5, 0x1, R0, P5 ;  /* 0x0000000105057824 */ /* 0x000fc600028e0600 */
[----:B0-----:R-:W2:Y:S04]  /*213f0*/  LDL.LU R4, [R1+0x7bc] ;  /* 0x0007bc0001047983 */ /* 0x001ea80000300800 */
        /* <DEDUP_REMOVED lines=14> */
[----:B------:R-:W4:Y:S01]  /*214e0*/  LDL.LU R24, [R1+0x794] ;  /* 0x0007940001187983 */ /* 0x000f220000300800 */
[----:B------:R-:W-:-:S03]  /*214f0*/  IMAD.X R28, R28, 0x1, R0, P6 ;  /* 0x000000011c1c7824 */ /* 0x000fc600030e0600 */
[----:B------:R-:W4:Y:S04]  /*21500*/  LDL.LU R25, [R1+0x7b8] ;  /* 0x0007b80001197983 */ /* 0x000f280000300800 */
[----:B------:R0:W-:Y:S01]  /*21510*/  STL [R1+0x7f0], R28 ;  /* 0x0007f01c01007387 */ /* 0x0001e20000100800 */
[----:B------:R-:W-:-:S03]  /*21520*/  IADD3 R3, P6, PT, R3, R14, RZ ;  /* 0x0000000e03037210 */ /* 0x000fc60007fde0ff */
[----:B0-----:R-:W4:Y:S04]  /*21530*/  LDL.LU R28, [R1+0x78c] ;  /* 0x00078c00011c7983 */ /* 0x001f280000300800 */
[----:B------:R-:W4:Y:S04]  /*21540*/  LDL.LU R26, [R1+0x7b0] ;  /* 0x0007b000011a7983 */ /* 0x000f280000300800 */
[----:B------:R-:W4:Y:S04]  /*21550*/  LDL.LU R27, [R1+0x784] ;  /* 0x00078400011b7983 */ /* 0x000f280000300800 */
[----:B------:R-:W4:Y:S04]  /*21560*/  LDL.LU R15, [R1+0x7a8] ;  /* 0x0007a800010f7983 */ /* 0x000f280000300800 */
[----:B------:R0:W-:Y:S04]  /*21570*/  STL [R1+0x7c4], R3 ;  /* 0x0007c40301007387 */ /* 0x0001e80000100800 */
[----:B------:R-:W4:Y:S04]  /*21580*/  LDL.LU R11, [R1+0x77c] ;  /* 0x00077c00010b7983 */ /* 0x000f280000300800 */
[----:B------:R-:W4:Y:S04]  /*21590*/  LDL.LU R10, [R1+0x7a0] ;  /* 0x0007a000010a7983 */ /* 0x000f280000300800 */
[----:B------:R-:W4:Y:S04]  /*215a0*/  LDL.LU R17, [R1+0x774] ;  /* 0x0007740001117983 */ /* 0x000f280000300800 */
[----:B0-----:R-:W4:Y:S04]  /*215b0*/  LDL.LU R3, [R1+0x798] ;  /* 0x0007980001037983 */ /* 0x001f280000300800 */
[----:B------:R-:W4:Y:S04]  /*215c0*/  LDL.LU R16, [R1+0x76c] ;  /* 0x00076c0001107983 */ /* 0x000f280000300800 */
[----:B------:R-:W4:Y:S04]  /*215d0*/  LDL.LU R9, [R1+0x790] ;  /* 0x0007900001097983 */ /* 0x000f280000300800 */
[----:B------:R-:W4:Y:S01]  /*215e0*/  LDL.LU R8, [R1+0x764] ;  /* 0x0007640001087983 */ /* 0x000f220000300800 */
[----:B---3--:R-:W-:-:S05]  /*215f0*/  IMAD.X R2, R2, 0x1, R0, P1 ;  /* 0x0000000102027824 */ /* 0x008fca00008e0600 */
[----:B------:R0:W-:Y:S04]  /*21600*/  STL [R1+0x7e8], R2 ;  /* 0x0007e80201007387 */ /* 0x0001e80000100800 */
[----:B------:R-:W3:Y:S04]  /*21610*/  LDL.LU R13, [R1+0x788] ;  /* 0x00078800010d7983 */ /* 0x000ee80000300800 */
[----:B0-----:R-:W3:Y:S04]  /*21620*/  LDL.LU R2, [R1+0x75c] ;  /* 0x00075c0001027983 */ /* 0x001ee80000300800 */
[----:B------:R-:W3:Y:S04]  /*21630*/  LDL.LU R12, [R1+0x780] ;  /* 0x00078000010c7983 */ /* 0x000ee80000300800 */
[----:B------:R-:W3:Y:S01]  /*21640*/  LDL.LU R5, [R1+0x754] ;  /* 0x0007540001057983 */ /* 0x000ee20000300800 */
[-C--:B--2---:R-:W-:Y:S01]  /*21650*/  IADD3 R4, P1, PT, R4, R14.reuse, RZ ;  /* 0x0000000e04047210 */ /* 0x084fe20007f3e0ff */
[----:B----4-:R-:W-:Y:S01]  /*21660*/  IMAD.X R7, R7, 0x1, R0, P2 ;  /* 0x0000000107077824 */ /* 0x010fe200010e0600 */
[----:B------:R-:W-:-:S03]  /*21670*/  IADD3 R6, P2, PT, R6, R14, RZ ;  /* 0x0000000e06067210 */ /* 0x000fc60007f5e0ff */
[----:B------:R0:W-:Y:S01]  /*21680*/  STL [R1+0x7bc], R4 ;  /* 0x0007bc0401007387 */ /* 0x0001e20000100800 */
[--C-:B------:R-:W-:Y:S01]  /*21690*/  IMAD.X R20, R20, 0x1, R0.reuse, P3 ;  /* 0x0000000114147824 */ /* 0x100fe200018e0600 */
[-C--:B------:R-:W-:Y:S01]  /*216a0*/  IADD3 R21, P3, PT, R21, R14.reuse, RZ ;  /* 0x0000000e15157210 */ /* 0x080fe20007f7e0ff */
[--C-:B------:R-:W-:Y:S01]  /*216b0*/  IMAD.X R22, R22, 0x1, R0.reuse, P4 ;  /* 0x0000000116167824 */ /* 0x100fe200020e0600 */
[----:B------:R-:W-:Y:S01]  /*216c0*/  IADD3 R23, P4, PT, R23, R14, RZ ;  /* 0x0000000e17177210 */ /* 0x000fe20007f9e0ff */
[--C-:B------:R-:W-:Y:S01]  /*216d0*/  IMAD.X R18, R18, 0x1, R0.reuse, P5 ;  /* 0x0000000112127824 */ /* 0x100fe200028e0600 */
[----:B0-----:R-:W2:Y:S04]  /*216e0*/  LDL.LU R4, [R1+0x778] ;  /* 0x0007780001047983 */ /* 0x001ea80000300800 */
[----:B------:R-:W-:Y:S04]  /*216f0*/  STL [R1+0x7e0], R7 ;  /* 0x0007e00701007387 */ /* 0x000fe80000100800 */
[----:B------:R-:W-:Y:S01]  /*21700*/  STL [R1+0x7b4], R6 ;  /* 0x0007b40601007387 */ /* 0x000fe20000100800 */
[----:B------:R-:W-:-:S03]  /*21710*/  IMAD.X R29, R29, 0x1, R0, P6 ;  /* 0x000000011d1d7824 */ /* 0x000fc600030e0600 */
[----:B------:R-:W-:Y:S04]  /*21720*/  STL [R1+0x7d8], R20 ;  /* 0x0007d81401007387 */ /* 0x000fe80000100800 */
[----:B------:R-:W-:Y:S01]  /*21730*/  STL [R1+0x7ac], R21 ;  /* 0x0007ac1501007387 */ /* 0x000fe20000100800 */
[----:B------:R-:W-:-:S03]  /*21740*/  IADD3 R19, P5, PT, R19, R14, RZ ;  /* 0x0000000e13137210 */ /* 0x000fc60007fbe0ff */
[----:B------:R-:W-:Y:S01]  /*21750*/  STL [R1+0x7d0], R22 ;  /* 0x0007d01601007387 */ /* 0x000fe20000100800 */
[----:B------:R-:W-:-:S03]  /*21760*/  IMAD.X R25, R25, 0x1, R0, P1 ;  /* 0x0000000119197824 */ /* 0x000fc600008e0600 */
[----:B------:R-:W-:Y:S04]  /*21770*/  STL [R1+0x7a4], R23 ;  /* 0x0007a41701007387 */ /* 0x000fe80000100800 */
[----:B------:R0:W-:Y:S01]  /*21780*/  STL [R1+0x7c0], R29 ;  /* 0x0007c01d01007387 */ /* 0x0001e20000100800 */
[----:B------:R-:W-:-:S03]  /*21790*/  IADD3 R24, P6, PT, R24, R14, RZ ;  /* 0x0000000e18187210 */ /* 0x000fc60007fde0ff */
[----:B------:R-:W-:Y:S01]  /*217a0*/  STL [R1+0x7c8], R18 ;  /* 0x0007c81201007387 */ /* 0x000fe20000100800 */
[----:B------:R-:W-:-:S03]  /*217b0*/  IADD3 R28, P1, PT, R28, R14, RZ ;  /* 0x0000000e1c1c7210 */ /* 0x000fc60007f3e0ff */
[----:B0-----:R-:W4:Y:S04]  /*217c0*/  LDL.LU R29, [R1+0x74c] ;  /* 0x00074c00011d7983 */ /* 0x001f280000300800 */
[----:B------:R-:W-:Y:S01]  /*217d0*/  STL [R1+0x79c], R19 ;  /* 0x00079c1301007387 */ /* 0x000fe20000100800 */
[--C-:B------:R-:W-:Y:S01]  /*217e0*/  IMAD.X R26, R26, 0x1, R0.reuse, P2 ;  /* 0x000000011a1a7824 */ /* 0x100fe200010e0600 */
[-C--:B------:R-:W-:Y:S02]  /*217f0*/  IADD3 R27, P2, PT, R27, R14.reuse, RZ ;  /* 0x0000000e1b1b7210 */ /* 0x080fe40007f5e0ff */
[----:B------:R0:W-:Y:S04]  /*21800*/  STL [R1+0x78c], R28 ;  /* 0x00078c1c01007387 */ /* 0x0001e80000100800 */
[----:B------:R-:W-:Y:S01]  /*21810*/  STL [R1+0x794], R24 ;  /* 0x0007941801007387 */ /* 0x000fe20000100800 */
[--C-:B------:R-:W-:Y:S01]  /*21820*/  IMAD.X R15, R15, 0x1, R0.reuse, P3 ;  /* 0x000000010f0f7824 */ /* 0x100fe200018e0600 */
[-C--:B------:R-:W-:Y:S01]  /*21830*/  IADD3 R11, P3, PT, R11, R14.reuse, RZ ;  /* 0x0000000e0b0b7210 */ /* 0x080fe20007f7e0ff */
[--C-:B------:R-:W-:Y:S01]  /*21840*/  IMAD.X R10, R10, 0x1, R0.reuse, P4 ;  /* 0x000000010a0a7824 */ /* 0x100fe200020e0600 */
[-C--:B------:R-:W-:Y:S01]  /*21850*/  IADD3 R17, P4, PT, R17, R14.reuse, RZ ;  /* 0x0000000e11117210 */ /* 0x080fe20007f9e0ff */
[----:B------:R-:W-:Y:S01]  /*21860*/  IMAD.X R3, R3, 0x1, R0, P5 ;  /* 0x0000000103037824 */ /* 0x000fe200028e0600 */
[----:B0-----:R-:W4:Y:S04]  /*21870*/  LDL.LU R28, [R1+0x770] ;  /* 0x00077000011c7983 */ /* 0x001f280000300800 */
[----:B------:R-:W-:Y:S04]  /*21880*/  STL [R1+0x7b8], R25 ;  /* 0x0007b81901007387 */ /* 0x000fe80000100800 */
[----:B------:R-:W-:Y:S04]  /*21890*/  STL [R1+0x7b0], R26 ;  /* 0x0007b01a01007387 */ /* 0x000fe80000100800 */
[----:B------:R-:W-:Y:S04]  /*218a0*/  STL [R1+0x784], R27 ;  /* 0x0007841b01007387 */ /* 0x000fe80000100800 */
[----:B------:R-:W-:Y:S04]  /*218b0*/  STL [R1+0x7a8], R15 ;  /* 0x0007a80f01007387 */ /* 0x000fe80000100800 */
[----:B------:R-:W-:Y:S01]  /*218c0*/  STL [R1+0x77c], R11 ;  /* 0x00077c0b01007387 */ /* 0x000fe20000100800 */
[----:B------:R-:W-:-:S03]  /*218d0*/  IADD3 R16, P5, PT, R16, R14, RZ ;  /* 0x0000000e10107210 */ /* 0x000fc60007fbe0ff */
[----:B------:R0:W-:Y:S01]  /*218e0*/  STL [R1+0x798], R3 ;  /* 0x0007980301007387 */ /* 0x0001e20000100800 */
[----:B------:R-:W-:-:S03]  /*218f0*/  IMAD.X R9, R9, 0x1, R0, P6 ;  /* 0x0000000109097824 */ /* 0x000fc600030e0600 */
[----:B------:R-:W-:Y:S01]  /*21900*/  STL [R1+0x7a0], R10 ;  /* 0x0007a00a01007387 */ /* 0x000fe20000100800 */
[----:B------:R-:W-:-:S03]  /*21910*/  IADD3 R8, P6, PT, R8, R14, RZ ;  /* 0x0000000e08087210 */ /* 0x000fc60007fde0ff */
[----:B0-----:R-:W4:Y:S04]  /*21920*/  LDL.LU R3, [R1+0x744] ;  /* 0x0007440001037983 */ /* 0x001f280000300800 */
[----:B------:R-:W-:Y:S04]  /*21930*/  STL [R1+0x774], R17 ;  /* 0x0007741101007387 */ /* 0x000fe80000100800 */
[----:B------:R-:W-:Y:S04]  /*21940*/  STL [R1+0x76c], R16 ;  /* 0x00076c1001007387 */ /* 0x000fe80000100800 */
[----:B------:R-:W-:Y:S01]  /*21950*/  STL [R1+0x790], R9 ;  /* 0x0007900901007387 */ /* 0x000fe20000100800 */
[----:B---3--:R-:W-:Y:S01]  /*21960*/  IMAD.X R13, R13, 0x1, R0, P1 ;  /* 0x000000010d0d7824 */ /* 0x008fe200008e0600 */
[----:B------:R-:W-:-:S05]  /*21970*/  IADD3 R2, P1, PT, R2, R14, RZ ;  /* 0x0000000e02027210 */ /* 0x000fca0007f3e0ff */
[----:B------:R0:W-:Y:S04]  /*21980*/  STL [R1+0x75c], R2 ;  /* 0x00075c0201007387 */ /* 0x0001e80000100800 */
[----:B------:R-:W-:Y:S04]  /*21990*/  STL [R1+0x764], R8 ;  /* 0x0007640801007387 */ /* 0x000fe80000100800 */
[----:B0-----:R-:W3:Y:S01]  /*219a0*/  LDL.LU R2, [R1+0x768] ;  /* 0x0007680001027983 */ /* 0x001ee20000300800 */
[----:B------:R-:W-:Y:S01]  /*219b0*/  IMAD.X R12, R12, 0x1, R0, P2 ;  /* 0x000000010c0c7824 */ /* 0x000fe200010e0600 */
[----:B------:R-:W-:-:S02]  /*219c0*/  IADD3 R5, P2, PT, R5, R14, RZ ;  /* 0x0000000e05057210 */ /* 0x000fc40007f5e0ff */
[----:B------:R-:W-:Y:S04]  /*219d0*/  STL [R1+0x788], R13 ;  /* 0x0007880d01007387 */ /* 0x000fe80000100800 */
[----:B------:R-:W3:Y:S04]  /*219e0*/  LDL.LU R7, [R1+0x73c] ;  /* 0x00073c0001077983 */ /* 0x000ee80000300800 */
[----:B------:R-:W-:Y:S04]  /*219f0*/  STL [R1+0x780], R12 ;  /* 0x0007800c01007387 */ /* 0x000fe80000100800 */
[----:B------:R-:W3:Y:S04]  /*21a00*/  LDL.LU R6, [R1+0x760] ;  /* 0x0007600001067983 */ /* 0x000ee80000300800 */
[----:B------:R-:W-:Y:S04]  /*21a10*/  STL [R1+0x754], R5 ;  /* 0x0007540501007387 */ /* 0x000fe80000100800 */
[----:B------:R-:W3:Y:S01]  /*21a20*/  LDL.LU R20, [R1+0x734] ;  /* 0x0007340001147983 */ /* 0x000ee20000300800 */
[----:B--2---:R-:W-:-:S05]  /*21a30*/  IMAD.X R4, R4, 0x1, R0, P3 ;  /* 0x0000000104047824 */ /* 0x004fca00018e0600 */
[----:B------:R0:W-:Y:S04]  /*21a40*/  STL [R1+0x778], R4 ;  /* 0x0007780401007387 */ /* 0x0001e80000100800 */
[----:B------:R-:W2:Y:S04]  /*21a50*/  LDL.LU R21, [R1+0x758] ;  /* 0x0007580001157983 */ /* 0x000ea80000300800 */
[----:B------:R-:W2:Y:S04]  /*21a60*/  LDL.LU R22, [R1+0x72c] ;  /* 0x00072c0001167983 */ /* 0x000ea80000300800 */
[----:B------:R-:W2:Y:S04]  /*21a70*/  LDL.LU R23, [R1+0x750] ;  /* 0x0007500001177983 */ /* 0x000ea80000300800 */
[----:B------:R-:W2:Y:S04]  /*21a80*/  LDL.LU R18, [R1+0x724] ;  /* 0x0007240001127983 */ /* 0x000ea80000300800 */
[----:B------:R-:W2:Y:S04]  /*21a90*/  LDL.LU R19, [R1+0x748] ;  /* 0x0007480001137983 */ /* 0x000ea80000300800 */
[----:B0-----:R-:W2:Y:S04]  /*21aa0*/  LDL.LU R4, [R1+0x71c] ;  /* 0x00071c0001047983 */ /* 0x001ea80000300800 */
[----:B------:R-:W2:Y:S04]  /*21ab0*/  LDL.LU R24, [R1+0x740] ;  /* 0x0007400001187983 */ /* 0x000ea80000300800 */
[----:B------:R-:W2:Y:S01]  /*21ac0*/  LDL.LU R25, [R1+0x714] ;  /* 0x0007140001197983 */ /* 0x000ea20000300800 */
[----:B----4-:R-:W-:-:S05]  /*21ad0*/  IADD3 R29, P3, PT, R29, R14, RZ ;  /* 0x0000000e1d1d7210 */ /* 0x010fca0007f7e0ff */
[----:B------:R0:W-:Y:S01]  /*21ae0*/  STL [R1+0x74c], R29 ;  /* 0x00074c1d01007387 */ /* 0x0001e20000100800 */
[----:B------:R-:W-:-:S03]  /*21af0*/  IMAD.X R28, R28, 0x1, R0, P4 ;  /* 0x000000011c1c7824 */ /* 0x000fc600020e0600 */
        /* <DEDUP_REMOVED lines=9> */
[----:B------:R-:W4:Y:S01]  /*21b90*/  LDL.LU R16, [R1+0x718] ;  /* 0x0007180001107983 */ /* 0x000f220000300800 */
[----:B------:R-:W-:-:S03]  /*21ba0*/  IADD3 R3, P4, PT, R3, R14, RZ ;  /* 0x0000000e03037210 */ /* 0x000fc60007f9e0ff */
[----:B------:R-:W4:Y:S04]  /*21bb0*/  LDL.LU R9, [R1+0x6ec] ;  /* 0x0006ec0001097983 */ /* 0x000f280000300800 */
[----:B------:R-:W4:Y:S04]  /*21bc0*/  LDL.LU R8, [R1+0x710] ;  /* 0x0007100001087983 */ /* 0x000f280000300800 */
[----:B------:R0:W-:Y:S04]  /*21bd0*/  STL [R1+0x744], R3 ;  /* 0x0007440301007387 */ /* 0x0001e80000100800 */
[----:B------:R-:W4:Y:S04]  /*21be0*/  LDL.LU R13, [R1+0x6e4] ;  /* 0x0006e400010d7983 */ /* 0x000f280000300800 */
[----:B0-----:R-:W4:Y:S04]  /*21bf0*/  LDL.LU R3, [R1+0x708] ;  /* 0x0007080001037983 */ /* 0x001f280000300800 */
[----:B------:R-:W4:Y:S04]  /*21c00*/  LDL.LU R12, [R1+0x6dc] ;  /* 0x0006dc00010c7983 */ /* 0x000f280000300800 */
[----:B------:R-:W4:Y:S01]  /*21c10*/  LDL.LU R5, [R1+0x700] ;  /* 0x0007000001057983 */ /* 0x000f220000300800 */
[----:B---3--:R-:W-:-:S05]  /*21c20*/  IMAD.X R2, R2, 0x1, R0, P5 ;  /* 0x0000000102027824 */ /* 0x008fca00028e0600 */
[----:B------:R0:W-:Y:S04]  /*21c30*/  STL [R1+0x768], R2 ;  /* 0x0007680201007387 */ /* 0x0001e80000100800 */
[----:B0-----:R-:W3:Y:S01]  /*21c40*/  LDL.LU R2, [R1+0x6d4] ;  /* 0x0006d40001027983 */ /* 0x001ee20000300800 */
[-C--:B------:R-:W-:Y:S01]  /*21c50*/  IADD3 R7, P5, PT, R7, R14.reuse, RZ ;  /* 0x0000000e07077210 */ /* 0x080fe20007fbe0ff */
[--C-:B------:R-:W-:Y:S01]  /*21c60*/  IMAD.X R6, R6, 0x1, R0.reuse, P6 ;  /* 0x0000000106067824 */ /* 0x100fe200030e0600 */
[-C--:B------:R-:W-:Y:S01]  /*21c70*/  IADD3 R20, P6, PT, R20, R14.reuse, RZ ;  /* 0x0000000e14147210 */ /* 0x080fe20007fde0ff */
[--C-:B--2---:R-:W-:Y:S01]  /*21c80*/  IMAD.X R21, R21, 0x1, R0.reuse, P1 ;  /* 0x0000000115157824 */ /* 0x104fe200008e0600 */
[----:B------:R-:W-:Y:S01]  /*21c90*/  IADD3 R22, P1, PT, R22, R14, RZ ;  /* 0x0000000e16167210 */ /* 0x000fe20007f3e0ff */
[----:B------:R-:W-:Y:S01]  /*21ca0*/  STL [R1+0x73c], R7 ;  /* 0x00073c0701007387 */ /* 0x000fe20000100800 */
[----:B------:R-:W-:-:S02]  /*21cb0*/  IMAD.X R23, R23, 0x1, R0, P2 ;  /* 0x0000000117177824 */ /* 0x000fc400010e0600 */
[--C-:B------:R-:W-:Y:S01]  /*21cc0*/  IMAD.X R19, R19, 0x1, R0.reuse, P3 ;  /* 0x0000000113137824 */ /* 0x100fe200018e0600 */
[----:B------:R-:W-:Y:S04]  /*21cd0*/  STL [R1+0x760], R6 ;  /* 0x0007600601007387 */ /* 0x000fe80000100800 */
[----:B------:R-:W-:Y:S01]  /*21ce0*/  STL [R1+0x734], R20 ;  /* 0x0007341401007387 */ /* 0x000fe20000100800 */
[-C--:B------:R-:W-:Y:S02]  /*21cf0*/  IADD3 R18, P2, PT, R18, R14.reuse, RZ ;  /* 0x0000000e12127210 */ /* 0x080fe40007f5e0ff */
[----:B------:R-:W-:Y:S01]  /*21d00*/  IADD3 R4, P3, PT, R4, R14, RZ ;  /* 0x0000000e04047210 */ /* 0x000fe20007f7e0ff */
[----:B------:R-:W-:Y:S04]  /*21d10*/  STL [R1+0x758], R21 ;  /* 0x0007581501007387 */ /* 0x000fe80000100800 */
[----:B------:R-:W-:Y:S04]  /*21d20*/  STL [R1+0x72c], R22 ;  /* 0x00072c1601007387 */ /* 0x000fe80000100800 */
[----:B------:R-:W-:Y:S01]  /*21d30*/  STL [R1+0x750], R23 ;  /* 0x0007501701007387 */ /* 0x000fe20000100800 */
[----:B------:R-:W-:-:S03]  /*21d40*/  IMAD.X R24, R24, 0x1, R0, P4 ;  /* 0x0000000118187824 */ /* 0x000fc600020e0600 */
[----:B------:R0:W-:Y:S04]  /*21d50*/  STL [R1+0x71c], R4 ;  /* 0x00071c0401007387 */ /* 0x0001e80000100800 */
[----:B------:R-:W-:Y:S01]  /*21d60*/  STL [R1+0x724], R18 ;  /* 0x0007241201007387 */ /* 0x000fe20000100800 */
[----:B------:R-:W-:-:S03]  /*21d70*/  IADD3 R25, P4, PT, R25, R14, RZ ;  /* 0x0000000e19197210 */ /* 0x000fc60007f9e0ff */
[----:B0-----:R-:W2:Y:S04]  /*21d80*/  LDL.LU R4, [R1+0x6f8] ;  /* 0x0006f80001047983 */ /* 0x001ea80000300800 */
[----:B------:R-:W-:Y:S01]  /*21d90*/  STL [R1+0x748], R19 ;  /* 0x0007481301007387 */ /* 0x000fe20000100800 */
[--C-:B----4-:R-:W-:Y:S01]  /*21da0*/  IMAD.X R29, R29, 0x1, R0.reuse, P5 ;  /* 0x000000011d1d7824 */ /* 0x110fe200028e0600 */
[-C--:B------:R-:W-:Y:S01]  /*21db0*/  IADD3 R26, P5, PT, R26, R14.reuse, RZ ;  /* 0x0000000e1a1a7210 */ /* 0x080fe20007fbe0ff */
        /* <DEDUP_REMOVED lines=8> */
[----:B0-----:R-:W4:Y:S04]  /*21e40*/  LDL.LU R29, [R1+0x6cc] ;  /* 0x0006cc00011d7983 */ /* 0x001f280000300800 */
        /* <DEDUP_REMOVED lines=10> */
[----:B------:R-:W-:Y:S01]  /*21ef0*/  IADD3 R13, P4, PT, R13, R14, RZ ;  /* 0x0000000e0d0d7210 */ /* 0x000fe20007f9e0ff */
[--C-:B------:R-:W-:Y:S01]  /*21f00*/  IMAD.X R3, R3, 0x1, R0.reuse, P5 ;  /* 0x0000000103037824 */ /* 0x100fe200028e0600 */
[----:B0-----:R-:W4:Y:S04]  /*21f10*/  LDL.LU R28, [R1+0x6f0] ;  /* 0x0006f000011c7983 */ /* 0x001f280000300800 */
[----:B------:R-:W-:Y:S04]  /*21f20*/  STL [R1+0x720], R17 ;  /* 0x0007201101007387 */ /* 0x000fe80000100800 */
[----:B------:R-:W-:Y:S01]  /*21f30*/  STL [R1+0x718], R16 ;  /* 0x0007181001007387 */ /* 0x000fe20000100800 */
[----:B------:R-:W-:-:S03]  /*21f40*/  IMAD.X R5, R5, 0x1, R0, P6 ;  /* 0x0000000105057824 */ /* 0x000fc600030e0600 */
[----:B------:R-:W-:Y:S04]  /*21f50*/  STL [R1+0x6ec], R9 ;  /* 0x0006ec0901007387 */ /* 0x000fe80000100800 */
[----:B------:R0:W-:Y:S01]  /*21f60*/  STL [R1+0x708], R3 ;  /* 0x0007080301007387 */ /* 0x0001e20000100800 */
[----:B------:R-:W-:-:S03]  /*21f70*/  IADD3 R12, P5, PT, R12, R14, RZ ;  /* 0x0000000e0c0c7210 */ /* 0x000fc60007fbe0ff */
[----:B------:R-:W-:Y:S04]  /*21f80*/  STL [R1+0x710], R8 ;  /* 0x0007100801007387 */ /* 0x000fe80000100800 */
[----:B0-----:R-:W4:Y:S04]  /*21f90*/  LDL.LU R3, [R1+0x6c4] ;  /* 0x0006c40001037983 */ /* 0x001f280000300800 */
[----:B------:R-:W-:Y:S01]  /*21fa0*/  STL [R1+0x6e4], R13 ;  /* 0x0006e40d01007387 */ /* 0x000fe20000100800 */
[----:B---3--:R-:W-:-:S05]  /*21fb0*/  IADD3 R2, P6, PT, R2, R14, RZ ;  /* 0x0000000e02027210 */ /* 0x008fca0007fde0ff */
[----:B------:R0:W-:Y:S04]  /*21fc0*/  STL [R1+0x6d4], R2 ;  /* 0x0006d40201007387 */ /* 0x0001e80000100800 */
[----:B------:R1:W-:Y:S04]  /*21fd0*/  STL [R1+0x6dc], R12 ;  /* 0x0006dc0c01007387 */ /* 0x0003e80000100800 */
[----:B0-----:R-:W3:Y:S04]  /*21fe0*/  LDL.LU R2, [R1+0x6e8] ;  /* 0x0006e80001027983 */ /* 0x001ee80000300800 */
[----:B------:R0:W-:Y:S04]  /*21ff0*/  STL [R1+0x700], R5 ;  /* 0x0007000501007387 */ /* 0x0001e80000100800 */
        /* <DEDUP_REMOVED lines=10> */
[----:B--2---:R-:W-:-:S03]  /*220a0*/  IMAD.X R4, R4, 0x1, R0, P1 ;  /* 0x0000000104047824 */ /* 0x004fc600008e0600 */
[----:B------:R-:W2:Y:S04]  /*220b0*/  LDL.LU R25, [R1+0x694] ;  /* 0x0006940001197983 */ /* 0x000ea80000300800 */
[----:B------:R0:W-:Y:S04]  /*220c0*/  STL [R1+0x6f8], R4 ;  /* 0x0006f80401007387 */ /* 0x0001e80000100800 */
[----:B------:R-:W2:Y:S04]  /*220d0*/  LDL.LU R27, [R1+0x6b8] ;  /* 0x0006b800011b7983 */ /* 0x000ea80000300800 */
[----:B------:R-:W2:Y:S04]  /*220e0*/  LDL.LU R15, [R1+0x68c] ;  /* 0x00068c00010f7983 */ /* 0x000ea80000300800 */
[----:B------:R-:W2:Y:S01]  /*220f0*/  LDL.LU R11, [R1+0x6b0] ;  /* 0x0006b000010b7983 */ /* 0x000ea20000300800 */
[----:B----4-:R-:W-:-:S05]  /*22100*/  IADD3 R29, P1, PT, R29, R14, RZ ;  /* 0x0000000e1d1d7210 */ /* 0x010fca0007f3e0ff */
[----:B------:R4:W-:Y:S04]  /*22110*/  STL [R1+0x6cc], R29 ;  /* 0x0006cc1d01007387 */ /* 0x0009e80000100800 */
[----:B------:R-:W2:Y:S04]  /*22120*/  LDL.LU R10, [R1+0x684] ;  /* 0x00068400010a7983 */ /* 0x000ea80000300800 */
[----:B------:R-:W2:Y:S04]  /*22130*/  LDL.LU R17, [R1+0x6a8] ;  /* 0x0006a80001117983 */ /* 0x000ea80000300800 */
[----:B------:R-:W2:Y:S04]  /*22140*/  LDL.LU R16, [R1+0x67c] ;  /* 0x00067c0001107983 */ /* 0x000ea80000300800 */
[----:B------:R-:W2:Y:S04]  /*22150*/  LDL.LU R9, [R1+0x6a0] ;  /* 0x0006a00001097983 */ /* 0x000ea80000300800 */
[----:B------:R-:W2:Y:S04]  /*22160*/  LDL.LU R8, [R1+0x698] ;  /* 0x0006980001087983 */ /* 0x000ea80000300800 */
[----:B------:R-:W2:Y:S04]  /*22170*/  LDL.LU R13, [R1+0x66c] ;  /* 0x00066c00010d7983 */ /* 0x000ea80000300800 */
[----:B-1----:R-:W2:Y:S01]  /*22180*/  LDL.LU R12, [R1+0x690] ;  /* 0x00069000010c7983 */ /* 0x002ea20000300800 */
[----:B------:R-:W-:-:S05]  /*22190*/  IMAD.X R28, R28, 0x1, R0, P2 ;  /* 0x000000011c1c7824 */ /* 0x000fca00010e0600 */
[----:B------:R1:W-:Y:S04]  /*221a0*/  STL [R1+0x6f0], R28 ;  /* 0x0006f01c01007387 */ /* 0x0003e80000100800 */
[----:B0-----:R-:W2:Y:S04]  /*221b0*/  LDL.LU R5, [R1+0x664] ;  /* 0x0006640001057983 */ /* 0x001ea80000300800 */
[----:B------:R-:W2:Y:S04]  /*221c0*/  LDL.LU R4, [R1+0x688] ;  /* 0x0006880001047983 */ /* 0x000ea80000300800 */
[----:B----4-:R-:W4:Y:S01]  /*221d0*/  LDL.LU R29, [R1+0x65c] ;  /* 0x00065c00011d7983 */ /* 0x010f220000300800 */
[----:B------:R-:W-:-:S03]  /*221e0*/  IADD3 R3, P2, PT, R3, R14, RZ ;  /* 0x0000000e03037210 */ /* 0x000fc60007f5e0ff */
[----:B-1----:R-:W4:Y:S04]  /*221f0*/  LDL.LU R28, [R1+0x680] ;  /* 0x00068000011c7983 */ /* 0x002f280000300800 */
[----:B------:R0:W-:Y:S04]  /*22200*/  STL [R1+0x6c4], R3 ;  /* 0x0006c40301007387 */ /* 0x0001e80000100800 */
[----:B0-----:R-:W4:Y:S01]  /*22210*/  LDL.LU R3, [R1+0x654] ;  /* 0x0006540001037983 */ /* 0x001f220000300800 */
[----:B---3--:R-:W-:-:S05]  /*22220*/  IMAD.X R2, R2, 0x1, R0, P3 ;  /* 0x0000000102027824 */ /* 0x008fca00018e0600 */
[----:B------:R0:W-:Y:S04]  /*22230*/  STL [R1+0x6e8], R2 ;  /* 0x0006e80201007387 */ /* 0x0001e80000100800 */
[----:B0-----:R-:W3:Y:S01]  /*22240*/  LDL.LU R2, [R1+0xc30] ;  /* 0x000c300001027983 */ /* 0x001ee20000300800 */
[-C--:B------:R-:W-:Y:S01]  /*22250*/  IADD3 R7, P3, PT, R7, R14.reuse, RZ ;  /* 0x0000000e07077210 */ /* 0x080fe20007f7e0ff */
[--C-:B------:R-:W-:Y:S01]  /*22260*/  IMAD.X R6, R6, 0x1, R0.reuse, P4 ;  /* 0x0000000106067824 */ /* 0x100fe200020e0600 */
[-C--:B------:R-:W-:Y:S01]  /*22270*/  IADD3 R20, P4, PT, R20, R14.reuse, RZ ;  /* 0x0000000e14147210 */ /* 0x080fe20007f9e0ff */
[--C-:B------:R-:W-:Y:S01]  /*22280*/  IMAD.X R21, R21, 0x1, R0.reuse, P5 ;  /* 0x0000000115157824 */ /* 0x100fe200028e0600 */
[----:B------:R-:W-:Y:S01]  /*22290*/  IADD3 R22, P5, PT, R22, R14, RZ ;  /* 0x0000000e16167210 */ /* 0x000fe20007fbe0ff */
[----:B------:R-:W-:Y:S01]  /*222a0*/  STL [R1+0x6bc], R7 ;  /* 0x0006bc0701007387 */ /* 0x000fe20000100800 */
[----:B------:R-:W-:-:S03]  /*222b0*/  IMAD.X R26, R26, 0x1, R0, P1 ;  /* 0x000000011a1a7824 */ /* 0x000fc600008e0600 */
[----:B------:R-:W-:Y:S04]  /*222c0*/  STL [R1+0x6e0], R6 ;  /* 0x0006e00601007387 */ /* 0x000fe80000100800 */
[----:B------:R-:W-:Y:S04]  /*222d0*/  STL [R1+0x6b4], R20 ;  /* 0x0006b41401007387 */ /* 0x000fe80000100800 */
[----:B------:R-:W-:Y:S04]  /*222e0*/  STL [R1+0x6d8], R21 ;  /* 0x0006d81501007387 */ /* 0x000fe80000100800 */
[----:B------:R-:W-:Y:S04]  /*222f0*/  STL [R1+0x6ac], R22 ;  /* 0x0006ac1601007387 */ /* 0x000fe80000100800 */
[----:B------:R0:W-:Y:S02]  /*22300*/  STL [R1+0x6c8], R26 ;  /* 0x0006c81a01007387 */ /* 0x0001e40000100800 */
[----:B0-----:R-:W0:Y:S01]  /*22310*/  LDC R26, c[0x0][0x3ac] ;  /* 0x0000eb00ff1a7b82 */ /* 0x001e220000000800 */
[----:B------:R-:W-:Y:S01]  /*22320*/  IMAD.X R23, R23, 0x1, R0, P6 ;  /* 0x0000000117177824 */ /* 0x000fe200030e0600 */
[----:B------:R-:W-:-:S04]  /*22330*/  IADD3 R18, P6, PT, R18, R14, RZ ;  /* 0x0000000e12127210 */ /* 0x000fc80007fde0ff */
[----:B------:R-:W-:Y:S04]  /*22340*/  STL [R1+0x6d0], R23 ;  /* 0x0006d01701007387 */ /* 0x000fe80000100800 */
[----:B------:R0:W-:Y:S01]  /*22350*/  STL [R1+0x6a4], R18 ;  /* 0x0006a41201007387 */ /* 0x0001e20000100800 */
[-C--:B------:R-:W-:Y:S01]  /*22360*/  IADD3 R19, P1, PT, R19, R14.reuse, RZ ;  /* 0x0000000e13137210 */ /* 0x080fe20007f3e0ff */
[--C-:B------:R-:W-:Y:S01]  /*22370*/  IMAD.X R24, R24, 0x1, R0.reuse, P2 ;  /* 0x0000000118187824 */ /* 0x100fe200010e0600 */
[-C--:B--2---:R-:W-:Y:S01]  /*22380*/  IADD3 R25, P2, PT, R25, R14.reuse, RZ ;  /* 0x0000000e19197210 */ /* 0x084fe20007f5e0ff */
[--C-:B------:R-:W-:Y:S01]  /*22390*/  IMAD.X R27, R27, 0x1, R0.reuse, P3 ;  /* 0x000000011b1b7824 */ /* 0x100fe200018e0600 */
[----:B------:R-:W-:Y:S01]  /*223a0*/  IADD3 R15, P3, PT, R15, R14, RZ ;  /* 0x0000000e0f0f7210 */ /* 0x000fe20007f7e0ff */
[----:B------:R-:W-:Y:S01]  /*223b0*/  STL [R1+0x69c], R19 ;  /* 0x00069c1301007387 */ /* 0x000fe20000100800 */
[----:B------:R-:W-:-:S03]  /*223c0*/  IMAD.X R11, R11, 0x1, R0, P4 ;  /* 0x000000010b0b7824 */ /* 0x000fc600020e0600 */
[----:B------:R-:W-:Y:S01]  /*223d0*/  STL [R1+0x6c0], R24 ;  /* 0x0006c01801007387 */ /* 0x000fe20000100800 */
[----:B0-----:R-:W-:-:S04]  /*223e0*/  IMAD.SHL.U32 R18, R26, 0x80, RZ ;  /* 0x000000801a127824 */ /* 0x001fc800078e00ff */
[----:B------:R-:W-:Y:S01]  /*223f0*/  IMAD.SHL.U32 R18, R18, 0x2, RZ ;  /* 0x0000000212127824 */ /* 0x000fe200078e00ff */
[----:B------:R-:W-:Y:S01]  /*22400*/  STL [R1+0x694], R25 ;  /* 0x0006941901007387 */ /* 0x000fe20000100800 */
[--C-:B------:R-:W-:Y:S02]  /*22410*/  IMAD.X R17, R17, 0x1, R0.reuse, P5 ;  /* 0x0000000111117824 */ /* 0x100fe400028e0600 */
[----:B------:R-:W-:Y:S01]  /*22420*/  IMAD.X R9, R9, 0x1, R0, P6 ;  /* 0x0000000109097824 */ /* 0x000fe200030e0600 */
[-C--:B------:R-:W-:Y:S01]  /*22430*/  IADD3 R10, P4, PT, R10, R18.reuse, RZ ;  /* 0x000000120a0a7210 */ /* 0x080fe20007f9e0ff */
[----:B------:R-:W-:Y:S04]  /*22440*/  STL [R1+0x6b8], R27 ;  /* 0x0006b81b01007387 */ /* 0x000fe80000100800 */
[----:B------:R-:W-:Y:S01]  /*22450*/  STL [R1+0x68c], R15 ;  /* 0x00068c0f01007387 */ /* 0x000fe20000100800 */
[----:B------:R-:W-:-:S03]  /*22460*/  IADD3 R16, P5, PT, R16, R18, RZ ;  /* 0x0000001210107210 */ /* 0x000fc60007fbe0ff */
[----:B------:R-:W-:Y:S04]  /*22470*/  STL [R1+0x6b0], R11 ;  /* 0x0006b00b01007387 */ /* 0x000fe80000100800 */
[----:B------:R-:W-:Y:S04]  /*22480*/  STL [R1+0x684], R10 ;  /* 0x0006840a01007387 */ /* 0x000fe80000100800 */
[----:B------:R-:W-:Y:S01]  /*22490*/  STL [R1+0x6a8], R17 ;  /* 0x0006a81101007387 */ /* 0x000fe20000100800 */
[----:B---3--:R-:W-:-:S05]  /*224a0*/  IADD3 R2, P6, PT, R2, R18, RZ ;  /* 0x0000001202027210 */ /* 0x008fca0007fde0ff */
[----:B------:R0:W-:Y:S04]  /*224b0*/  STL [R1+0x674], R2 ;  /* 0x0006740201007387 */ /* 0x0001e80000100800 */
[----:B------:R-:W-:Y:S04]  /*224c0*/  STL [R1+0x67c], R16 ;  /* 0x00067c1001007387 */ /* 0x000fe80000100800 */
[----:B0-----:R-:W2:Y:S01]  /*224d0*/  LDL.LU R2, [R1+0xc2c] ;  /* 0x000c2c0001027983 */ /* 0x001ea20000300800 */
[--C-:B------:R-:W-:Y:S01]  /*224e0*/  IMAD.X R8, R8, 0x1, R0.reuse, P1 ;  /* 0x0000000108087824 */ /* 0x100fe200008e0600 */
[-C--:B------:R-:W-:Y:S01]  /*224f0*/  IADD3 R13, P1, PT, R13, R18.reuse, RZ ;  /* 0x000000120d0d7210 */ /* 0x080fe20007f3e0ff */
[----:B------:R-:W-:Y:S01]  /*22500*/  IMAD.X R12, R12, 0x1, R0, P2 ;  /* 0x000000010c0c7824 */ /* 0x000fe200010e0600 */
[----:B------:R-:W-:Y:S01]  /*22510*/  STL [R1+0x6a0], R9 ;  /* 0x0006a00901007387 */ /* 0x000fe20000100800 */
[----:B------:R-:W-:-:S03]  /*22520*/  IADD3 R5, P2, PT, R5, R18, RZ ;  /* 0x0000001205057210 */ /* 0x000fc60007f5e0ff */
[----:B------:R-:W-:Y:S01]  /*22530*/  STL [R1+0x698], R8 ;  /* 0x0006980801007387 */ /* 0x000fe20000100800 */
[----:B------:R-:W-:-:S03]  /*22540*/  IMAD.X R4, R4, 0x1, R0, P3 ;  /* 0x0000000104047824 */ /* 0x000fc600018e0600 */
[----:B------:R-:W-:Y:S04]  /*22550*/  STL [R1+0x66c], R13 ;  /* 0x00066c0d01007387 */ /* 0x000fe80000100800 */
[----:B------:R-:W-:Y:S01]  /*22560*/  STL [R1+0xba8], R0 ;  /* 0x000ba80001007387 */ /* 0x000fe20000100800 */
[----:B----4-:R-:W-:-:S03]  /*22570*/  IADD3 R29, P3, PT, R29, R18, RZ ;  /* 0x000000121d1d7210 */ /* 0x010fc60007f7e0ff */
[----:B------:R-:W-:Y:S04]  /*22580*/  STL [R1+0x690], R12 ;  /* 0x0006900c01007387 */ /* 0x000fe80000100800 */
[----:B------:R-:W-:Y:S04]  /*22590*/  STL [R1+0x664], R5 ;  /* 0x0006640501007387 */ /* 0x000fe80000100800 */
[----:B------:R-:W-:Y:S04]  /*225a0*/  STL [R1+0x688], R4 ;  /* 0x0006880401007387 */ /* 0x000fe80000100800 */
[----:B------:R0:W-:Y:S04]  /*225b0*/  STL [R1+0xc28], R18 ;  /* 0x000c281201007387 */ /* 0x0001e80000100800 */
[----:B------:R-:W-:Y:S01]  /*225c0*/  STL [R1+0x65c], R29 ;  /* 0x00065c1d01007387 */ /* 0x000fe20000100800 */
[----:B--2---:R-:W-:Y:S01]  /*225d0*/  IMAD.X R28, R28, 0x1, R2, P4 ;  /* 0x000000011c1c7824 */ /* 0x004fe200020e0602 */
[----:B------:R-:W-:-:S02]  /*225e0*/  IADD3 R3, P4, PT, R3, R18, RZ ;  /* 0x0000001203037210 */ /* 0x000fc40007f9e0ff */
[----:B0-----:R-:W2:Y:S04]  /*225f0*/  LDL.LU R18, [R1+0x678] ;  /* 0x0006780001127983 */ /* 0x001ea80000300800 */
[----:B------:R-:W-:Y:S04]  /*22600*/  STL [R1+0x680], R28 ;  /* 0x0006801c01007387 */ /* 0x000fe80000100800 */
[----:B------:R-:W3:Y:S04]  /*22610*/  LDL.LU R0, [R1+0x668] ;  /* 0x0006680001007983 */ /* 0x000ee80000300800 */
[----:B------:R-:W-:Y:S04]  /*22620*/  STL [R1+0x654], R3 ;  /* 0x0006540301007387 */ /* 0x000fe80000100800 */
[----:B---3--:R0:W-:Y:S04]  /*22630*/  STL [R1+0xc1c], R0 ;  /* 0x000c1c0001007387 */ /* 0x0081e80000100800 */
[----:B0-----:R-:W3:Y:S04]  /*22640*/  LDL.LU R0, [R1+0x644] ;  /* 0x0006440001007983 */ /* 0x001ee80000300800 */
[----:B---3--:R0:W-:Y:S04]  /*22650*/  STL [R1+0xc20], R0 ;  /* 0x000c200001007387 */ /* 0x0081e80000100800 */
[----:B0-----:R-:W3:Y:S01]  /*22660*/  LDL.LU R0, [R1+0x670] ;  /* 0x0006700001007983 */ /* 0x001ee20000300800 */
[----:B--2---:R-:W-:-:S03]  /*22670*/  IMAD.X R18, R18, 0x1, R2, P5 ;  /* 0x0000000112127824 */ /* 0x004fc600028e0602 */
[----:B---3--:R0:W-:Y:S04]  /*22680*/  STL [R1+0xc24], R0 ;  /* 0x000c240001007387 */ /* 0x0081e80000100800 */
[----:B0-----:R-:W2:Y:S04]  /*22690*/  LDL.LU R0, [R1+0x64c] ;  /* 0x00064c0001007983 */ /* 0x001ea80000300800 */
[----:B------:R-:W3:Y:S04]  /*226a0*/  LDL.LU R7, [R1+0x63c] ;  /* 0x00063c0001077983 */ /* 0x000ee80000300800 */
[----:B------:R-:W4:Y:S04]  /*226b0*/  LDL.LU R6, [R1+0x660] ;  /* 0x0006600001067983 */ /* 0x000f280000300800 */
        /* <DEDUP_REMOVED lines=24> */
[----:B------:R0:W-:Y:S04]  /*22840*/  STL [R1+0x678], R18 ;  /* 0x0006781201007387 */ /* 0x0001e80000100800 */
[----:B0-----:R-:W2:Y:S02]  /*22850*/  LDL.LU R18, [R1+0xc28] ;  /* 0x000c280001127983 */ /* 0x001ea40000300800 */
[----:B--2---:R-:W-:-:S05]  /*22860*/  IADD3 R0, P5, PT, R0, R18, RZ ;  /* 0x0000001200007210 */ /* 0x004fca0007fbe0ff */
[----:B------:R0:W-:Y:S04]  /*22870*/  STL [R1+0x64c], R0 ;  /* 0x00064c0001007387 */ /* 0x0001e80000100800 */
[----:B0-----:R-:W2:Y:S02]  /*22880*/  LDL.LU R0, [R1+0xc24] ;  /* 0x000c240001007983 */ /* 0x001ea40000300800 */
[----:B--2---:R-:W-:-:S05]  /*22890*/  IMAD.X R0, R0, 0x1, R2, P6 ;  /* 0x0000000100007824 */ /* 0x004fca00030e0602 */
[----:B------:R0:W-:Y:S04]  /*228a0*/  STL [R1+0x670], R0 ;  /* 0x0006700001007387 */ /* 0x0001e80000100800 */
[----:B0-----:R-:W2:Y:S02]  /*228b0*/  LDL.LU R0, [R1+0xc20] ;  /* 0x000c200001007983 */ /* 0x001ea40000300800 */
[----:B--2---:R-:W-:-:S05]  /*228c0*/  IADD3 R0, P6, PT, R0, R18, RZ ;  /* 0x0000001200007210 */ /* 0x004fca0007fde0ff */
[----:B------:R0:W-:Y:S04]  /*228d0*/  STL [R1+0x644], R0 ;  /* 0x0006440001007387 */ /* 0x0001e80000100800 */
[----:B0-----:R-:W2:Y:S01]  /*228e0*/  LDL.LU R0, [R1+0xc1c] ;  /* 0x000c1c0001007983 */ /* 0x001ea20000300800 */
[--C-:B----4-:R-:W-:Y:S01]  /*228f0*/  IMAD.X R6, R6, 0x1, R2.reuse, P2 ;  /* 0x0000000106067824 */ /* 0x110fe200010e0602 */
[-C--:B------:R-:W-:Y:S01]  /*22900*/  IADD3 R20, P2, PT, R20, R18.reuse, RZ ;  /* 0x0000001214147210 */ /* 0x080fe20007f5e0ff */
[--C-:B------:R-:W-:Y:S01]  /*22910*/  IMAD.X R21, R21, 0x1, R2.reuse, P3 ;  /* 0x0000000115157824 */ /* 0x100fe200018e0602 */
        /* <DEDUP_REMOVED lines=16> */
[----:B------:R-:W-:Y:S01]  /*22a20*/  IADD3 R4, P6, PT, R4, R18, RZ ;  /* 0x0000001204047210 */ /* 0x000fe20007fde0ff */
[----:B------:R-:W-:-:S02]  /*22a30*/  IMAD.X R3, R3, 0x1, R2, P2 ;  /* 0x0000000103037824 */ /* 0x000fc400010e0602 */
[----:B--2---:R-:W-:Y:S01]  /*22a40*/  IMAD.X R0, R0, 0x1, R2, P1 ;  /* 0x0000000100007824 */ /* 0x004fe200008e0602 */
[----:B---3--:R-:W-:-:S04]  /*22a50*/  IADD3 R7, P1, PT, R7, R18, RZ ;  /* 0x0000001207077210 */ /* 0x008fc80007f3e0ff */
        /* <DEDUP_REMOVED lines=8> */
[----:B------:R-:W-:-:S03]  /*22ae0*/  IMAD.X R14, R14, 0x1, R2, P1 ;  /* 0x000000010e0e7824 */ /* 0x000fc600008e0602 */
[----:B------:R-:W-:Y:S01]  /*22af0*/  STL [R1+0x648], R24 ;  /* 0x0006481801007387 */ /* 0x000fe20000100800 */
[----:B------:R-:W-:-:S03]  /*22b00*/  IADD3 R15, P1, PT, R15, R18, RZ ;  /* 0x000000120f0f7210 */ /* 0x000fc60007f3e0ff */
        /* <DEDUP_REMOVED lines=17> */
[----:B------:R0:W-:Y:S04]  /*22c20*/  STL [R1+0xc18], R2 ;  /* 0x000c180201007387 */ /* 0x0001e80000100800 */
[----:B------:R-:W-:Y:S04]  /*22c30*/  STL [R1+0x608], R29 ;  /* 0x0006081d01007387 */ /* 0x000fe80000100800 */
        /* <DEDUP_REMOVED lines=8> */
[----:B--2---:R-:W-:-:S03]  /*22cc0*/  IADD3 R2, P2, PT, R2, R18, RZ ;  /* 0x0000001202027210 */ /* 0x004fc60007f5e0ff */
        /* <DEDUP_REMOVED lines=30> */
[----:B--2---:R-:W-:-:S05]  /*22eb0*/  IMAD.X R0, R0, 0x1, R2, P3 ;  /* 0x0000000100007824 */ /* 0x004fca00018e0602 */
[----:B------:R0:W-:Y:S04]  /*22ec0*/  STL [R1+0x5f8], R0 ;  /* 0x0005f80001007387 */ /* 0x0001e80000100800 */
[----:B0-----:R-:W2:Y:S02]  /*22ed0*/  LDL.LU R0, [R1+0xc14] ;  /* 0x000c140001007983 */ /* 0x001ea40000300800 */
[----:B--2---:R-:W-:-:S05]  /*22ee0*/  IADD3 R0, P3, PT, R0, R18, RZ ;  /* 0x0000001200007210 */ /* 0x004fca0007f7e0ff */
[----:B------:R0:W-:Y:S04]  /*22ef0*/  STL [R1+0x5cc], R0 ;  /* 0x0005cc0001007387 */ /* 0x0001e80000100800 */
[----:B0-----:R-:W2:Y:S02]  /*22f00*/  LDL.LU R0, [R1+0xc10] ;  /* 0x000c100001007983 */ /* 0x001ea40000300800 */
[----:B--2---:R-:W-:-:S05]  /*22f10*/  IMAD.X R0, R0, 0x1, R2, P4 ;  /* 0x0000000100007824 */ /* 0x004fca00020e0602 */
[----:B------:R0:W-:Y:S04]  /*22f20*/  STL [R1+0x5f0], R0 ;  /* 0x0005f00001007387 */ /* 0x0001e80000100800 */
[----:B0-----:R-:W2:Y:S01]  /*22f30*/  LDL.LU R0, [R1+0xc0c] ;  /* 0x000c0c0001007983 */ /* 0x001ea20000300800 */
[--C-:B---3--:R-:W-:Y:S01]  /*22f40*/  IMAD.X R7, R7, 0x1, R2.reuse, P5 ;  /* 0x0000000107077824 */ /* 0x108fe200028e0602 */
[-C--:B----4-:R-:W-:Y:S01]  /*22f50*/  IADD3 R6, P5, PT, R6, R18.reuse, RZ ;  /* 0x0000001206067210 */ /* 0x090fe20007fbe0ff */
        /* <DEDUP_REMOVED lines=18> */
[----:B------:R-:W-:Y:S01]  /*23080*/  IMAD.X R28, R28, 0x1, R2, P5 ;  /* 0x000000011c1c7824 */ /* 0x000fe200028e0602 */
[----:B------:R-:W-:-:S02]  /*23090*/  IADD3 R3, P5, PT, R3, R18, RZ ;  /* 0x0000001203037210 */ /* 0x000fc40007fbe0ff */
[----:B--2---:R-:W-:-:S05]  /*230a0*/  IADD3 R0, P4, PT, R0, R18, RZ ;  /* 0x0000001200007210 */ /* 0x004fca0007f9e0ff */
        /* <DEDUP_REMOVED lines=22> */
[----:B------:R-:W-:Y:S04]  /*23210*/  STL [R1+0x5a0], R8 ;  /* 0x0005a00801007387 */ /* 0x000fe80000100800 */
[----:B------:R-:W-:Y:S01]  /*23220*/  STL [R1+0x574], R13 ;  /* 0x0005740d01007387 */ /* 0x000fe20000100800 */
[----:B------:R-:W-:-:S03]  /*23230*/  IADD3 R29, P4, PT, R29, R18, RZ ;  /* 0x000000121d1d7210 */ /* 0x000fc60007f9e0ff */
[----:B------:R-:W-:Y:S04]  /*23240*/  STL [R1+0x598], R12 ;  /* 0x0005980c01007387 */ /* 0x000fe80000100800 */
        /* <DEDUP_REMOVED lines=576> */
[--C-:B------:R-:W-:Y:S02]  /*25650*/  IMAD.X R26, R26, 0x1, R2.reuse, P2 ;  /* 0x000000011a1a7824 */ /* 0x100fe400010e0602 */
[--C-:B------:R-:W-:Y:S02]  /*25660*/  IMAD.X R27, R27, 0x1, R2.reuse, P3 ;  /* 0x000000011b1b7824 */ /* 0x100fe400018e0602 */
[--C-:B------:R-:W-:Y:S02]  /*25670*/  IMAD.X R15, R15, 0x1, R2.reuse, P5 ;  /* 0x000000010f0f7824 */ /* 0x100fe400028e0602 */
[----:B------:R-:W-:Y:S01]  /*25680*/  IMAD.X R14, R14, 0x1, R2, P4 ;  /* 0x000000010e0e7824 */ /* 0x000fe200020e0602 */
[----:B--2---:R-:W-:-:S05]  /*25690*/  IADD3 R0, P1, PT, R0, R18, RZ ;  /* 0x0000001200007210 */ /* 0x004fca0007f3e0ff */
[----:B------:R0:W-:Y:S04]  /*256a0*/  STL [R1+0xaec], R0 ;  /* 0x000aec0001007387 */ /* 0x0001e80000100800 */
[----:B0-----:R0:W5:Y:S04]  /*256b0*/  LDL.LU R0, [R1+0xba8] ;  /* 0x000ba80001007983 */ /* 0x0011680000300800 */
[----:B------:R1:W-:Y:S04]  /*256c0*/  STL [R1+0xab8], R6 ;  /* 0x000ab80601007387 */ /* 0x0003e80000100800 */
[----:B-1----:R0:W5:Y:S04]  /*256d0*/  LDL.LU R6, [R1+0xba4] ;  /* 0x000ba40001067983 */ /* 0x0021680000300800 */
[----:B------:R1:W-:Y:S04]  /*256e0*/  STL [R1+0xaf4], R7 ;  /* 0x000af40701007387 */ /* 0x0003e80000100800 */
[----:B-1----:R0:W5:Y:S04]  /*256f0*/  LDL.LU R7, [R1+0xba0] ;  /* 0x000ba00001077983 */ /* 0x0021680000300800 */
[----:B------:R1:W-:Y:S04]  /*25700*/  STL [R1+0xac0], R10 ;  /* 0x000ac00a01007387 */ /* 0x0003e80000100800 */
[----:B-1----:R0:W5:Y:S04]  /*25710*/  LDL.LU R10, [R1+0xb9c] ;  /* 0x000b9c00010a7983 */ /* 0x0021680000300800 */
[----:B------:R1:W-:Y:S01]  /*25720*/  STL [R1+0xafc], R11 ;  /* 0x000afc0b01007387 */ /* 0x0003e20000100800 */
[----:B------:R-:W-:-:S03]  /*25730*/  IMAD.X R4, R4, 0x1, R2, P1 ;  /* 0x0000000104047824 */ /* 0x000fc600008e0602 */
[----:B-1----:R0:W5:Y:S04]  /*25740*/  LDL.LU R11, [R1+0xb98] ;  /* 0x000b9800010b7983 */ /* 0x0021680000300800 */
[----:B------:R1:W-:Y:S01]  /*25750*/  STL [R1+0xac8], R16 ;  /* 0x000ac81001007387 */ /* 0x0003e20000100800 */
[----:B------:R-:W-:-:S03]  /*25760*/  IADD3 R5, P1, PT, R5, R18, RZ ;  /* 0x0000001205057210 */ /* 0x000fc60007f3e0ff */
[----:B-1----:R0:W5:Y:S04]  /*25770*/  LDL.LU R16, [R1+0xb94] ;  /* 0x000b940001107983 */ /* 0x0021680000300800 */
[----:B------:R1:W-:Y:S04]  /*25780*/  STL [R1+0xb04], R17 ;  /* 0x000b041101007387 */ /* 0x0003e80000100800 */
        /* <DEDUP_REMOVED lines=30> */
[----:B------:R0:W-:Y:S01]  /*25970*/  STL [R1+0xb28], R14 ;  /* 0x000b280e01007387 */ /* 0x0001e20000100800 */
[----:B------:R-:W-:Y:S05]  /*25980*/  @P0 BRA `(.L_x_1) ;  /* 0xfffffe7000540947 */ /* 0x000fea000383ffff */
[----:B0-----:R-:W2:Y:S04]  /*25990*/  LDL.LU R19, [R1+0xe8] ;  /* 0x0000e80001137983 */ /* 0x001ea80000300800 */
[----:B--2---:R0:W-:Y:S04]  /*259a0*/  STL [R1+0xbb8], R19 ;  /* 0x000bb81301007387 */ /* 0x0041e80000100800 */
        /* <DEDUP_REMOVED lines=14> */
[----:B-----5:R1:W-:Y:S01]  /*25a90*/  STL [R1+0xbb0], R17 ;  /* 0x000bb01101007387 */ /* 0x0203e20000100800 */
[----:B0-----:R-:W-:-:S03]  /*25aa0*/  IMAD.MOV.U32 R19, RZ, RZ, R7 ;  /* 0x000000ffff137224 */ /* 0x001fc600078e0007 */
[----:B-1----:R-:W2:Y:S04]  /*25ab0*/  LDL.LU R17, [R1+0xe4] ;  /* 0x0000e40001117983 */ /* 0x002ea80000300800 */
        /* <DEDUP_REMOVED lines=17> */
[----:B------:R-:W2:Y:S04]  /*25bd0*/  LDL.LU R18, [R1+0xe0] ;  /* 0x0000e00001127983 */ /* 0x000ea80000300800 */
[----:B------:R1:W-:Y:S01]  /*25be0*/  STL [R1+0xbac], R16 ;  /* 0x000bac1001007387 */ /* 0x0003e20000100800 */
[----:B0-----:R-:W-:-:S03]  /*25bf0*/  IMAD.MOV.U32 R17, RZ, RZ, R6 ;  /* 0x000000ffff117224 */ /* 0x001fc600078e0006 */
[----:B-1----:R-:W3:Y:S04]  /*25c00*/  LDL.LU R16, [R1+0x14c] ;  /* 0x00014c0001107983 */ /* 0x002ee80000300800 */
[----:B------:R-:W4:Y:S04]  /*25c10*/  LDL.LU R15, [R1+0x158] ;  /* 0x00015800010f7983 */ /* 0x000f280000300800 */
[----:B----4-:R0:W-:Y:S04]  /*25c20*/  STL [R1+0xba8], R15 ;  /* 0x000ba80f01007387 */ /* 0x0101e80000100800 */
[----:B0-----:R-:W4:Y:S04]  /*25c30*/  LDL.LU R15, [R1+0x144] ;  /* 0x00014400010f7983 */ /* 0x001f280000300800 */
[----:B------:R0:W-:Y:S04]  /*25c40*/  STL [R1+0xba0], R13 ;  /* 0x000ba00d01007387 */ /* 0x0001e80000100800 */
[----:B0-----:R-:W2:Y:S04]  /*25c50*/  LDL.LU R13, [R1+0x154] ;  /* 0x00015400010d7983 */ /* 0x001ea80000300800 */
[----:B--2---:R0:W-:Y:S04]  /*25c60*/  STL [R1+0xba4], R13 ;  /* 0x000ba40d01007387 */ /* 0x0041e80000100800 */
[----:B0-----:R-:W2:Y:S04]  /*25c70*/  LDL.LU R13, [R1+0x15c] ;  /* 0x00015c00010d7983 */ /* 0x001ea80000300800 */
[----:B------:R-:W2:Y:S04]  /*25c80*/  LDL.LU R14, [R1+0x150] ;  /* 0x00015000010e7983 */ /* 0x000ea80000300800 */
        /* <DEDUP_REMOVED lines=10> */
[----:B------:R-:W2:Y:S04]  /*25d30*/  LDL.LU R7, [R1+0x188] ;  /* 0x0001880001077983 */ /* 0x000ea80000300800 */
[----:B--2---:R0:W-:Y:S04]  /*25d40*/  STL [R1+0xb88], R7 ;  /* 0x000b880701007387 */ /* 0x0041e80000100800 */
[----:B0-----:R-:W2:Y:S04]  /*25d50*/  LDL.LU R7, [R1+0x174] ;  /* 0x0001740001077983 */ /* 0x001ea80000300800 */
        /* <DEDUP_REMOVED lines=8> */
[----:B0-----:R-:W2:Y:S01]  /*25de0*/  LDL.LU R29, [R1+0x16c] ;  /* 0x00016c00011d7983 */ /* 0x001ea20000300800 */
[----:B------:R-:W-:-:S03]  /*25df0*/  F2FP.F16.F32.PACK_AB R19, R17, R19 ;  /* 0x000000131113723e */ /* 0x000fc600000000ff */
[----:B--2---:R0:W-:Y:S04]  /*25e00*/  STL [R1+0xb78], R29 ;  /* 0x000b781d01007387 */ /* 0x0041e80000100800 */
[----:B0-----:R-:W2:Y:S04]  /*25e10*/  LDL.LU R29, [R1+0x1c4] ;  /* 0x0001c400011d7983 */ /* 0x001ea80000300800 */
[----:B------:R-:W2:Y:S04]  /*25e20*/  LDL.LU R27, [R1+0x168] ;  /* 0x00016800011b7983 */ /* 0x000ea80000300800 */
[----:B------:R0:W-:Y:S04]  /*25e30*/  STL [R1+0xb70], R3 ;  /* 0x000b700301007387 */ /* 0x0001e80000100800 */
[----:B0-----:R-:W2:Y:S04]  /*25e40*/  LDL.LU R3, [R1+0x164] ;  /* 0x0001640001037983 */ /* 0x001ea80000300800 */
[----:B------:R-:W2:Y:S04]  /*25e50*/  LDL.LU R26, [R1+0x160] ;  /* 0x00016000011a7983 */ /* 0x000ea80000300800 */
[----:B------:R0:W-:Y:S04]  /*25e60*/  STL [R1+0xb6c], R28 ;  /* 0x000b6c1c01007387 */ /* 0x0001e80000100800 */
[----:B0-----:R-:W2:Y:S04]  /*25e70*/  LDL.LU R28, [R1+0x1ac] ;  /* 0x0001ac00011c7983 */ /* 0x001ea80000300800 */
        /* <DEDUP_REMOVED lines=11> */
[----:B--2---:R-:W-:-:S02]  /*25f30*/  F2FP.F16.F32.PACK_AB R19, R17, R19 ;  /* 0x000000131113723e */ /* 0x004fc400000000ff */
        /* <DEDUP_REMOVED lines=9> */
[----:B------:R0:W-:Y:S04]  /*25fd0*/  STL [R1], R19 ;  /* 0x0000001301007387 */ /* 0x0001e80000100800 */
        /* <DEDUP_REMOVED lines=18> */
[----:B------:R-:W2:Y:S02]  /*26100*/  LDL.LU R17, [R1+0xbb4] ;  /* 0x000bb40001117983 */ /* 0x000ea40000300800 */
[----:B--2---:R-:W-:Y:S02]  /*26110*/  F2FP.F16.F32.PACK_AB R18, R17, R18 ;  /* 0x000000121112723e */ /* 0x004fe400000000ff */
[----:B------:R-:W3:Y:S02]  /*26120*/  LDL.LU R17, [R1+0xbb0] ;  /* 0x000bb00001117983 */ /* 0x000ee40000300800 */
[----:B---3--:R-:W-:Y:S02]  /*26130*/  F2FP.F16.F32.PACK_AB R17, R16, R17 ;  /* 0x000000111011723e */ /* 0x008fe400000000ff */
[----:B------:R-:W4:Y:S02]  /*26140*/  LDL.LU R16, [R1+0xbac] ;  /* 0x000bac0001107983 */ /* 0x000f240000300800 */
[----:B----4-:R-:W-:-:S02]  /*26150*/  F2FP.F16.F32.PACK_AB R16, R15, R16 ;  /* 0x000000100f10723e */ /* 0x010fc400000000ff */
[----:B------:R-:W2:Y:S02]  /*26160*/  LDL.LU R15, [R1+0xba8] ;  /* 0x000ba800010f7983 */ /* 0x000ea40000300800 */
[----:B--2---:R-:W-:Y:S02]  /*26170*/  F2FP.F16.F32.PACK_AB R15, R13, R15 ;  /* 0x0000000f0d0f723e */ /* 0x004fe400000000ff */
[----:B------:R-:W2:Y:S02]  /*26180*/  LDL.LU R13, [R1+0xba4] ;  /* 0x000ba400010d7983 */ /* 0x000ea40000300800 */
[----:B--2---:R-:W-:Y:S02]  /*26190*/  F2FP.F16.F32.PACK_AB R14, R13, R14 ;  /* 0x0000000e0d0e723e */ /* 0x004fe400000000ff */
[----:B------:R-:W2:Y:S02]  /*261a0*/  LDL.LU R13, [R1+0xba0] ;  /* 0x000ba000010d7983 */ /* 0x000ea40000300800 */
[----:B--2---:R-:W-:-:S02]  /*261b0*/  F2FP.F16.F32.PACK_AB R13, R12, R13 ;  /* 0x0000000d0c0d723e */ /* 0x004fc400000000ff */
        /* <DEDUP_REMOVED lines=18> */
[----:B------:R-:W2:Y:S01]  /*262e0*/  LDL.LU R29, [R1+0xb78] ;  /* 0x000b7800011d7983 */ /* 0x000ea20000300800 */
[----:B------:R-:W-:Y:S02]  /*262f0*/  F2FP.F16.F32.PACK_AB R26, R3, R26 ;  /* 0x0000001a031a723e */ /* 0x000fe400000000ff */
[----:B------:R-:W-:Y:S02]  /*26300*/  F2FP.F16.F32.PACK_AB R25, R28, R25 ;  /* 0x000000191c19723e */ /* 0x000fe400000000ff */
[----:B--2---:R-:W-:Y:S02]  /*26310*/  F2FP.F16.F32.PACK_AB R27, R29, R27 ;  /* 0x0000001b1d1b723e */ /* 0x004fe400000000ff */
[----:B------:R-:W2:Y:S04]  /*26320*/  LDL.LU R29, [R1+0xb74] ;  /* 0x000b7400011d7983 */ /* 0x000ea80000300800 */
[----:B------:R-:W3:Y:S04]  /*26330*/  LDL.LU R3, [R1+0xb70] ;  /* 0x000b700001037983 */ /* 0x000ee80000300800 */
[----:B------:R-:W3:Y:S01]  /*26340*/  LDL.LU R28, [R1+0xb6c] ;  /* 0x000b6c00011c7983 */ /* 0x000ee20000300800 */
[----:B------:R-:W-:-:S02]  /*26350*/  F2FP.F16.F32.PACK_AB R22, R20, R22 ;  /* 0x000000161416723e */ /* 0x000fc400000000ff */
[----:B------:R-:W-:Y:S02]  /*26360*/  F2FP.F16.F32.PACK_AB R24, R2, R24 ;  /* 0x000000180218723e */ /* 0x000fe400000000ff */
[----:B------:R-:W-:Y:S02]  /*26370*/  F2FP.F16.F32.PACK_AB R23, R0, R23 ;  /* 0x000000170017723e */ /* 0x000fe400000000ff */
[----:B--2---:R-:W-:Y:S02]  /*26380*/  F2FP.F16.F32.PACK_AB R21, R21, R29 ;  /* 0x0000001d1515723e */ /* 0x004fe400000000ff */
[----:B---3--:R-:W-:-:S07]  /*26390*/  F2FP.F16.F32.PACK_AB R20, R28, R3 ;  /* 0x000000031c14723e */ /* 0x008fce00000000ff */
.L_x_0:
[----:B------:R-:W0:Y:S01]  /*263a0*/  S2R R0, SR_TID.X ;  /* 0x0000000000007919 */ /* 0x000e220000002100 */
[----:B------:R-:W1:Y:S01]  /*263b0*/  S2UR UR5, SR_CgaCtaId ;  /* 0x00000000000579c3 */ /* 0x000e620000008800 */
[----:B------:R-:W-:Y:S01]  /*263c0*/  UMOV UR4, 0x400 ;  /* 0x0000040000047882 */ /* 0x000fe20000000000 */
[----:B------:R-:W3:Y:S01]  /*263d0*/  LDCU.128 UR12, c[0x0][0x390] ;  /* 0x00007200ff0c77ac */ /* 0x000ee20008000c00 */
[----:B------:R-:W4:Y:S01]  /*263e0*/  S2R R28, SR_TID.X ;  /* 0x00000000001c7919 */ /* 0x000f220000002100 */
[----:B------:R-:W2:Y:S01]  /*263f0*/  LDCU UR6, c[0x0][0x3b8] ;  /* 0x00007700ff0677ac */ /* 0x000ea20008000800 */
[----:B-1----:R-:W-:Y:S01]  /*26400*/  ULEA UR4, UR5, UR4, 0x18 ;  /* 0x0000000405047291 */ /* 0x002fe2000f8ec0ff */
[----:B------:R-:W1:Y:S01]  /*26410*/  LDCU UR5, c[0x0][0x3b4] ;  /* 0x00007680ff0577ac */ /* 0x000e620008000800 */
[C---:B0----5:R-:W-:Y:S02]  /*26420*/  IMAD.SHL.U32 R2, R0.reuse, 0x10, RZ ;  /* 0x0000001000027824 */ /* 0x061fe400078e00ff */
[----:B------:R-:W-:Y:S01]  /*26430*/  IMAD.SHL.U32 R3, R0, 0x20, RZ ;  /* 0x0000002000037824 */ /* 0x000fe200078e00ff */
[----:B----4-:R-:W-:-:S02]  /*26440*/  LOP3.LUT R28, R28, 0x3f, RZ, 0xc0, !PT ;  /* 0x0000003f1c1c7812 */ /* 0x010fc400078ec0ff */
[----:B------:R-:W-:Y:S02]  /*26450*/  LOP3.LUT R0, R2, 0x1f0, RZ, 0xc0, !PT ;  /* 0x000001f002007812 */ /* 0x000fe400078ec0ff */
[----:B------:R-:W-:Y:S01]  /*26460*/  LOP3.LUT R3, R3, 0x400, RZ, 0xc0, !PT ;  /* 0x0000040003037812 */ /* 0x000fe200078ec0ff */
[----:B------:R-:W3:Y:S01]  /*26470*/  LDL.LU R2, [R1+0xb68] ;  /* 0x000b680001027983 */ /* 0x000ee20000300800 */
[----:B------:R-:W-:Y:S02]  /*26480*/  LEA R29, R28, UR4, 0x4 ;  /* 0x000000041c1d7c11 */ /* 0x000fe4000f8e20ff */
[----:B------:R-:W-:Y:S01]  /*26490*/  IADD3 R3, PT, PT, R0, UR4, R3 ;  /* 0x0000000400037c10 */ /* 0x000fe2000fffe003 */
[----:B------:R-:W-:Y:S06]  /*264a0*/  BAR.SYNC.DEFER_BLOCKING 0x0 ;  /* 0x0000000000007b1d */ /* 0x000fec0000010000 */
[----:B------:R-:W-:Y:S04]  /*264b0*/  STSM.16.M88.4 [R3], R20 ;  /* 0x0000001403007844 */ /* 0x000fe80000000200 */
[----:B------:R-:W-:Y:S01]  /*264c0*/  STSM.16.M88.4 [R3+0x200], R24 ;  /* 0x0002001803007844 */ /* 0x000fe20000000200 */
[----:B------:R-:W-:Y:S06]  /*264d0*/  BAR.SYNC.DEFER_BLOCKING 0x0 ;  /* 0x0000000000007b1d */ /* 0x000fec0000010000 */
[----:B------:R-:W0:Y:S04]  /*264e0*/  LDS.128 R24, [R29] ;  /* 0x000000001d187984 */ /* 0x000e280000000c00 */
[----:B------:R-:W-:Y:S04]  /*264f0*/  STL [R1+0x28], R29 ;  /* 0x0000281d01007387 */ /* 0x000fe80000100800 */
[----:B0-----:R-:W-:Y:S04]  /*26500*/  STL [R1+0xb7c], R26 ;  /* 0x000b7c1a01007387 */ /* 0x001fe80000100800 */
[----:B------:R-:W-:Y:S04]  /*26510*/  STL [R1+0xb78], R27 ;  /* 0x000b781b01007387 */ /* 0x000fe80000100800 */
[----:B------:R-:W-:Y:S04]  /*26520*/  STL [R1+0xb80], R27 ;  /* 0x000b801b01007387 */ /* 0x000fe80000100800 */
[----:B------:R-:W-:Y:S04]  /*26530*/  STL [R1+0xb90], R27 ;  /* 0x000b901b01007387 */ /* 0x000fe80000100800 */
[----:B------:R0:W-:Y:S04]  /*26540*/  STL.64 [R1+0xb88], R24 ;  /* 0x000b881801007387 */ /* 0x0001e80000100a00 */
[----:B0-----:R-:W4:Y:S04]  /*26550*/  LDL.LU R24, [R1] ;  /* 0x0000000001187983 */ /* 0x001f280000300800 */
[----:B------:R-:W4:Y:S04]  /*26560*/  LDL.LU R25, [R1+0x4] ;  /* 0x0000040001197983 */ /* 0x000f280000300800 */
[----:B------:R-:W2:Y:S04]  /*26570*/  LDL.LU R26, [R1+0x8] ;  /* 0x00000800011a7983 */ /* 0x000ea80000300800 */
[----:B------:R-:W2:Y:S04]  /*26580*/  LDL.LU R27, [R1+0xc] ;  /* 0x00000c00011b7983 */ /* 0x000ea80000300800 */
[----:B--2---:R-:W-:Y:S04]  /*26590*/  STL.64 [R1+0xba0], R26 ;  /* 0x000ba01a01007387 */ /* 0x004fe80000100a00 */
[----:B----4-:R0:W-:Y:S04]  /*265a0*/  STL.64 [R1+0xb98], R24 ;  /* 0x000b981801007387 */ /* 0x0101e80000100a00 */
[----:B0-----:R-:W2:Y:S04]  /*265b0*/  LDL.LU R24, [R1+0x10] ;  /* 0x0000100001187983 */ /* 0x001ea80000300800 */
[----:B--2---:R0:W-:Y:S04]  /*265c0*/  STL [R1+0xba8], R24 ;  /* 0x000ba81801007387 */ /* 0x0041e80000100800 */
[----:B0-----:R-:W2:Y:S01]  /*265d0*/  LDL R24, [R1+0x2c8] ;  /* 0x0002c80001187983 */ /* 0x001ea20000100800 */
[----:B---3--:R-:W-:-:S03]  /*265e0*/  ISETP.GE.AND P0, PT, R2, UR14, PT ;  /* 0x0000000e02007c0c */ /* 0x008fc6000bf06270 */
[----:B------:R-:W3:Y:S04]  /*265f0*/  LDL.LU R25, [R1+0x14] ;  /* 0x0000140001197983 */ /* 0x000ee80000300800 */
[----:B------:R-:W3:Y:S04]  /*26600*/  LDL.LU R26, [R1+0x18] ;  /* 0x00001800011a7983 */ /* 0x000ee80000300800 */
[----:B------:R-:W3:Y:S01]  /*26610*/  LDL.LU R27, [R1+0x1c] ;  /* 0x00001c00011b7983 */ /* 0x000ee20000300800 */
[C---:B--2---:R-:W-:Y:S02]  /*26620*/  VIADD R21, R24.reuse, 0x2 ;  /* 0x0000000218157836 */ /* 0x044fe40000000000 */
[----:B------:R-:W-:-:S03]  /*26630*/  VIADD R20, R24, 0x3 ;  /* 0x0000000318147836 */ /* 0x000fc60000000000 */
[----:B------:R-:W-:Y:S02]  /*26640*/  ISETP.LT.AND P1, PT, R21, UR15, !P0 ;  /* 0x0000000f15007c0c */ /* 0x000fe4000c721270 */
[----:B------:R-:W-:Y:S02]  /*26650*/  ISETP.LT.AND P5, PT, R20, UR15, !P0 ;  /* 0x0000000f14007c0c */ /* 0x000fe4000c7a1270 */
[----:B------:R-:W0:Y:S01]  /*26660*/  LDS.128 R20, [R29+0x400] ;  /* 0x000400001d147984 */ /* 0x000e220000000c00 */
[----:B------:R-:W-:Y:S06]  /*26670*/  BAR.SYNC.DEFER_BLOCKING 0x0 ;  /* 0x0000000000007b1d */ /* 0x000fec0000010000 */
[----:B------:R-:W-:Y:S04]  /*26680*/  STSM.16.M88.4 [R3], R4 ;  /* 0x0000000403007844 */ /* 0x000fe80000000200 */
[----:B------:R-:W-:Y:S01]  /*26690*/  STSM.16.M88.4 [R3+0x200], R8 ;  /* 0x0002000803007844 */ /* 0x000fe20000000200 */
[----:B------:R-:W-:Y:S06]  /*266a0*/  BAR.SYNC.DEFER_BLOCKING 0x0 ;  /* 0x0000000000007b1d */ /* 0x000fec0000010000 */
[----:B------:R-:W2:Y:S04]  /*266b0*/  LDS.128 R8, [R29] ;  /* 0x000000001d087984 */ /* 0x000ea80000000c00 */
[----:B------:R-:W4:Y:S01]  /*266c0*/  LDS.128 R4, [R29+0x400] ;  /* 0x000400001d047984 */ /* 0x000f220000000c00 */
[----:B------:R-:W-:Y:S01]  /*266d0*/  BAR.SYNC.DEFER_BLOCKING 0x0 ;  /* 0x0000000000007b1d */ /* 0x000fe20000010000 */
[C---:B------:R-:W-:Y:S01]  /*266e0*/  VIADD R0, R24.reuse, 0x1 ;  /* 0x0000000118007836 */ /* 0x040fe20000000000 */
[C---:B------:R-:W-:Y:S01]  /*266f0*/  ISETP.LT.AND P3, PT, R24.reuse, UR15, !P0 ;  /* 0x0000000f18007c0c */ /* 0x040fe2000c761270 */
[----:B------:R-:W-:-:S03]  /*26700*/  IMAD R28, R24, UR6, RZ ;  /* 0x00000006181c7c24 */ /* 0x000fc6000f8e02ff */
[----:B------:R-:W-:Y:S01]  /*26710*/  ISETP.LT.AND P2, PT, R0, UR15, !P0 ;  /* 0x0000000f00007c0c */ /* 0x000fe2000c741270 */
[----:B------:R-:W-:Y:S01]  /*26720*/  VIADD R0, R24, 0x4 ;  /* 0x0000000418007836 */ /* 0x000fe20000000000 */
[----:B0-----:R-:W-:Y:S04]  /*26730*/  STL.64 [R1+0xb70], R22 ;  /* 0x000b701601007387 */ /* 0x001fe80000100a00 */
[----:B------:R-:W3:Y:S04]  /*26740*/  LDL.LU R24, [R1+0xba8] ;  /* 0x000ba80001187983 */ /* 0x000ee80000300800 */
[----:B------:R-:W-:Y:S04]  /*26750*/  STSM.16.M88.4 [R3], R12 ;  /* 0x0000000c03007844 */ /* 0x000fe80000000200 */
[----:B------:R-:W-:Y:S04]  /*26760*/  STSM.16.M88.4 [R3+0x200], R16 ;  /* 0x0002001003007844 */ /* 0x000fe80000000200 */
[----:B--2---:R0:W-:Y:S04]  /*26770*/  STL [R1+0xb6c], R11 ;  /* 0x000b6c0b01007387 */ /* 0x0041e80000100800 */
[----:B0-----:R-:W2:Y:S04]  /*26780*/  LDL R11, [R1+0x2c8] ;  /* 0x0002c800010b7983 */ /* 0x001ea80000100800 */
[----:B------:R-:W2:Y:S01]  /*26790*/  LDL R19, [R1+0x28] ;  /* 0x0000280001137983 */ /* 0x000ea20000100800 */
[----:B------:R-:W-:Y:S06]  /*267a0*/  BAR.SYNC.DEFER_BLOCKING 0x0 ;  /* 0x0000000000007b1d */ /* 0x000fec0000010000 */
[----:B--2---:R-:W0:Y:S04]  /*267b0*/  LDS.128 R12, [R19] ;  /* 0x00000000130c7984 */ /* 0x004e280000000c00 */
[----:B------:R-:W2:Y:S01]  /*267c0*/  LDS.128 R16, [R19+0x400] ;  /* 0x0004000013107984 */ /* 0x000ea20000000c00 */
[----:B------:R-:W-:Y:S06]  /*267d0*/  BAR.SYNC.DEFER_BLOCKING 0x0 ;  /* 0x0000000000007b1d */ /* 0x000fec0000010000 */
[----:B---3--:R3:W-:Y:S04]  /*267e0*/  STSM.16.M88.4 [R3], R24 ;  /* 0x0000001803007844 */ /* 0x0087e80000000200 */
[----:B---3--:R-:W3:Y:S04]  /*267f0*/  LDL.LU.64 R26, [R1+0xba0] ;  /* 0x000ba000011a7983 */ /* 0x008ee80000300a00 */
[----:B------:R-:W3:Y:S01]  /*26800*/  LDL.LU.64 R24, [R1+0xb98] ;  /* 0x000b980001187983 */ /* 0x000ee20000300a00 */
[----:B-1----:R-:W-:Y:S01]  /*26810*/  IMAD R2, R2, UR5, RZ ;  /* 0x0000000502027c24 */ /* 0x002fe2000f8e02ff */
[----:B------:R-:W-:-:S04]  /*26820*/  ISETP.LT.AND P4, PT, R0, UR15, !P0 ;  /* 0x0000000f00007c0c */ /* 0x000fc8000c781270 */
[----:B------:R-:W-:Y:S01]  /*26830*/  LEA R0, P6, R2, UR12, 0x1 ;  /* 0x0000000c02007c11 */ /* 0x000fe2000f8c08ff */
[----:B------:R-:W-:Y:S01]  /*26840*/  VIADD R29, R28, UR6 ;  /* 0x000000061c1d7c36 */ /* 0x000fe20008000000 */
[----:B---3--:R1:W-:Y:S04]  /*26850*/  STSM.16.M88.4 [R3+0x200], R24 ;  /* 0x0002001803007844 */ /* 0x0083e80000000200 */
[----:B-1----:R-:W3:Y:S04]  /*26860*/  LDL.LU R27, [R1+0xb90] ;  /* 0x000b9000011b7983 */ /* 0x002ee80000300800 */
[----:B------:R-:W3:Y:S01]  /*26870*/  LDL.LU.64 R24, [R1+0xb88] ;  /* 0x000b880001187983 */ /* 0x000ee20000300a00 */
[----:B------:R-:W-:Y:S01]  /*26880*/  LEA.HI.X.SX32 R2, R2, UR13, 0x1, P6 ;  /* 0x0000000d02027c11 */ /* 0x000fe2000b0f0eff */
[----:B------:R-:W-:Y:S01]  /*26890*/  BAR.SYNC.DEFER_BLOCKING 0x0 ;  /* 0x0000000000007b1d */ /* 0x000fe20000010000 */
[----:B------:R-:W-:-:S04]  /*268a0*/  LEA R22, P6, R28, R0, 0x1 ;  /* 0x000000001c167211 */ /* 0x000fc800078c08ff */
[----:B------:R-:W-:Y:S02]  /*268b0*/  LEA.HI.X.SX32 R23, R28, R2, 0x1, P6 ;  /* 0x000000021c177211 */ /* 0x000fe400030f0eff */
[C---:B------:R-:W-:Y:S01]  /*268c0*/  LEA R28, P6, R29.reuse, R0, 0x1 ;  /* 0x000000001d1c7211 */ /* 0x040fe200078c08ff */
[----:B------:R-:W-:-:S03]  /*268d0*/  VIADD R26, R29, UR6 ;  /* 0x000000061d1a7c36 */ /* 0x000fc60008000000 */
[----:B------:R-:W-:Y:S02]  /*268e0*/  LEA.HI.X.SX32 R29, R29, R2, 0x1, P6 ;  /* 0x000000021d1d7211 */ /* 0x000fe400030f0eff */
[----:B---3--:R-:W-:Y:S01]  /*268f0*/  PRMT R27, R24, 0x7632, R27 ;  /* 0x00007632181b7816 */ /* 0x008fe2000000001b */
[----:B------:R-:W-:Y:S04]  /*26900*/  @P3 STG.E.U16 desc[UR8][R22.64], R24 ;  /* 0x0000001816003986 */ /* 0x000fe8000c101508 */
[----:B------:R1:W-:Y:S04]  /*26910*/  @P2 STG.E.U16 desc[UR8][R28.64], R27 ;  /* 0x0000001b1c002986 */ /* 0x0003e8000c101508 */
[----:B-1----:R-:W3:Y:S01]  /*26920*/  LDL.LU R27, [R1+0xb80] ;  /* 0x000b8000011b7983 */ /* 0x002ee20000300800 */
[----:B------:R-:W-:Y:S01]  /*26930*/  VIADD R3, R11, 0x5 ;  /* 0x000000050b037836 */ /* 0x000fe20000000000 */
[----:B------:R-:W-:-:S04]  /*26940*/  LEA R22, P6, R26, R0, 0x1 ;  /* 0x000000001a167211 */ /* 0x000fc800078c08ff */
[----:B------:R-:W-:Y:S01]  /*26950*/  ISETP.LT.AND P3, PT, R3, UR15, !P0 ;  /* 0x0000000f03007c0c */ /* 0x000fe2000c761270 */
[C---:B------:R-:W-:Y:S01]  /*26960*/  VIADD R3, R26.reuse, UR6 ;  /* 0x000000061a037c36 */ /* 0x040fe20008000000 */
[----:B------:R-:W-:Y:S01]  /*26970*/  LEA.HI.X.SX32 R23, R26, R2, 0x1, P6 ;  /* 0x000000021a177211 */ /* 0x000fe200030f0eff */
[----:B------:R-:W-:Y:S01]  /*26980*/  VIADD R29, R11, 0x7 ;  /* 0x000000070b1d7836 */ /* 0x000fe20000000000 */
[----:B------:R-:W2:Y:S02]  /*26990*/  LDL.LU R26, [R1+0xb7c] ;  /* 0x000b7c00011a7983 */ /* 0x000ea40000300800 */
[----:B------:R-:W-:Y:S02]  /*269a0*/  LEA R28, P6, R3, R0, 0x1 ;  /* 0x00000000031c7211 */ /* 0x000fe400078c08ff */
[----:B------:R-:W-:Y:S01]  /*269b0*/  @P1 STG.E.U16 desc[UR8][R22.64], R25 ;  /* 0x0000001916001986 */ /* 0x000fe2000c101508 */
[----:B------:R-:W-:Y:S02]  /*269c0*/  ISETP.LT.AND P1, PT, R29, UR15, !P0 ;  /* 0x0000000f1d007c0c */ /* 0x000fe4000c721270 */
[----:B------:R-:W-:Y:S01]  /*269d0*/  LEA.HI.X.SX32 R29, R3, R2, 0x1, P6 ;  /* 0x00000002031d7211 */ /* 0x000fe200030f0eff */
[----:B------:R-:W-:Y:S01]  /*269e0*/  VIADD R24, R11, 0x6 ;  /* 0x000000060b187836 */ /* 0x000fe20000000000 */
[----:B---3--:R-:W-:-:S05]  /*269f0*/  PRMT R27, R25, 0x7632, R27 ;  /* 0x00007632191b7816 */ /* 0x008fca000000001b */
[----:B------:R1:W-:Y:S04]  /*26a00*/  @P5 STG.E.U16 desc[UR8][R28.64], R27 ;  /* 0x0000001b1c005986 */ /* 0x0003e8000c101508 */
[----:B-1----:R-:W3:Y:S01]  /*26a10*/  LDL.LU R27, [R1+0xb78] ;  /* 0x000b7800011b7983 */ /* 0x002ee20000300800 */
[----:B------:R-:W-:Y:S01]  /*26a20*/  ISETP.LT.AND P2, PT, R24, UR15, !P0 ;  /* 0x0000000f18007c0c */ /* 0x000fe2000c741270 */
[----:B------:R-:W-:Y:S02]  /*26a30*/  VIADD R24, R3, UR6 ;  /* 0x0000000603187c36 */ /* 0x000fe40008000000 */
[----:B------:R-:W-:Y:S02]  /*26a40*/  VIADD R3, R11, 0x8 ;  /* 0x000000080b037836 */ /* 0x000fe40000000000 */
[C---:B------:R-:W-:Y:S01]  /*26a50*/  VIADD R25, R24.reuse, UR6 ;  /* 0x0000000618197c36 */ /* 0x040fe20008000000 */
[----:B------:R-:W-:-:S02]  /*26a60*/  LEA R22, P6, R24, R0, 0x1 ;  /* 0x0000000018167211 */ /* 0x000fc400078c08ff */
[----:B------:R-:W-:Y:S01]  /*26a70*/  ISETP.LT.AND P5, PT, R3, UR15, !P0 ;  /* 0x0000000f03007c0c */ /* 0x000fe2000c7a1270 */
[C---:B------:R-:W-:Y:S01]  /*26a80*/  VIADD R3, R25.reuse, UR6 ;  /* 0x0000000619037c36 */ /* 0x040fe20008000000 */
[----:B------:R-:W-:Y:S02]  /*26a90*/  LEA.HI.X.SX32 R23, R24, R2, 0x1, P6 ;  /* 0x0000000218177211 */ /* 0x000fe400030f0eff */
[----:B------:R-:W-:-:S03]  /*26aa0*/  LEA R24, P6, R25, R0, 0x1 ;  /* 0x0000000019187211 */ /* 0x000fc600078c08ff */
[----:B--2---:R1:W-:Y:S01]  /*26ab0*/  @P4 STG.E.U16 desc[UR8][R22.64], R26 ;  /* 0x0000001a16004986 */ /* 0x0043e2000c101508 */
[----:B------:R-:W-:Y:S02]  /*26ac0*/  LEA.HI.X.SX32 R25, R25, R2, 0x1, P6 ;  /* 0x0000000219197211 */ /* 0x000fe400030f0eff */
[----:B------:R-:W-:Y:S02]  /*26ad0*/  PRMT R29, R26, 0x7632, R29 ;  /* 0x000076321a1d7816 */ /* 0x000fe4000000001d */
[----:B-1----:R-:W-:-:S04]  /*26ae0*/  LEA R22, P6, R3, R0, 0x1 ;  /* 0x0000000003167211 */ /* 0x002fc800078c08ff */
[----:B------:R-:W-:Y:S01]  /*26af0*/  LEA.HI.X.SX32 R23, R3, R2, 0x1, P6 ;  /* 0x0000000203177211 */ /* 0x000fe200030f0eff */
[----:B------:R1:W-:Y:S01]  /*26b00*/  @P3 STG.E.U16 desc[UR8][R24.64], R29 ;  /* 0x0000001d18003986 */ /* 0x0003e2000c101508 */
[C---:B------:R-:W-:Y:S02]  /*26b10*/  VIADD R28, R11.reuse, 0x9 ;  /* 0x000000090b1c7836 */ /* 0x040fe40000000000 */
[----:B------:R-:W-:-:S03]  /*26b20*/  VIADD R26, R11, 0xa ;  /* 0x0000000a0b1a7836 */ /* 0x000fc60000000000 */
[----:B------:R-:W-:Y:S01]  /*26b30*/  ISETP.LT.AND P4, PT, R28, UR15, !P0 ;  /* 0x0000000f1c007c0c */ /* 0x000fe2000c781270 */
[----:B-1----:R-:W-:Y:S01]  /*26b40*/  VIADD R24, R3, UR6 ;  /* 0x0000000603187c36 */ /* 0x002fe20008000000 */
[----:B---3--:R1:W-:Y:S04]  /*26b50*/  @P2 STG.E.U16 desc[UR8][R22.64], R27 ;  /* 0x0000001b16002986 */ /* 0x0083e8000c101508 */
[----:B-1----:R-:W2:Y:S01]  /*26b60*/  LDL.LU.64 R22, [R1+0xb70] ;  /* 0x000b700001167983 */ /* 0x002ea20000300a00 */
[C---:B------:R-:W-:Y:S01]  /*26b70*/  VIADD R25, R24.reuse, UR6 ;  /* 0x0000000618197c36 */ /* 0x040fe20008000000 */
[----:B------:R-:W-:Y:S01]  /*26b80*/  LEA R28, P6, R24, R0, 0x1 ;  /* 0x00000000181c7211 */ /* 0x000fe200078c08ff */
[----:B------:R-:W-:Y:S01]  /*26b90*/  VIADD R3, R11, 0xb ;  /* 0x0000000b0b037836 */ /* 0x000fe20000000000 */
[----:B------:R-:W-:-:S02]  /*26ba0*/  ISETP.LT.AND P3, PT, R26, UR15, !P0 ;  /* 0x0000000f1a007c0c */ /* 0x000fc4000c761270 */
[----:B------:R-:W-:Y:S02]  /*26bb0*/  LEA.HI.X.SX32 R29, R24, R2, 0x1, P6 ;  /* 0x00000002181d7211 */ /* 0x000fe400030f0eff */
[----:B------:R-:W-:Y:S01]  /*26bc0*/  LEA R24, P6, R25, R0, 0x1 ;  /* 0x0000000019187211 */ /* 0x000fe200078c08ff */
[----:B------:R-:W-:Y:S01]  /*26bd0*/  VIADD R26, R11, 0xc ;  /* 0x0000000c0b1a7836 */ /* 0x000fe20000000000 */
[----:B------:R-:W-:Y:S02]  /*26be0*/  PRMT R27, R27, 0x7632, R27 ;  /* 0x000076321b1b7816 */ /* 0x000fe4000000001b */
[----:B------:R-:W-:Y:S01]  /*26bf0*/  ISETP.LT.AND P2, PT, R3, UR15, !P0 ;  /* 0x0000000f03007c0c */ /* 0x000fe2000c741270 */
[C---:B------:R-:W-:Y:S01]  /*26c00*/  VIADD R3, R25.reuse, UR6 ;  /* 0x0000000619037c36 */ /* 0x040fe20008000000 */
[----:B------:R-:W-:Y:S01]  /*26c10*/  LEA.HI.X.SX32 R25, R25, R2, 0x1, P6 ;  /* 0x0000000219197211 */ /* 0x000fe200030f0eff */
[----:B------:R1:W-:Y:S01]  /*26c20*/  @P1 STG.E.U16 desc[UR8][R28.64], R27 ;  /* 0x0000001b1c001986 */ /* 0x0003e2000c101508 */
[----:B------:R-:W-:-:S02]  /*26c30*/  ISETP.LT.AND P1, PT, R26, UR15, !P0 ;  /* 0x0000000f1a007c0c */ /* 0x000fc4000c721270 */
[C---:B------:R-:W-:Y:S01]  /*26c40*/  LEA R26, P6, R3.reuse, R0, 0x1 ;  /* 0x00000000031a7211 */ /* 0x040fe200078c08ff */
[----:B------:R3:W-:Y:S03]  /*26c50*/  @P5 STG.E.U16 desc[UR8][R24.64], R20 ;  /* 0x0000001418005986 */ /* 0x0007e6000c101508 */
[----:B-1----:R-:W-:Y:S01]  /*26c60*/  LEA.HI.X.SX32 R27, R3, R2, 0x1, P6 ;  /* 0x00000002031b7211 */ /* 0x002fe200030f0eff */
[----:B---3--:R-:W-:Y:S01]  /*26c70*/  VIADD R24, R11, 0xd ;  /* 0x0000000d0b187836 */ /* 0x008fe20000000000 */
[----:B------:R-:W-:Y:S01]  /*26c80*/  PRMT R20, R20, 0x7632, R20 ;  /* 0x0000763214147816 */ /* 0x000fe20000000014 */
[----:B------:R-:W-:-:S03]  /*26c90*/  VIADD R25, R3, UR6 ;  /* 0x0000000603197c36 */ /* 0x000fc60008000000 */
[----:B------:R-:W-:Y:S01]  /*26ca0*/  ISETP.LT.AND P5, PT, R24, UR15, !P0 ;  /* 0x0000000f18007c0c */ /* 0x000fe2000c7a1270 */
[----:B------:R-:W-:Y:S01]  /*26cb0*/  VIADD R3, R11, 0xe ;  /* 0x0000000e0b037836 */ /* 0x000fe20000000000 */
[----:B------:R-:W-:Y:S01]  /*26cc0*/  LEA R24, P6, R25, R0, 0x1 ;  /* 0x0000000019187211 */ /* 0x000fe200078c08ff */
[----:B------:R1:W-:Y:S03]  /*26cd0*/  @P4 STG.E.U16 desc[UR8][R26.64], R20 ;  /* 0x000000141a004986 */ /* 0x0003e6000c101508 */
[----:B------:R-:W-:Y:S01]  /*26ce0*/  ISETP.LT.AND P4, PT, R3, UR15, !P0 ;  /* 0x0000000f03007c0c */ /* 0x000fe2000c781270 */
[C---:B-1----:R-:W-:Y:S01]  /*26cf0*/  VIADD R20, R25.reuse, UR6 ;  /* 0x0000000619147c36 */ /* 0x042fe20008000000 */
[----:B------:R-:W-:Y:S01]  /*26d00*/  LEA.HI.X.SX32 R25, R25, R2, 0x1, P6 ;  /* 0x0000000219197211 */ /* 0x000fe200030f0eff */
[----:B------:R-:W-:Y:S02]  /*26d10*/  VIADD R27, R11, 0xf ;  /* 0x0000000f0b1b7836 */ /* 0x000fe40000000000 */
[C---:B------:R-:W-:Y:S01]  /*26d20*/  VIADD R3, R20.reuse, UR6 ;  /* 0x0000000614037c36 */ /* 0x040fe20008000000 */
[----:B------:R-:W-:Y:S01]  /*26d30*/  LEA R26, P6, R20, R0, 0x1 ;  /* 0x00000000141a7211 */ /* 0x000fe200078c08ff */
[----:B------:R1:W-:Y:S01]  /*26d40*/  @P3 STG.E.U16 desc[UR8][R24.64], R21 ;  /* 0x0000001518003986 */ /* 0x0003e2000c101508 */
[----:B------:R-:W-:-:S02]  /*26d50*/  ISETP.LT.AND P3, PT, R27, UR15, !P0 ;  /* 0x0000000f1b007c0c */ /* 0x000fc4000c761270 */
[----:B------:R-:W-:Y:S02]  /*26d60*/  LEA.HI.X.SX32 R27, R20, R2, 0x1, P6 ;  /* 0x00000002141b7211 */ /* 0x000fe400030f0eff */
[----:B------:R-:W-:Y:S02]  /*26d70*/  PRMT R28, R21, 0x7632, R28 ;  /* 0x00007632151c7816 */ /* 0x000fe4000000001c */
[----:B------:R-:W-:Y:S01]  /*26d80*/  LEA R20, P6, R3, R0, 0x1 ;  /* 0x0000000003147211 */ /* 0x000fe200078c08ff */
[----:B-1----:R-:W-:Y:S02]  /*26d90*/  VIADD R24, R11, 0x10 ;  /* 0x000000100b187836 */ /* 0x002fe40000000000 */
[C---:B------:R-:W-:Y:S01]  /*26da0*/  VIADD R25, R3.reuse, UR6 ;  /* 0x0000000603197c36 */ /* 0x040fe20008000000 */
[----:B------:R-:W-:Y:S01]  /*26db0*/  LEA.HI.X.SX32 R21, R3, R2, 0x1, P6 ;  /* 0x0000000203157211 */ /* 0x000fe200030f0eff */
[----:B------:R1:W-:Y:S01]  /*26dc0*/  @P2 STG.E.U16 desc[UR8][R26.64], R28 ;  /* 0x0000001c1a002986 */ /* 0x0003e2000c101508 */
[----:B------:R-:W-:Y:S01]  /*26dd0*/  ISETP.LT.AND P2, PT, R24, UR15, !P0 ;  /* 0x0000000f18007c0c */ /* 0x000fe2000c741270 */
[C---:B------:R-:W-:Y:S01]  /*26de0*/  VIADD R3, R25.reuse, UR6 ;  /* 0x0000000619037c36 */ /* 0x040fe20008000000 */
[----:B------:R-:W-:Y:S01]  /*26df0*/  LEA R24, P6, R25, R0, 0x1 ;  /* 0x0000000019187211 */ /* 0x000fe200078c08ff */
[----:B------:R-:W-:-:S03]  /*26e00*/  VIADD R29, R11, 0x11 ;  /* 0x000000110b1d7836 */ /* 0x000fc60000000000 */
[----:B------:R-:W-:Y:S01]  /*26e10*/  LEA.HI.X.SX32 R25, R25, R2, 0x1, P6 ;  /* 0x0000000219197211 */ /* 0x000fe200030f0eff */
[----:B-1----:R-:W-:Y:S01]  /*26e20*/  VIADD R27, R3, UR6 ;  /* 0x00000006031b7c36 */ /* 0x002fe20008000000 */
[----:B--2---:R1:W-:Y:S01]  /*26e30*/  @P1 STG.E.U16 desc[UR8][R20.64], R22 ;  /* 0x0000001614001986 */ /* 0x0043e2000c101508 */
[----:B------:R-:W-:Y:S01]  /*26e40*/  ISETP.LT.AND P1, PT, R29, UR15, !P0 ;  /* 0x0000000f1d007c0c */ /* 0x000fe2000c721270 */
[----:B------:R-:W-:Y:S01]  /*26e50*/  VIADD R29, R11, 0x12 ;  /* 0x000000120b1d7836 */ /* 0x000fe20000000000 */
[----:B-1----:R-:W-:Y:S02]  /*26e60*/  PRMT R21, R22, 0x7632, R21 ;  /* 0x0000763216157816 */ /* 0x002fe40000000015 */
[----:B------:R-:W-:-:S03]  /*26e70*/  LEA R20, P6, R3, R0, 0x1 ;  /* 0x0000000003147211 */ /* 0x000fc600078c08ff */
[----:B------:R1:W-:Y:S01]  /*26e80*/  @P5 STG.E.U16 desc[UR8][R24.64], R21 ;  /* 0x0000001518005986 */ /* 0x0003e2000c101508 */
[----:B------:R-:W-:Y:S01]  /*26e90*/  VIADD R22, R11, 0x13 ;  /* 0x000000130b167836 */ /* 0x000fe20000000000 */
[----:B------:R-:W-:Y:S02]  /*26ea0*/  ISETP.LT.AND P5, PT, R29, UR15, !P0 ;  /* 0x0000000f1d007c0c */ /* 0x000fe4000c7a1270 */
[----:B------:R-:W-:Y:S02]  /*26eb0*/  PRMT R29, R23, 0x7632, R29 ;  /* 0x00007632171d7816 */ /* 0x000fe4000000001d */
[----:B-1----:R-:W-:Y:S02]  /*26ec0*/  LEA.HI.X.SX32 R21, R3, R2, 0x1, P6 ;  /* 0x0000000203157211 */ /* 0x002fe400030f0eff */
[----:B------:R-:W-:-:S04]  /*26ed0*/  LEA R24, P6, R27, R0, 0x1 ;  /* 0x000000001b187211 */ /* 0x000fc800078c08ff */
[----:B------:R-:W-:Y:S01]  /*26ee0*/  LEA.HI.X.SX32 R25, R27, R2, 0x1, P6 ;  /* 0x000000021b197211 */ /* 0x000fe200030f0eff */
[----:B------:R-:W-:Y:S01]  /*26ef0*/  @P4 STG.E.U16 desc[UR8][R20.64], R23 ;  /* 0x0000001714004986 */ /* 0x000fe2000c101508 */
[----:B------:R-:W-:Y:S01]  /*26f00*/  ISETP.LT.AND P4, PT, R22, UR15, !P0 ;  /* 0x0000000f16007c0c */ /* 0x000fe2000c781270 */
[----:B------:R-:W-:Y:S02]  /*26f10*/  VIADD R22, R11, 0x14 ;  /* 0x000000140b167836 */ /* 0x000fe40000000000 */
[----:B------:R-:W2:Y:S04]  /*26f20*/  LDL.LU R11, [R1+0xb6c] ;  /* 0x000b6c00010b7983 */ /* 0x000ea80000300800 */
[----:B------:R1:W-:Y:S04]  /*26f30*/  @P3 STG.E.U16 desc[UR8][R24.64], R29 ;  /* 0x0000001d18003986 */ /* 0x0003e8000c101508 */
[----:B-1----:R-:W3:Y:S01]  /*26f40*/  LDL.LU R29, [R1+0x2c8] ;  /* 0x0002c800011d7983 */ /* 0x002ee20000300800 */
[----:B------:R-:W-:-:S04]  /*26f50*/  VIADD R3, R27, UR6 ;  /* 0x000000061b037c36 */ /* 0x000fc80008000000 */
[C---:B------:R-:W-:Y:S01]  /*26f60*/  VIADD R27, R3.reuse, UR6 ;  /* 0x00000006031b7c36 */ /* 0x040fe20008000000 */
[----:B------:R-:W-:-:S04]  /*26f70*/  LEA R20, P6, R3, R0, 0x1 ;  /* 0x0000000003147211 */ /* 0x000fc800078c08ff */
[----:B------:R-:W-:Y:S02]  /*26f80*/  LEA.HI.X.SX32 R21, R3, R2, 0x1, P6 ;  /* 0x0000000203157211 */ /* 0x000fe400030f0eff */
[C---:B------:R-:W-:Y:S01]  /*26f90*/  LEA R26, P6, R27.reuse, R0, 0x1 ;  /* 0x000000001b1a7211 */ /* 0x040fe200078c08ff */
[C---:B------:R-:W-:Y:S02]  /*26fa0*/  VIADD R3, R27.reuse, UR6 ;  /* 0x000000061b037c36 */ /* 0x040fe40008000000 */
[----:B------:R1:W-:Y:S01]  /*26fb0*/  @P2 STG.E.U16 desc[UR8][R20.64], R8 ;  /* 0x0000000814002986 */ /* 0x0003e2000c101508 */
[----:B------:R-:W-:Y:S02]  /*26fc0*/  LEA.HI.X.SX32 R27, R27, R2, 0x1, P6 ;  /* 0x000000021b1b7211 */ /* 0x000fe400030f0eff */
[----:B-1----:R-:W-:-:S05]  /*26fd0*/  PRMT R21, R8, 0x7632, R21 ;  /* 0x0000763208157816 */ /* 0x002fca0000000015 */
[----:B------:R1:W-:Y:S01]  /*26fe0*/  @P1 STG.E.U16 desc[UR8][R26.64], R21 ;  /* 0x000000151a001986 */ /* 0x0003e2000c101508 */
[----:B------:R-:W-:Y:S01]  /*26ff0*/  ISETP.LT.AND P3, PT, R22, UR15, !P0 ;  /* 0x0000000f16007c0c */ /* 0x000fe2000c761270 */
[----:B------:R-:W-:Y:S02]  /*27000*/  VIADD R25, R3, UR6 ;  /* 0x0000000603197c36 */ /* 0x000fe40008000000 */
[----:B---3--:R-:W-:-:S05]  /*27010*/  VIADD R28, R29, 0x16 ;  /* 0x000000161d1c7836 */ /* 0x008fca0000000000 */
[----:B------:R-:W-:Y:S02]  /*27020*/  ISETP.LT.AND P1, PT, R28, UR15, !P0 ;  /* 0x0000000f1c007c0c */ /* 0x000fe4000c721270 */
[----:B------:R-:W3:Y:S01]  /*27030*/  LDL.LU R28, [R1+0x28] ;  /* 0x00002800011c7983 */ /* 0x000ee20000300800 */
[----:B------:R-:W-:-:S05]  /*27040*/  VIADD R22, R29, 0x15 ;  /* 0x000000151d167836 */ /* 0x000fca0000000000 */
[----:B------:R-:W-:Y:S02]  /*27050*/  ISETP.LT.AND P2, PT, R22, UR15, !P0 ;  /* 0x0000000f16007c0c */ /* 0x000fe4000c741270 */
[----:B------:R-:W-:Y:S01]  /*27060*/  LEA R22, P6, R3, R0, 0x1 ;  /* 0x0000000003167211 */ /* 0x000fe200078c08ff */
[----:B------:R-:W-:-:S03]  /*27070*/  VIADD R8, R29, 0x17 ;  /* 0x000000171d087836 */ /* 0x000fc60000000000 */
[----:B------:R-:W-:Y:S01]  /*27080*/  LEA.HI.X.SX32 R23, R3, R2, 0x1, P6 ;  /* 0x0000000203177211 */ /* 0x000fe200030f0eff */
[C---:B------:R-:W-:Y:S01]  /*27090*/  VIADD R3, R25.reuse, UR6 ;  /* 0x0000000619037c36 */ /* 0x040fe20008000000 */
[----:B------:R-:W-:-:S03]  /*270a0*/  LEA R20, P6, R25, R0, 0x1 ;  /* 0x0000000019147211 */ /* 0x000fc600078c08ff */
[----:B------:R0:W-:Y:S01]  /*270b0*/  @P5 STG.E.U16 desc[UR8][R22.64], R9 ;  /* 0x0000000916005986 */ /* 0x0001e2000c101508 */
[----:B------:R-:W-:Y:S01]  /*270c0*/  ISETP.LT.AND P5, PT, R8, UR15, !P0 ;  /* 0x0000000f08007c0c */ /* 0x000fe2000c7a1270 */
[----:B------:R-:W-:Y:S01]  /*270d0*/  VIADD R8, R29, 0x18 ;  /* 0x000000181d087836 */ /* 0x000fe20000000000 */
[----:B-1----:R-:W-:Y:S01]  /*270e0*/  LEA.HI.X.SX32 R21, R25, R2, 0x1, P6 ;  /* 0x0000000219157211 */ /* 0x002fe200030f0eff */
[C---:B------:R-:W-:Y:S01]  /*270f0*/  VIADD R27, R3.reuse, UR6 ;  /* 0x00000006031b7c36 */ /* 0x040fe20008000000 */
[----:B------:R-:W-:Y:S02]  /*27100*/  LEA R24, P6, R3, R0, 0x1 ;  /* 0x0000000003187211 */ /* 0x000fe400078c08ff */
[----:B0-----:R-:W-:Y:S02]  /*27110*/  PRMT R23, R9, 0x7632, R23 ;  /* 0x0000763209177816 */ /* 0x001fe40000000017 */
[----:B------:R-:W-:-:S03]  /*27120*/  LEA.HI.X.SX32 R25, R3, R2, 0x1, P6 ;  /* 0x0000000203197211 */ /* 0x000fc600030f0eff */
[----:B------:R0:W-:Y:S01]  /*27130*/  @P4 STG.E.U16 desc[UR8][R20.64], R23 ;  /* 0x0000001714004986 */ /* 0x0001e2000c101508 */
[----:B------:R-:W-:Y:S01]  /*27140*/  ISETP.LT.AND P4, PT, R8, UR15, !P0 ;  /* 0x0000000f08007c0c */ /* 0x000fe2000c781270 */
[----:B------:R-:W-:Y:S01]  /*27150*/  VIADD R8, R29, 0x19 ;  /* 0x000000191d087836 */ /* 0x000fe20000000000 */
[C---:B------:R-:W-:Y:S01]  /*27160*/  LEA R26, P6, R27.reuse, R0, 0x1 ;  /* 0x000000001b1a7211 */ /* 0x040fe200078c08ff */
[C---:B------:R-:W-:Y:S01]  /*27170*/  VIADD R3, R27.reuse, UR6 ;  /* 0x000000061b037c36 */ /* 0x040fe20008000000 */
[----:B------:R1:W-:Y:S01]  /*27180*/  @P3 STG.E.U16 desc[UR8][R24.64], R10 ;  /* 0x0000000a18003986 */ /* 0x0003e2000c101508 */
[----:B------:R-:W-:Y:S02]  /*27190*/  PRMT R9, R10, 0x7632, R9 ;  /* 0x000076320a097816 */ /* 0x000fe40000000009 */
[----:B------:R-:W-:Y:S02]  /*271a0*/  LEA.HI.X.SX32 R27, R27, R2, 0x1, P6 ;  /* 0x000000021b1b7211 */ /* 0x000fe400030f0eff */
[----:B------:R-:W-:-:S02]  /*271b0*/  ISETP.LT.AND P3, PT, R8, UR15, !P0 ;  /* 0x0000000f08007c0c */ /* 0x000fc4000c761270 */
[C---:B------:R-:W-:Y:S01]  /*271c0*/  LEA R8, P6, R3.reuse, R0, 0x1 ;  /* 0x0000000003087211 */ /* 0x040fe200078c08ff */
[----:B0-----:R-:W-:Y:S01]  /*271d0*/  VIADD R21, R3, UR6 ;  /* 0x0000000603157c36 */ /* 0x001fe20008000000 */
[----:B------:R0:W-:Y:S01]  /*271e0*/  @P2 STG.E.U16 desc[UR8][R26.64], R9 ;  /* 0x000000091a002986 */ /* 0x0001e2000c101508 */
[C---:B------:R-:W-:Y:S02]  /*271f0*/  VIADD R22, R29.reuse, 0x1a ;  /* 0x0000001a1d167836 */ /* 0x040fe40000000000 */
[----:B-1----:R-:W-:-:S03]  /*27200*/  VIADD R10, R29, 0x1b ;  /* 0x0000001b1d0a7836 */ /* 0x002fc60000000000 */
[----:B------:R-:W-:Y:S02]  /*27210*/  ISETP.LT.AND P2, PT, R22, UR15, !P0 ;  /* 0x0000000f16007c0c */ /* 0x000fe4000c741270 */
[----:B0-----:R-:W-:Y:S01]  /*27220*/  LEA.HI.X.SX32 R9, R3, R2, 0x1, P6 ;  /* 0x0000000203097211 */ /* 0x001fe200030f0eff */
[C---:B------:R-:W-:Y:S01]  /*27230*/  VIADD R3, R21.reuse, UR6 ;  /* 0x0000000615037c36 */ /* 0x040fe20008000000 */
[----:B------:R-:W-:-:S04]  /*27240*/  LEA R20, P6, R21, R0, 0x1 ;  /* 0x0000000015147211 */ /* 0x000fc800078c08ff */
[----:B------:R-:W-:Y:S01]  /*27250*/  LEA.HI.X.SX32 R21, R21, R2, 0x1, P6 ;  /* 0x0000000215157211 */ /* 0x000fe200030f0eff */
[C---:B------:R-:W-:Y:S01]  /*27260*/  VIADD R25, R3.reuse, UR6 ;  /* 0x0000000603197c36 */ /* 0x040fe20008000000 */
[----:B------:R-:W-:Y:S01]  /*27270*/  LEA R22, P6, R3, R0, 0x1 ;  /* 0x0000000003167211 */ /* 0x000fe200078c08ff */
[----:B--2---:R0:W-:Y:S01]  /*27280*/  @P1 STG.E.U16 desc[UR8][R8.64], R11 ;  /* 0x0000000b08001986 */ /* 0x0041e2000c101508 */
[----:B------:R-:W-:Y:S01]  /*27290*/  ISETP.LT.AND P1, PT, R10, UR15, !P0 ;  /* 0x0000000f0a007c0c */ /* 0x000fe2000c721270 */
[----:B------:R-:W-:Y:S01]  /*272a0*/  VIADD R10, R29, 0x1c ;  /* 0x0000001c1d0a7836 */ /* 0x000fe20000000000 */
[----:B------:R-:W-:Y:S01]  /*272b0*/  LEA.HI.X.SX32 R23, R3, R2, 0x1, P6 ;  /* 0x0000000203177211 */ /* 0x000fe200030f0eff */
[C---:B------:R-:W-:Y:S01]  /*272c0*/  VIADD R3, R25.reuse, UR6 ;  /* 0x0000000619037c36 */ /* 0x040fe20008000000 */
[----:B------:R-:W-:Y:S02]  /*272d0*/  LEA R24, P6, R25, R0, 0x1 ;  /* 0x0000000019187211 */ /* 0x000fe400078c08ff */
[----:B0-----:R-:W-:Y:S01]  /*272e0*/  PRMT R9, R11, 0x7632, R9 ;  /* 0x000076320b097816 */ /* 0x001fe20000000009 */
[----:B------:R-:W-:Y:S01]  /*272f0*/  VIADD R8, R29, 0x1d ;  /* 0x0000001d1d087836 */ /* 0x000fe20000000000 */
[----:B------:R-:W-:-:S03]  /*27300*/  LEA.HI.X.SX32 R25, R25, R2, 0x1, P6 ;  /* 0x0000000219197211 */ /* 0x000fc600030f0eff */
[----:B------:R0:W-:Y:S01]  /*27310*/  @P5 STG.E.U16 desc[UR8][R20.64], R9 ;  /* 0x0000000914005986 */ /* 0x0001e2000c101508 */
[----:B------:R-:W-:Y:S01]  /*27320*/  ISETP.LT.AND P5, PT, R10, UR15, !P0 ;  /* 0x0000000f0a007c0c */ /* 0x000fe2000c7a1270 */
[----:B------:R-:W-:Y:S02]  /*27330*/  VIADD R10, R29, 0x1e ;  /* 0x0000001e1d0a7836 */ /* 0x000fe40000000000 */
[----:B----4-:R1:W-:Y:S01]  /*27340*/  @P4 STG.E.U16 desc[UR8][R22.64], R4 ;  /* 0x0000000416004986 */ /* 0x0103e2000c101508 */
[----:B------:R-:W-:Y:S01]  /*27350*/  ISETP.LT.AND P4, PT, R8, UR15, !P0 ;  /* 0x0000000f08007c0c */ /* 0x000fe2000c781270 */
[C---:B------:R-:W-:Y:S01]  /*27360*/  VIADD R11, R3.reuse, UR6 ;  /* 0x00000006030b7c36 */ /* 0x040fe20008000000 */
[C---:B------:R-:W-:Y:S02]  /*27370*/  LEA R8, P6, R3.reuse, R0, 0x1 ;  /* 0x0000000003087211 */ /* 0x040fe400078c08ff */
[----:B0-----:R-:W-:Y:S02]  /*27380*/  PRMT R21, R4, 0x7632, R21 ;  /* 0x0000763204157816 */ /* 0x001fe40000000015 */
[----:B------:R-:W-:Y:S01]  /*27390*/  LEA.HI.X.SX32 R9, R3, R2, 0x1, P6 ;  /* 0x0000000203097211 */ /* 0x000fe200030f0eff */
[----:B-1----:R-:W-:-:S02]  /*273a0*/  VIADD R4, R29, 0x1f ;  /* 0x0000001f1d047836 */ /* 0x002fc40000000000 */
[----:B------:R-:W-:Y:S01]  /*273b0*/  @P3 STG.E.U16 desc[UR8][R24.64], R21 ;  /* 0x0000001518003986 */ /* 0x000fe2000c101508 */
[----:B------:R-:W-:Y:S01]  /*273c0*/  ISETP.LT.AND P3, PT, R10, UR15, !P0 ;  /* 0x0000000f0a007c0c */ /* 0x000fe2000c761270 */
[C---:B------:R-:W-:Y:S01]  /*273d0*/  VIADD R3, R11.reuse, UR6 ;  /* 0x000000060b037c36 */ /* 0x040fe20008000000 */
[----:B------:R-:W-:Y:S01]  /*273e0*/  LEA R10, P6, R11, R0, 0x1 ;  /* 0x000000000b0a7211 */ /* 0x000fe200078c08ff */
[----:B------:R0:W-:Y:S01]  /*273f0*/  @P2 STG.E.U16 desc[UR8][R8.64], R5 ;  /* 0x0000000508002986 */ /* 0x0001e2000c101508 */
[----:B------:R-:W-:Y:S01]  /*27400*/  ISETP.LT.AND P2, PT, R4, UR15, !P0 ;  /* 0x0000000f04007c0c */ /* 0x000fe2000c741270 */
[----:B------:R-:W-:Y:S01]  /*27410*/  VIADD R4, R29, 0x20 ;  /* 0x000000201d047836 */ /* 0x000fe20000000000 */
[----:B------:R-:W-:Y:S01]  /*27420*/  LEA.HI.X.SX32 R11, R11, R2, 0x1, P6 ;  /* 0x000000020b0b7211 */ /* 0x000fe200030f0eff */
[C---:B------:R-:W-:Y:S01]  /*27430*/  VIADD R23, R3.reuse, UR6 ;  /* 0x0000000603177c36 */ /* 0x040fe20008000000 */
[----:B------:R-:W-:Y:S02]  /*27440*/  LEA R20, P6, R3, R0, 0x1 ;  /* 0x0000000003147211 */ /* 0x000fe400078c08ff */
[----:B0-----:R-:W-:-:S02]  /*27450*/  PRMT R9, R5, 0x7632, R9 ;  /* 0x0000763205097816 */ /* 0x001fc40000000009 */
[----:B------:R-:W-:-:S03]  /*27460*/  LEA.HI.X.SX32 R21, R3, R2, 0x1, P6 ;  /* 0x0000000203157211 */ /* 0x000fc600030f0eff */
[----:B------:R0:W-:Y:S01]  /*27470*/  @P1 STG.E.U16 desc[UR8][R10.64], R9 ;  /* 0x000000090a001986 */ /* 0x0001e2000c101508 */
[----:B------:R-:W-:Y:S01]  /*27480*/  ISETP.LT.AND P1, PT, R4, UR15, !P0 ;  /* 0x0000000f04007c0c */ /* 0x000fe2000c721270 */
[----:B------:R-:W-:Y:S01]  /*27490*/  VIADD R4, R29, 0x21 ;  /* 0x000000211d047836 */ /* 0x000fe20000000000 */
[C---:B------:R-:W-:Y:S01]  /*274a0*/  LEA R22, P6, R23.reuse, R0, 0x1 ;  /* 0x0000000017167211 */ /* 0x040fe200078c08ff */
[----:B------:R-:W-:Y:S01]  /*274b0*/  VIADD R3, R23, UR6 ;  /* 0x0000000617037c36 */ /* 0x000fe20008000000 */
[----:B------:R1:W-:Y:S01]  /*274c0*/  @P5 STG.E.U16 desc[UR8][R20.64], R6 ;  /* 0x0000000614005986 */ /* 0x0003e2000c101508 */
[----:B------:R-:W-:Y:S01]  /*274d0*/  VIADD R8, R29, 0x22 ;  /* 0x000000221d087836 */ /* 0x000fe20000000000 */
[----:B------:R-:W-:Y:S02]  /*274e0*/  LEA.HI.X.SX32 R23, R23, R2, 0x1, P6 ;  /* 0x0000000217177211 */ /* 0x000fe400030f0eff */
[----:B------:R-:W-:Y:S02]  /*274f0*/  ISETP.LT.AND P5, PT, R4, UR15, !P0 ;  /* 0x0000000f04007c0c */ /* 0x000fe4000c7a1270 */
[----:B0-----:R-:W-:Y:S01]  /*27500*/  PRMT R11, R6, 0x7632, R11 ;  /* 0x00007632060b7816 */ /* 0x001fe2000000000b */
[C---:B------:R-:W-:Y:S01]  /*27510*/  VIADD R9, R3.reuse, UR6 ;  /* 0x0000000603097c36 */ /* 0x040fe20008000000 */
[----:B------:R-:W-:-:S03]  /*27520*/  LEA R4, P6, R3, R0, 0x1 ;  /* 0x0000000003047211 */ /* 0x000fc600078c08ff */
[----:B------:R0:W-:Y:S01]  /*27530*/  @P4 STG.E.U16 desc[UR8][R22.64], R11 ;  /* 0x0000000b16004986 */ /* 0x0001e2000c101508 */
[----:B------:R-:W-:Y:S01]  /*27540*/  LEA.HI.X.SX32 R5, R3, R2, 0x1, P6 ;  /* 0x0000000203057211 */ /* 0x000fe200030f0eff */
[C---:B------:R-:W-:Y:S01]  /*27550*/  VIADD R3, R9.reuse, UR6 ;  /* 0x0000000609037c36 */ /* 0x040fe20008000000 */
[----:B------:R-:W-:Y:S02]  /*27560*/  ISETP.LT.AND P4, PT, R8, UR15, !P0 ;  /* 0x0000000f08007c0c */ /* 0x000fe4000c781270 */
[----:B------:R-:W-:Y:S01]  /*27570*/  LEA R8, P6, R9, R0, 0x1 ;  /* 0x0000000009087211 */ /* 0x000fe200078c08ff */
[----:B-1----:R-:W-:-:S03]  /*27580*/  VIADD R6, R29, 0x23 ;  /* 0x000000231d067836 */ /* 0x002fc60000000000 */
[----:B------:R-:W-:Y:S01]  /*27590*/  LEA.HI.X.SX32 R9, R9, R2, 0x1, P6 ;  /* 0x0000000209097211 */ /* 0x000fe200030f0eff */
[C---:B------:R-:W-:Y:S01]  /*275a0*/  VIADD R21, R3.reuse, UR6 ;  /* 0x0000000603157c36 */ /* 0x040fe20008000000 */
[----:B------:R-:W-:Y:S01]  /*275b0*/  LEA R10, P6, R3, R0, 0x1 ;  /* 0x00000000030a7211 */ /* 0x000fe200078c08ff */
[----:B------:R1:W-:Y:S01]  /*275c0*/  @P3 STG.E.U16 desc[UR8][R4.64], R7 ;  /* 0x0000000704003986 */ /* 0x0003e2000c101508 */
[----:B------:R-:W-:Y:S01]  /*275d0*/  ISETP.LT.AND P3, PT, R6, UR15, !P0 ;  /* 0x0000000f06007c0c */ /* 0x000fe2000c761270 */
[----:B------:R-:W-:Y:S01]  /*275e0*/  VIADD R6, R29, 0x24 ;  /* 0x000000241d067836 */ /* 0x000fe20000000000 */
[----:B0-----:R-:W-:Y:S01]  /*275f0*/  LEA.HI.X.SX32 R11, R3, R2, 0x1, P6 ;  /* 0x00000002030b7211 */ /* 0x001fe200030f0eff */
[C---:B------:R-:W-:Y:S01]  /*27600*/  VIADD R3, R21.reuse, UR6 ;  /* 0x0000000615037c36 */ /* 0x040fe20008000000 */
[----:B------:R-:W-:Y:S02]  /*27610*/  LEA R20, P6, R21, R0, 0x1 ;  /* 0x0000000015147211 */ /* 0x000fe400078c08ff */
[----:B-1----:R-:W-:Y:S01]  /*27620*/  PRMT R5, R7, 0x7632, R5 ;  /* 0x0000763207057816 */ /* 0x002fe20000000005 */
[----:B------:R-:W-:Y:S01]  /*27630*/  VIADD R4, R29, 0x25 ;  /* 0x000000251d047836 */ /* 0x000fe20000000000 */
[----:B------:R-:W-:-:S03]  /*27640*/  LEA.HI.X.SX32 R21, R21, R2, 0x1, P6 ;  /* 0x0000000215157211 */ /* 0x000fc600030f0eff */
[----:B------:R0:W-:Y:S01]  /*27650*/  @P2 STG.E.U16 desc[UR8][R8.64], R5 ;  /* 0x0000000508002986 */ /* 0x0001e2000c101508 */
[----:B------:R-:W-:Y:S01]  /*27660*/  ISETP.LT.AND P2, PT, R6, UR15, !P0 ;  /* 0x0000000f06007c0c */ /* 0x000fe2000c741270 */
[----:B------:R-:W-:Y:S02]  /*27670*/  VIADD R6, R29, 0x26 ;  /* 0x000000261d067836 */ /* 0x000fe40000000000 */
[----:B------:R1:W-:Y:S01]  /*27680*/  @P1 STG.E.U16 desc[UR8][R10.64], R12 ;  /* 0x0000000c0a001986 */ /* 0x0003e2000c101508 */
[----:B------:R-:W-:Y:S01]  /*27690*/  ISETP.LT.AND P1, PT, R4, UR15, !P0 ;  /* 0x0000000f04007c0c */ /* 0x000fe2000c721270 */
[C---:B------:R-:W-:Y:S01]  /*276a0*/  VIADD R7, R3.reuse, UR6 ;  /* 0x0000000603077c36 */ /* 0x040fe20008000000 */
[----:B------:R-:W-:Y:S02]  /*276b0*/  LEA R4, P6, R3, R0, 0x1 ;  /* 0x0000000003047211 */ /* 0x000fe400078c08ff */
[----:B0-----:R-:W-:Y:S01]  /*276c0*/  PRMT R9, R12, 0x7632, R9 ;  /* 0x000076320c097816 */ /* 0x001fe20000000009 */
[----:B------:R-:W-:Y:S01]  /*276d0*/  VIADD R8, R29, 0x27 ;  /* 0x000000271d087836 */ /* 0x000fe20000000000 */
[----:B------:R-:W-:Y:S01]  /*276e0*/  LEA.HI.X.SX32 R5, R3, R2, 0x1, P6 ;  /* 0x0000000203057211 */ /* 0x000fe200030f0eff */
[----:B------:R-:W-:-:S02]  /*276f0*/  VIADD R3, R7, UR6 ;  /* 0x0000000607037c36 */ /* 0x000fc40008000000 */
[----:B------:R-:W-:Y:S01]  /*27700*/  @P5 STG.E.U16 desc[UR8][R20.64], R9 ;  /* 0x0000000914005986 */ /* 0x000fe2000c101508 */
[----:B------:R-:W-:Y:S02]  /*27710*/  ISETP.LT.AND P5, PT, R6, UR15, !P0 ;  /* 0x0000000f06007c0c */ /* 0x000fe4000c7a1270 */
[----:B------:R-:W-:Y:S01]  /*27720*/  LEA R6, P6, R7, R0, 0x1 ;  /* 0x0000000007067211 */ /* 0x000fe200078c08ff */
[----:B------:R0:W-:Y:S01]  /*27730*/  @P4 STG.E.U16 desc[UR8][R4.64], R13 ;  /* 0x0000000d04004986 */ /* 0x0001e2000c101508 */
[----:B------:R-:W-:Y:S01]  /*27740*/  ISETP.LT.AND P4, PT, R8, UR15, !P0 ;  /* 0x0000000f08007c0c */ /* 0x000fe2000c781270 */
[----:B-1----:R-:W-:Y:S01]  /*27750*/  VIADD R10, R29, 0x28 ;  /* 0x000000281d0a7836 */ /* 0x002fe20000000000 */
[----:B------:R-:W-:Y:S01]  /*27760*/  LEA.HI.X.SX32 R7, R7, R2, 0x1, P6 ;  /* 0x0000000207077211 */ /* 0x000fe200030f0eff */
[C---:B------:R-:W-:Y:S01]  /*27770*/  VIADD R11, R3.reuse, UR6 ;  /* 0x00000006030b7c36 */ /* 0x040fe20008000000 */
[----:B------:R-:W-:Y:S02]  /*27780*/  LEA R8, P6, R3, R0, 0x1 ;  /* 0x0000000003087211 */ /* 0x000fe400078c08ff */
[----:B0-----:R-:W-:Y:S01]  /*27790*/  PRMT R5, R13, 0x7632, R5 ;  /* 0x000076320d057816 */ /* 0x001fe20000000005 */
[----:B------:R-:W-:Y:S01]  /*277a0*/  VIADD R4, R29, 0x29 ;  /* 0x000000291d047836 */ /* 0x000fe20000000000 */
[----:B------:R-:W-:Y:S01]  /*277b0*/  LEA.HI.X.SX32 R9, R3, R2, 0x1, P6 ;  /* 0x0000000203097211 */ /* 0x000fe200030f0eff */
[----:B------:R-:W-:-:S02]  /*277c0*/  VIADD R3, R11, UR6 ;  /* 0x000000060b037c36 */ /* 0x000fc40008000000 */
[----:B------:R0:W-:Y:S01]  /*277d0*/  @P3 STG.E.U16 desc[UR8][R6.64], R5 ;  /* 0x0000000506003986 */ /* 0x0001e2000c101508 */
[----:B------:R-:W-:Y:S02]  /*277e0*/  ISETP.LT.AND P3, PT, R10, UR15, !P0 ;  /* 0x0000000f0a007c0c */ /* 0x000fe4000c761270 */
[C---:B------:R-:W-:Y:S01]  /*277f0*/  LEA R10, P6, R11.reuse, R0, 0x1 ;  /* 0x000000000b0a7211 */ /* 0x040fe200078c08ff */
[----:B------:R1:W-:Y:S01]  /*27800*/  @P2 STG.E.U16 desc[UR8][R8.64], R14 ;  /* 0x0000000e08002986 */ /* 0x0003e2000c101508 */
[----:B------:R-:W-:Y:S02]  /*27810*/  ISETP.LT.AND P2, PT, R4, UR15, !P0 ;  /* 0x0000000f04007c0c */ /* 0x000fe4000c741270 */
[----:B------:R-:W-:Y:S02]  /*27820*/  LEA.HI.X.SX32 R11, R11, R2, 0x1, P6 ;  /* 0x000000020b0b7211 */ /* 0x000fe400030f0eff */
[C---:B------:R-:W-:Y:S01]  /*27830*/  LEA R4, P6, R3.reuse, R0, 0x1 ;  /* 0x0000000003047211 */ /* 0x040fe200078c08ff */
[----:B0-----:R-:W-:-:S03]  /*27840*/  VIADD R7, R3, UR6 ;  /* 0x0000000603077c36 */ /* 0x001fc60008000000 */
[----:B------:R-:W-:Y:S02]  /*27850*/  LEA.HI.X.SX32 R5, R3, R2, 0x1, P6 ;  /* 0x0000000203057211 */ /* 0x000fe400030f0eff */
[----:B-1----:R-:W-:Y:S01]  /*27860*/  PRMT R9, R14, 0x7632, R9 ;  /* 0x000076320e097816 */ /* 0x002fe20000000009 */
[----:B------:R-:W-:Y:S01]  /*27870*/  VIADD R8, R29, 0x2b ;  /* 0x0000002b1d087836 */ /* 0x000fe20000000000 */
[C---:B------:R-:W-:Y:S01]  /*27880*/  LEA R6, P6, R7.reuse, R0, 0x1 ;  /* 0x0000000007067211 */ /* 0x040fe200078c08ff */
[C---:B------:R-:W-:Y:S02]  /*27890*/  VIADD R3, R7.reuse, UR6 ;  /* 0x0000000607037c36 */ /* 0x040fe40008000000 */
[----:B------:R0:W-:Y:S01]  /*278a0*/  @P1 STG.E.U16 desc[UR8][R10.64], R9 ;  /* 0x000000090a001986 */ /* 0x0001e2000c101508 */
[----:B------:R-:W-:-:S03]  /*278b0*/  LEA.HI.X.SX32 R7, R7, R2, 0x1, P6 ;  /* 0x0000000207077211 */ /* 0x000fc600030f0eff */
[----:B------:R1:W-:Y:S01]  /*278c0*/  @P5 STG.E.U16 desc[UR8][R4.64], R15 ;  /* 0x0000000f04005986 */ /* 0x0003e2000c101508 */
[----:B------:R-:W-:Y:S02]  /*278d0*/  ISETP.LT.AND P5, PT, R8, UR15, !P0 ;  /* 0x0000000f08007c0c */ /* 0x000fe4000c7a1270 */
[----:B------:R-:W-:Y:S01]  /*278e0*/  LEA R8, P6, R3, R0, 0x1 ;  /* 0x0000000003087211 */ /* 0x000fe200078c08ff */
[C---:B------:R-:W-:Y:S02]  /*278f0*/  VIADD R12, R29.reuse, 0x2a ;  /* 0x0000002a1d0c7836 */ /* 0x040fe40000000000 */
[----:B0-----:R-:W-:Y:S02]  /*27900*/  VIADD R10, R29, 0x2c ;  /* 0x0000002c1d0a7836 */ /* 0x001fe40000000000 */
[----:B------:R-:W-:Y:S01]  /*27910*/  VIADD R11, R3, UR6 ;  /* 0x00000006030b7c36 */ /* 0x000fe20008000000 */
[----:B-1----:R-:W-:Y:S01]  /*27920*/  PRMT R5, R15, 0x7632, R5 ;  /* 0x000076320f057816 */ /* 0x002fe20000000005 */
[----:B------:R-:W-:Y:S01]  /*27930*/  VIADD R4, R29, 0x2d ;  /* 0x0000002d1d047836 */ /* 0x000fe20000000000 */
[----:B------:R-:W-:-:S03]  /*27940*/  LEA.HI.X.SX32 R9, R3, R2, 0x1, P6 ;  /* 0x0000000203097211 */ /* 0x000fc600030f0eff */
[----:B------:R-:W-:Y:S01]  /*27950*/  @P4 STG.E.U16 desc[UR8][R6.64], R5 ;  /* 0x0000000506004986 */ /* 0x000fe2000c101508 */
[----:B------:R-:W-:Y:S01]  /*27960*/  ISETP.LT.AND P4, PT, R10, UR15, !P0 ;  /* 0x0000000f0a007c0c */ /* 0x000fe2000c781270 */
[C---:B------:R-:W-:Y:S01]  /*27970*/  VIADD R3, R11.reuse, UR6 ;  /* 0x000000060b037c36 */ /* 0x040fe20008000000 */
[C---:B------:R-:W-:Y:S01]  /*27980*/  LEA R10, P6, R11.reuse, R0, 0x1 ;  /* 0x000000000b0a7211 */ /* 0x040fe200078c08ff */
[----:B------:R0:W-:Y:S01]  /*27990*/  @P3 STG.E.U16 desc[UR8][R8.64], R16 ;  /* 0x0000001008003986 */ /* 0x0001e2000c101508 */
[----:B------:R-:W-:Y:S02]  /*279a0*/  ISETP.LT.AND P1, PT, R12, UR15, !P0 ;  /* 0x0000000f0c007c0c */ /* 0x000fe4000c721270 */
[----:B------:R-:W-:Y:S02]  /*279b0*/  LEA.HI.X.SX32 R11, R11, R2, 0x1, P6 ;  /* 0x000000020b0b7211 */ /* 0x000fe400030f0eff */
[----:B------:R-:W-:Y:S01]  /*279c0*/  ISETP.LT.AND P3, PT, R4, UR15, !P0 ;  /* 0x0000000f04007c0c */ /* 0x000fe2000c761270 */
[----:B------:R-:W-:Y:S01]  /*279d0*/  VIADD R4, R29, 0x2e ;  /* 0x0000002e1d047836 */ /* 0x000fe20000000000 */
[----:B------:R-:W-:-:S02]  /*279e0*/  LEA R14, P6, R3, R0, 0x1 ;  /* 0x00000000030e7211 */ /* 0x000fc400078c08ff */
[----:B0-----:R-:W-:Y:S02]  /*279f0*/  PRMT R9, R16, 0x7632, R9 ;  /* 0x0000763210097816 */ /* 0x001fe40000000009 */
[----:B------:R-:W-:-:S03]  /*27a00*/  LEA.HI.X.SX32 R15, R3, R2, 0x1, P6 ;  /* 0x00000002030f7211 */ /* 0x000fc600030f0eff */
[----:B------:R0:W-:Y:S01]  /*27a10*/  @P2 STG.E.U16 desc[UR8][R10.64], R9 ;  /* 0x000000090a002986 */ /* 0x0001e2000c101508 */
[----:B------:R-:W-:Y:S01]  /*27a20*/  ISETP.LT.AND P2, PT, R4, UR15, !P0 ;  /* 0x0000000f04007c0c */ /* 0x000fe2000c741270 */
[----:B------:R-:W-:Y:S02]  /*27a30*/  VIADD R4, R29, 0x2f ;  /* 0x0000002f1d047836 */ /* 0x000fe40000000000 */
[----:B------:R-:W-:Y:S01]  /*27a40*/  VIADD R3, R3, UR6 ;  /* 0x0000000603037c36 */ /* 0x000fe20008000000 */
[----:B------:R1:W-:Y:S02]  /*27a50*/  @P1 STG.E.U16 desc[UR8][R14.64], R17 ;  /* 0x000000110e001986 */ /* 0x0003e4000c101508 */
[----:B------:R-:W-:Y:S01]  /*27a60*/  ISETP.LT.AND P1, PT, R4, UR15, !P0 ;  /* 0x0000000f04007c0c */ /* 0x000fe2000c721270 */
[C---:B------:R-:W-:Y:S01]  /*27a70*/  VIADD R13, R3.reuse, UR6 ;  /* 0x00000006030d7c36 */ /* 0x040fe20008000000 */
[----:B------:R-:W-:Y:S01]  /*27a80*/  LEA R8, P6, R3, R0, 0x1 ;  /* 0x0000000003087211 */ /* 0x000fe200078c08ff */
[----:B0-----:R-:W-:-:S03]  /*27a90*/  VIADD R10, R29, 0x30 ;  /* 0x000000301d0a7836 */ /* 0x001fc60000000000 */
[----:B------:R-:W-:Y:S01]  /*27aa0*/  LEA.HI.X.SX32 R9, R3, R2, 0x1, P6 ;  /* 0x0000000203097211 */ /* 0x000fe200030f0eff */
[C---:B------:R-:W-:Y:S01]  /*27ab0*/  VIADD R3, R13.reuse, UR6 ;  /* 0x000000060d037c36 */ /* 0x040fe20008000000 */
[----:B------:R-:W-:Y:S02]  /*27ac0*/  LEA R12, P6, R13, R0, 0x1 ;  /* 0x000000000d0c7211 */ /* 0x000fe400078c08ff */
[----:B-1----:R-:W-:Y:S02]  /*27ad0*/  PRMT R15, R17, 0x7632, R15 ;  /* 0x00007632110f7816 */ /* 0x002fe4000000000f */
[----:B------:R-:W-:Y:S01]  /*27ae0*/  LEA.HI.X.SX32 R13, R13, R2, 0x1, P6 ;  /* 0x000000020d0d7211 */ /* 0x000fe200030f0eff */
[----:B---3--:R-:W0:Y:S01]  /*27af0*/  LDS.128 R4, [R28] ;  /* 0x000000001c047984 */ /* 0x008e220000000c00 */
[----:B------:R-:W-:-:S03]  /*27b00*/  LEA R14, P6, R3, R0, 0x1 ;  /* 0x00000000030e7211 */ /* 0x000fc600078c08ff */
[----:B------:R1:W-:Y:S01]  /*27b10*/  @P5 STG.E.U16 desc[UR8][R8.64], R15 ;  /* 0x0000000f08005986 */ /* 0x0003e2000c101508 */
[----:B------:R-:W-:Y:S01]  /*27b20*/  ISETP.LT.AND P5, PT, R10, UR15, !P0 ;  /* 0x0000000f0a007c0c */ /* 0x000fe2000c7a1270 */
[----:B------:R-:W-:Y:S02]  /*27b30*/  VIADD R10, R29, 0x31 ;  /* 0x000000311d0a7836 */ /* 0x000fe40000000000 */
[C---:B------:R-:W-:Y:S01]  /*27b40*/  VIADD R11, R3.reuse, UR6 ;  /* 0x00000006030b7c36 */ /* 0x040fe20008000000 */
[----:B------:R2:W-:Y:S02]  /*27b50*/  @P4 STG.E.U16 desc[UR8][R12.64], R18 ;  /* 0x000000120c004986 */ /* 0x0005e4000c101508 */
[----:B------:R-:W-:Y:S02]  /*27b60*/  ISETP.LT.AND P4, PT, R10, UR15, !P0 ;  /* 0x0000000f0a007c0c */ /* 0x000fe4000c781270 */
[----:B-1----:R-:W-:Y:S02]  /*27b70*/  LEA.HI.X.SX32 R15, R3, R2, 0x1, P6 ;  /* 0x00000002030f7211 */ /* 0x002fe400030f0eff */
[C---:B------:R-:W-:Y:S01]  /*27b80*/  LEA R10, P6, R11.reuse, R0, 0x1 ;  /* 0x000000000b0a7211 */ /* 0x040fe200078c08ff */
[----:B------:R-:W-:Y:S01]  /*27b90*/  VIADD R3, R11, UR6 ;  /* 0x000000060b037c36 */ /* 0x000fe20008000000 */
[----:B------:R-:W-:Y:S01]  /*27ba0*/  PRMT R17, R18, 0x7632, R17 ;  /* 0x0000763212117816 */ /* 0x000fe20000000011 */
[----:B------:R-:W-:Y:S01]  /*27bb0*/  VIADD R9, R29, 0x33 ;  /* 0x000000331d097836 */ /* 0x000fe20000000000 */
[----:B------:R-:W-:Y:S01]  /*27bc0*/  LEA.HI.X.SX32 R11, R11, R2, 0x1, P6 ;  /* 0x000000020b0b7211 */ /* 0x000fe200030f0eff */
[C---:B--2---:R-:W-:Y:S01]  /*27bd0*/  VIADD R13, R3.reuse, UR6 ;  /* 0x00000006030d7c36 */ /* 0x044fe20008000000 */
[----:B------:R-:W-:Y:S01]  /*27be0*/  LEA R8, P6, R3, R0, 0x1 ;  /* 0x0000000003087211 */ /* 0x000fe200078c08ff */
[----:B------:R1:W-:Y:S04]  /*27bf0*/  @P3 STG.E.U16 desc[UR8][R14.64], R17 ;  /* 0x000000110e003986 */ /* 0x0003e8000c101508 */
[----:B------:R2:W-:Y:S01]  /*27c00*/  @P2 STG.E.U16 desc[UR8][R10.64], R19 ;  /* 0x000000130a002986 */ /* 0x0005e2000c101508 */
[----:B------:R-:W-:-:S02]  /*27c10*/  ISETP.LT.AND P2, PT, R9, UR15, !P0 ;  /* 0x0000000f09007c0c */ /* 0x000fc4000c741270 */
[----:B------:R-:W-:Y:S01]  /*27c20*/  LEA.HI.X.SX32 R9, R3, R2, 0x1, P6 ;  /* 0x0000000203097211 */ /* 0x000fe200030f0eff */
[C---:B------:R-:W-:Y:S01]  /*27c30*/  VIADD R3, R13.reuse, UR6 ;  /* 0x000000060d037c36 */ /* 0x040fe20008000000 */
[----:B------:R-:W-:Y:S02]  /*27c40*/  LEA R12, P6, R13, R0, 0x1 ;  /* 0x000000000d0c7211 */ /* 0x000fe400078c08ff */
[----:B-1----:R-:W-:Y:S01]  /*27c50*/  PRMT R15, R19, 0x7632, R15 ;  /* 0x00007632130f7816 */ /* 0x002fe2000000000f */
[----:B------:R-:W-:Y:S01]  /*27c60*/  VIADD R14, R29, 0x34 ;  /* 0x000000341d0e7836 */ /* 0x000fe20000000000 */
[----:B------:R-:W-:Y:S01]  /*27c70*/  LEA.HI.X.SX32 R13, R13, R2, 0x1, P6 ;  /* 0x000000020d0d7211 */ /* 0x000fe200030f0eff */
[----:B------:R-:W-:Y:S02]  /*27c80*/  VIADD R16, R29, 0x32 ;  /* 0x000000321d107836 */ /* 0x000fe40000000000 */
[----:B------:R1:W-:Y:S01]  /*27c90*/  @P1 STG.E.U16 desc[UR8][R8.64], R15 ;  /* 0x0000000f08001986 */ /* 0x0003e2000c101508 */
[----:B------:R-:W-:Y:S01]  /*27ca0*/  ISETP.LT.AND P1, PT, R14, UR15, !P0 ;  /* 0x0000000f0e007c0c */ /* 0x000fe2000c721270 */
[C---:B--2---:R-:W-:Y:S01]  /*27cb0*/  VIADD R11, R3.reuse, UR6 ;  /* 0x00000006030b7c36 */ /* 0x044fe20008000000 */
[----:B------:R-:W-:Y:S01]  /*27cc0*/  LEA R14, P6, R3, R0, 0x1 ;  /* 0x00000000030e7211 */ /* 0x000fe200078c08ff */
[----:B0-----:R0:W-:Y:S01]  /*27cd0*/  @P5 STG.E.U16 desc[UR8][R12.64], R4 ;  /* 0x000000040c005986 */ /* 0x0011e2000c101508 */
[----:B------:R-:W-:-:S02]  /*27ce0*/  ISETP.LT.AND P3, PT, R16, UR15, !P0 ;  /* 0x0000000f10007c0c */ /* 0x000fc4000c761270 */
[----:B-1----:R-:W-:Y:S02]  /*27cf0*/  LEA.HI.X.SX32 R15, R3, R2, 0x1, P6 ;  /* 0x00000002030f7211 */ /* 0x002fe400030f0eff */
[----:B------:R-:W-:Y:S01]  /*27d00*/  LEA R16, P6, R11, R0, 0x1 ;  /* 0x000000000b107211 */ /* 0x000fe200078c08ff */
[----:B------:R-:W-:Y:S01]  /*27d10*/  VIADD R3, R29, 0x36 ;  /* 0x000000361d037836 */ /* 0x000fe20000000000 */
[----:B0-----:R-:W-:Y:S02]  /*27d20*/  PRMT R13, R4, 0x7632, R13 ;  /* 0x00007632040d7816 */ /* 0x001fe4000000000d */
[C---:B------:R-:W-:Y:S01]  /*27d30*/  LEA.HI.X.SX32 R17, R11.reuse, R2, 0x1, P6 ;  /* 0x000000020b117211 */ /* 0x040fe200030f0eff */
[----:B------:R-:W-:Y:S02]  /*27d40*/  VIADD R11, R11, UR6 ;  /* 0x000000060b0b7c36 */ /* 0x000fe40008000000 */
[----:B------:R0:W-:Y:S01]  /*27d50*/  @P4 STG.E.U16 desc[UR8][R14.64], R13 ;  /* 0x0000000d0e004986 */ /* 0x0001e2000c101508 */
[----:B------:R-:W-:Y:S01]  /*27d60*/  ISETP.LT.AND P4, PT, R3, UR15, !P0 ;  /* 0x0000000f03007c0c */ /* 0x000fe2000c781270 */
[----:B------:R-:W-:Y:S01]  /*27d70*/  VIADD R3, R29, 0x37 ;  /* 0x000000371d037836 */ /* 0x000fe20000000000 */
[----:B------:R-:W-:Y:S01]  /*27d80*/  LEA R12, P6, R11, R0, 0x1 ;  /* 0x000000000b0c7211 */ /* 0x000fe200078c08ff */
[----:B------:R-:W-:Y:S01]  /*27d90*/  VIADD R10, R29, 0x35 ;  /* 0x000000351d0a7836 */ /* 0x000fe20000000000 */
[----:B------:R1:W-:Y:S02]  /*27da0*/  @P3 STG.E.U16 desc[UR8][R16.64], R5 ;  /* 0x0000000510003986 */ /* 0x0003e4000c101508 */
[----:B------:R-:W-:Y:S01]  /*27db0*/  ISETP.LT.AND P3, PT, R3, UR15, !P0 ;  /* 0x0000000f03007c0c */ /* 0x000fe2000c761270 */
[----:B------:R-:W-:Y:S01]  /*27dc0*/  VIADD R3, R11, UR6 ;  /* 0x000000060b037c36 */ /* 0x000fe20008000000 */
[----:B------:R-:W-:-:S02]  /*27dd0*/  ISETP.LT.AND P5, PT, R10, UR15, !P0 ;  /* 0x0000000f0a007c0c */ /* 0x000fc4000c7a1270 */
[----:B0-----:R-:W-:Y:S02]  /*27de0*/  LEA.HI.X.SX32 R13, R11, R2, 0x1, P6 ;  /* 0x000000020b0d7211 */ /* 0x001fe400030f0eff */
[----:B------:R-:W0:Y:S01]  /*27df0*/  LDS.128 R8, [R28+0x400] ;  /* 0x000400001c087984 */ /* 0x000e220000000c00 */
[----:B------:R-:W-:Y:S01]  /*27e00*/  LEA R14, P6, R3, R0, 0x1 ;  /* 0x00000000030e7211 */ /* 0x000fe200078c08ff */
[----:B------:R-:W-:Y:S01]  /*27e10*/  VIADD R4, R29, 0x38 ;  /* 0x000000381d047836 */ /* 0x000fe20000000000 */
[----:B-1----:R-:W-:Y:S01]  /*27e20*/  PRMT R17, R5, 0x7632, R17 ;  /* 0x0000763205117816 */ /* 0x002fe20000000011 */
[C---:B------:R-:W-:Y:S01]  /*27e30*/  VIADD R19, R3.reuse, UR6 ;  /* 0x0000000603137c36 */ /* 0x040fe20008000000 */
[----:B------:R-:W-:Y:S01]  /*27e40*/  LEA.HI.X.SX32 R15, R3, R2, 0x1, P6 ;  /* 0x00000002030f7211 */ /* 0x000fe200030f0eff */
[----:B------:R-:W-:Y:S02]  /*27e50*/  VIADD R5, R29, 0x39 ;  /* 0x000000391d057836 */ /* 0x000fe40000000000 */
[----:B------:R1:W-:Y:S01]  /*27e60*/  @P2 STG.E.U16 desc[UR8][R12.64], R17 ;  /* 0x000000110c002986 */ /* 0x0003e2000c101508 */
[----:B------:R-:W-:Y:S01]  /*27e70*/  ISETP.LT.AND P2, PT, R4, UR15, !P0 ;  /* 0x0000000f04007c0c */ /* 0x000fe2000c741270 */
[C---:B------:R-:W-:Y:S01]  /*27e80*/  VIADD R3, R19.reuse, UR6 ;  /* 0x0000000613037c36 */ /* 0x040fe20008000000 */
[----:B------:R-:W-:Y:S01]  /*27e90*/  LEA R4, P6, R19, R0, 0x1 ;  /* 0x0000000013047211 */ /* 0x000fe200078c08ff */
[----:B------:R2:W-:Y:S01]  /*27ea0*/  @P1 STG.E.U16 desc[UR8][R14.64], R6 ;  /* 0x000000060e001986 */ /* 0x0005e2000c101508 */
[----:B------:R-:W-:-:S02]  /*27eb0*/  ISETP.LT.AND P1, PT, R5, UR15, !P0 ;  /* 0x0000000f05007c0c */ /* 0x000fc4000c721270 */
[----:B------:R-:W-:Y:S02]  /*27ec0*/  LEA.HI.X.SX32 R5, R19, R2, 0x1, P6 ;  /* 0x0000000213057211 */ /* 0x000fe400030f0eff */
[C---:B------:R-:W-:Y:S01]  /*27ed0*/  LEA R16, P6, R3.reuse, R0, 0x1 ;  /* 0x0000000003107211 */ /* 0x040fe200078c08ff */
[----:B-1----:R-:W-:-:S03]  /*27ee0*/  VIADD R13, R3, UR6 ;  /* 0x00000006030d7c36 */ /* 0x002fc60008000000 */
[----:B------:R-:W-:Y:S02]  /*27ef0*/  LEA.HI.X.SX32 R17, R3, R2, 0x1, P6 ;  /* 0x0000000203117211 */ /* 0x000fe400030f0eff */
[----:B--2---:R-:W-:Y:S01]  /*27f00*/  PRMT R15, R6, 0x7632, R15 ;  /* 0x00007632060f7816 */ /* 0x004fe2000000000f */
[C---:B------:R-:W-:Y:S01]  /*27f10*/  VIADD R3, R13.reuse, UR6 ;  /* 0x000000060d037c36 */ /* 0x040fe20008000000 */
[----:B------:R-:W-:-:S03]  /*27f20*/  LEA R12, P6, R13, R0, 0x1 ;  /* 0x000000000d0c7211 */ /* 0x000fc600078c08ff */
[----:B------:R1:W-:Y:S01]  /*27f30*/  @P5 STG.E.U16 desc[UR8][R4.64], R15 ;  /* 0x0000000f04005986 */ /* 0x0003e2000c101508 */
[----:B------:R-:W-:Y:S02]  /*27f40*/  LEA.HI.X.SX32 R13, R13, R2, 0x1, P6 ;  /* 0x000000020d0d7211 */ /* 0x000fe400030f0eff */
[C---:B------:R-:W-:Y:S01]  /*27f50*/  LEA R14, P6, R3.reuse, R0, 0x1 ;  /* 0x00000000030e7211 */ /* 0x040fe200078c08ff */
[----:B------:R2:W-:Y:S01]  /*27f60*/  @P4 STG.E.U16 desc[UR8][R16.64], R7 ;  /* 0x0000000710004986 */ /* 0x0005e2000c101508 */
[C---:B-1----:R-:W-:Y:S02]  /*27f70*/  VIADD R5, R3.reuse, UR6 ;  /* 0x0000000603057c36 */ /* 0x042fe40008000000 */
[----:B------:R-:W-:Y:S02]  /*27f80*/  LEA.HI.X.SX32 R15, R3, R2, 0x1, P6 ;  /* 0x00000002030f7211 */ /* 0x000fe400030f0eff */
[----:B--2---:R-:W-:Y:S01]  /*27f90*/  PRMT R17, R7, 0x7632, R17 ;  /* 0x0000763207117816 */ /* 0x004fe20000000011 */
[C---:B------:R-:W-:Y:S01]  /*27fa0*/  VIADD R3, R5.reuse, UR6 ;  /* 0x0000000605037c36 */ /* 0x040fe20008000000 */
[----:B------:R-:W-:Y:S01]  /*27fb0*/  LEA R16, P6, R5, R0, 0x1 ;  /* 0x0000000005107211 */ /* 0x000fe200078c08ff */
[----:B------:R-:W-:-:S02]  /*27fc0*/  VIADD R4, R29, 0x3d ;  /* 0x0000003d1d047836 */ /* 0x000fc40000000000 */
[----:B------:R1:W-:Y:S01]  /*27fd0*/  @P3 STG.E.U16 desc[UR8][R12.64], R17 ;  /* 0x000000110c003986 */ /* 0x0003e2000c101508 */
[----:B------:R-:W-:Y:S02]  /*27fe0*/  VIADD R7, R3, UR6 ;  /* 0x0000000603077c36 */ /* 0x000fe40008000000 */
[----:B------:R-:W-:Y:S01]  /*27ff0*/  VIADD R6, R29, 0x3b ;  /* 0x0000003b1d067836 */ /* 0x000fe20000000000 */
[----:B0-----:R-:W-:Y:S01]  /*28000*/  @P2 STG.E.U16 desc[UR8][R14.64], R8 ;  /* 0x000000080e002986 */ /* 0x001fe2000c101508 */
[----:B------:R-:W-:Y:S01]  /*28010*/  ISETP.LT.AND P2, PT, R4, UR15, !P0 ;  /* 0x0000000f04007c0c */ /* 0x000fe2000c741270 */
[----:B------:R-:W-:Y:S01]  /*28020*/  VIADD R19, R7, UR6 ;  /* 0x0000000607137c36 */ /* 0x000fe20008000000 */
[----:B-1----:R-:W-:Y:S02]  /*28030*/  LEA.HI.X.SX32 R17, R5, R2, 0x1, P6 ;  /* 0x0000000205117211 */ /* 0x002fe400030f0eff */
[----:B------:R-:W-:Y:S02]  /*28040*/  PRMT R5, R8, 0x7632, R5 ;  /* 0x0000763208057816 */ /* 0x000fe40000000005 */
[----:B------:R-:W-:-:S02]  /*28050*/  LEA R4, P6, R3, R0, 0x1 ;  /* 0x0000000003047211 */ /* 0x000fc400078c08ff */
[----:B------:R-:W-:Y:S01]  /*28060*/  ISETP.LT.AND P4, PT, R6, UR15, !P0 ;  /* 0x0000000f06007c0c */ /* 0x000fe2000c781270 */
[----:B------:R0:W-:Y:S01]  /*28070*/  @P1 STG.E.U16 desc[UR8][R16.64], R5 ;  /* 0x0000000510001986 */ /* 0x0001e2000c101508 */
[----:B------:R-:W-:Y:S01]  /*28080*/  VIADD R6, R29, 0x3c ;  /* 0x0000003c1d067836 */ /* 0x000fe20000000000 */
[----:B------:R-:W-:Y:S01]  /*28090*/  LEA R12, P1, R7, R0, 0x1 ;  /* 0x00000000070c7211 */ /* 0x000fe200078208ff */
[----:B------:R-:W-:-:S03]  /*280a0*/  VIADD R18, R29, 0x3a ;  /* 0x0000003a1d127836 */ /* 0x000fc60000000000 */
[----:B------:R-:W-:Y:S02]  /*280b0*/  ISETP.LT.AND P3, PT, R6, UR15, !P0 ;  /* 0x0000000f06007c0c */ /* 0x000fe4000c761270 */
[----:B0-----:R-:W-:Y:S01]  /*280c0*/  LEA.HI.X.SX32 R5, R3, R2, 0x1, P6 ;  /* 0x0000000203057211 */ /* 0x001fe200030f0eff */
[C---:B------:R-:W-:Y:S01]  /*280d0*/  VIADD R3, R19.reuse, UR6 ;  /* 0x0000000613037c36 */ /* 0x040fe20008000000 */
[----:B------:R-:W-:-:S03]  /*280e0*/  LEA R6, P6, R19, R0, 0x1 ;  /* 0x0000000013067211 */ /* 0x000fc600078c08ff */
[----:B------:R-:W-:Y:S01]  /*280f0*/  VIADD R21, R3, UR6 ;  /* 0x0000000603157c36 */ /* 0x000fe20008000000 */
[----:B------:R-:W-:Y:S01]  /*28100*/  LEA.HI.X.SX32 R13, R7, R2, 0x1, P1 ;  /* 0x00000002070d7211 */ /* 0x000fe200008f0eff */
[C---:B------:R-:W-:Y:S01]  /*28110*/  VIADD R8, R29.reuse, 0x3e ;  /* 0x0000003e1d087836 */ /* 0x040fe20000000000 */
[----:B------:R-:W-:Y:S01]  /*28120*/  ISETP.LT.AND P5, PT, R18, UR15, !P0 ;  /* 0x0000000f12007c0c */ /* 0x000fe2000c7a1270 */
[----:B------:R-:W-:Y:S01]  /*28130*/  VIADD R20, R29, 0x3f ;  /* 0x0000003f1d147836 */ /* 0x000fe20000000000 */
[----:B------:R-:W-:Y:S02]  /*28140*/  LEA R16, P1, R21, R0, 0x1 ;  /* 0x0000000015107211 */ /* 0x000fe400078208ff */
[----:B------:R-:W-:Y:S01]  /*28150*/  LEA.HI.X.SX32 R7, R19, R2, 0x1, P6 ;  /* 0x0000000213077211 */ /* 0x000fe200030f0eff */
[----:B------:R-:W-:Y:S01]  /*28160*/  VIADD R19, R21, UR6 ;  /* 0x0000000615137c36 */ /* 0x000fe20008000000 */
[----:B------:R-:W-:Y:S02]  /*28170*/  LEA R14, P6, R3, R0, 0x1 ;  /* 0x00000000030e7211 */ /* 0x000fe400078c08ff */
[----:B------:R-:W-:-:S02]  /*28180*/  LEA.HI.X.SX32 R17, R21, R2, 0x1, P1 ;  /* 0x0000000215117211 */ /* 0x000fc400008f0eff */
[----:B------:R-:W-:Y:S02]  /*28190*/  ISETP.LT.AND P1, PT, R8, UR15, !P0 ;  /* 0x0000000f08007c0c */ /* 0x000fe4000c721270 */
[----:B------:R-:W-:Y:S02]  /*281a0*/  LEA.HI.X.SX32 R15, R3, R2, 0x1, P6 ;  /* 0x00000002030f7211 */ /* 0x000fe400030f0eff */
[----:B------:R-:W-:Y:S02]  /*281b0*/  ISETP.LT.AND P0, PT, R20, UR15, !P0 ;  /* 0x0000000f14007c0c */ /* 0x000fe4000c701270 */
[----:B------:R-:W-:Y:S02]  /*281c0*/  LEA R18, P6, R19, R0, 0x1 ;  /* 0x0000000013127211 */ /* 0x000fe400078c08ff */
[----:B------:R-:W-:Y:S02]  /*281d0*/  PRMT R0, R9, 0x7632, R0 ;  /* 0x0000763209007816 */ /* 0x000fe40000000000 */
[----:B------:R-:W-:-:S02]  /*281e0*/  LEA.HI.X.SX32 R19, R19, R2, 0x1, P6 ;  /* 0x0000000213137211 */ /* 0x000fc400030f0eff */
[----:B------:R-:W-:Y:S01]  /*281f0*/  PRMT R2, R10, 0x7632, R2 ;  /* 0x000076320a027816 */ /* 0x000fe20000000002 */
[----:B------:R0:W-:Y:S04]  /*28200*/  @P5 STG.E.U16 desc[UR8][R4.64], R9 ;  /* 0x0000000904005986 */ /* 0x0001e8000c101508 */
[----:B------:R0:W-:Y:S04]  /*28210*/  @P4 STG.E.U16 desc[UR8][R12.64], R0 ;  /* 0x000000000c004986 */ /* 0x0001e8000c101508 */
[----:B------:R0:W-:Y:S04]  /*28220*/  @P3 STG.E.U16 desc[UR8][R6.64], R10 ;  /* 0x0000000a06003986 */ /* 0x0001e8000c101508 */
[----:B------:R0:W-:Y:S04]  /*28230*/  @P2 STG.E.U16 desc[UR8][R14.64], R2 ;  /* 0x000000020e002986 */ /* 0x0001e8000c101508 */
[----:B------:R0:W-:Y:S01]  /*28240*/  @P1 STG.E.U16 desc[UR8][R16.64], R11 ;  /* 0x0000000b10001986 */ /* 0x0001e2000c101508 */
[----:B------:R-:W-:Y:S05]  /*28250*/  @!P0 EXIT ;  /* 0x000000000000894d */ /* 0x000fea0003800000 */
[----:B0-----:R-:W-:-:S05]  /*28260*/  PRMT R9, R11, 0x7632, R9 ;  /* 0x000076320b097816 */ /* 0x001fca0000000009 */
[----:B------:R-:W-:Y:S01]  /*28270*/  STG.E.U16 desc[UR8][R18.64], R9 ;  /* 0x0000000912007986 */ /* 0x000fe2000c101508 */
[----:B------:R-:W-:Y:S05]  /*28280*/  EXIT ;  /* 0x000000000000794d */ /* 0x000fea0003800000 */
.L_x_2:
[----:B------:R-:W-:-:S00]  /*28290*/  BRA `(.L_x_2) ;  /* 0xfffffffc00fc7947 */ /* 0x000fc0000383ffff */
[----:B------:R-:W-:-:S00]  /*282a0*/  NOP ;  /* 0x0000000000007918 */ /* 0x000fc00000000000 */
        /* <DEDUP_REMOVED lines=13> */
.L_x_3:


//--------------------- .nv.shared.matmul_kernel  --------------------------
	.section	.nv.shared.matmul_kernel,"aw",@nobits
	.sectionflags	@""
	.align	16
	.zero		1024


//--------------------- .nv.shared.reserved.0     --------------------------
	.section	.nv.shared.reserved.0,"aw",@nobits
	.weak		__nv_reservedSMEM_offset_0_alias
	.size		__nv_reservedSMEM_offset_0_alias, 0, 64
	.other		__nv_reservedSMEM_offset_0_alias,@"STO_CUDA_RESERVED_SHARED STV_DEFAULT"
__nv_reservedSMEM_offset_0_alias:
	.zero		0
	.zero		64


//--------------------- .nv.constant0.matmul_kernel --------------------------
	.section	.nv.constant0.matmul_kernel,"a",@progbits
	.sectionflags	@""
	.align	4
.nv.constant0.matmul_kernel:
	.zero		976


//--------------------- SYMBOLS --------------------------

	.type		.nv.reservedSmem.offset0,@object
	.size		.nv.reservedSmem.offset0,0x4
	.type		.nv.reservedSmem.cap,@object
	.size		.nv.reservedSmem.cap,0x4
